//
// Generated by NVIDIA NVVM Compiler
//
// Compiler Build ID: CL-36424714
// Cuda compilation tools, release 13.0, V13.0.88
// Based on NVVM 20.0.0
//

.version 9.0
.target sm_100
.address_size 64

	// .globl	_Z9gnet_initP4GNet
.const .align 8 .b8 D_BOOK[34312];
// _ZZ9block_allbE3res has been demoted
// _ZZ9evaluatorP4GNetjE5steal has been demoted
// _ZZ9evaluatorP4GNetjE8got_page has been demoted
.extern .shared .align 16 .b8 shared_mem[];

.visible .entry _Z9gnet_initP4GNet(
	.param .u64 .ptr .align 1 _Z9gnet_initP4GNet_param_0
)
{
	.reg .pred 	%p<2>;
	.reg .b32 	%r<5>;
	.reg .b64 	%rd<6>;

	ld.param.u64 	%rd1, [_Z9gnet_initP4GNet_param_0];
	mov.u32 	%r2, %tid.x;
	mov.u32 	%r3, %ctaid.x;
	mov.u32 	%r4, %ntid.x;
	mad.lo.s32 	%r1, %r3, %r4, %r2;
	setp.gt.u32 	%p1, %r1, 65535;
	@%p1 bra 	$L__BB0_2;
	cvta.to.global.u64 	%rd2, %rd1;
	mul.wide.u32 	%rd3, %r1, 4;
	add.s64 	%rd4, %rd2, %rd3;
	add.s64 	%rd5, %rd4, 6451101696;
	st.global.u32 	[%rd5], %r1;
$L__BB0_2:
	ret;

}
	// .globl	_Z9evaluatorP4GNetj
.visible .entry _Z9evaluatorP4GNetj(
	.param .u64 .ptr .align 1 _Z9evaluatorP4GNetj_param_0,
	.param .u32 _Z9evaluatorP4GNetj_param_1
)
{
	.local .align 8 .b8 	__local_depot1[2336];
	.reg .b64 	%SP;
	.reg .b64 	%SPL;
	.reg .pred 	%p<2574>;
	.reg .b16 	%rs<215>;
	.reg .b32 	%r<7282>;
	.reg .b64 	%rd<3902>;
	// demoted variable
	.shared .align 1 .u8 _ZZ9block_allbE3res;
	// demoted variable
	.shared .align 8 .b8 _ZZ9evaluatorP4GNetjE5steal[1024];
	// demoted variable
	.shared .align 4 .u32 _ZZ9evaluatorP4GNetjE8got_page;
	mov.u64 	%SPL, __local_depot1;
	ld.param.u64 	%rd606, [_Z9evaluatorP4GNetj_param_0];
	ld.param.u32 	%r2036, [_Z9evaluatorP4GNetj_param_1];
	cvta.to.global.u64 	%rd1, %rd606;
	add.u64 	%rd2, %SPL, 0;
	mov.u32 	%r1, %tid.x;
	mov.u32 	%r2037, %ctaid.x;
	mov.u32 	%r2038, %ntid.x;
	mad.lo.s32 	%r6597, %r2038, %r2037, %r1;
	and.b32  	%r2039, %r2036, 1;
	setp.eq.b32 	%p10, %r2039, 1;
	not.pred 	%p11, %p10;
	@%p11 bra 	$L__BB1_2;
	shr.u32 	%r2040, %r6597, 7;
	shl.b32 	%r2041, %r6597, 8;
	and.b32  	%r2042, %r2041, 32512;
	add.s32 	%r6597, %r2042, %r2040;
$L__BB1_2:
	mov.b32 	%r6660, 0;
	st.local.u32 	[%rd2+264], %r6660;
	st.local.v2.u32 	[%rd2+272], {%r1, %r1};
	st.local.u32 	[%rd2+2328], %r6660;
	shl.b32 	%r5, %r6597, 5;
	add.s64 	%rd3, %rd2, 8;
	mul.wide.u32 	%rd608, %r5, 8;
	add.s64 	%rd4, %rd1, %rd608;
	atom.global.exch.b64 	%rd5, [%rd4], 0;
	setp.eq.s64 	%p12, %rd5, 0;
	mov.b32 	%r6661, 31;
	@%p12 bra 	$L__BB1_130;
	shr.u64 	%rd609, %rd5, 32;
	shl.b64 	%rd610, %rd5, 3;
	mov.b64 	%rd611, 7;
	cvt.u32.u64 	%r2045, %rd611;
	cvt.u32.u64 	%r2046, %rd609;
	and.b32  	%r2047, %r2046, %r2045;
	mov.b64 	%rd612, 56;
	cvt.u32.u64 	%r2048, %rd612;
	cvt.u32.u64 	%r2049, %rd610;
	and.b32  	%r2050, %r2049, %r2048;
	or.b32  	%r2051, %r2050, %r2047;
	mov.b64 	%rd613, 9130730411292422144;
	shr.u64 	%rd614, %rd613, %r2051;
	mov.b64 	%rd615, 1736164156265733120;
	shr.u64 	%rd616, %rd615, %r2051;
	mov.b64 	%rd617, -506390041275138048;
	shr.u64 	%rd618, %rd617, %r2051;
	shl.b64 	%rd619, %rd618, 2;
	cvt.u32.u64 	%r2052, %rd616;
	mov.b64 	%rd620, 2;
	cvt.u32.u64 	%r2053, %rd620;
	and.b32  	%r2054, %r2052, %r2053;
	cvt.u32.u64 	%r2055, %rd614;
	mov.b64 	%rd621, 1;
	cvt.u32.u64 	%r2056, %rd621;
	and.b32  	%r2057, %r2055, %r2056;
	or.b32  	%r2058, %r2057, %r2054;
	cvt.u32.u64 	%r2059, %rd619;
	mov.b64 	%rd622, 4;
	cvt.u32.u64 	%r2060, %rd622;
	and.b32  	%r2061, %r2059, %r2060;
	or.b32  	%r2062, %r2058, %r2061;
	mov.b16 	%rs1, 1;
	shl.b16 	%rs2, %rs1, %r2062;
	and.b16  	%rs3, %rs2, 29;
	setp.eq.s16 	%p13, %rs3, 0;
	@%p13 bra 	$L__BB1_5;
	st.local.u64 	[%rd2+256], %rd5;
	mov.b32 	%r6661, 30;
	mov.b32 	%r6660, 0;
	bra.uni 	$L__BB1_6;
$L__BB1_5:
	st.local.u64 	[%rd3], %rd5;
	mov.b32 	%r6661, 31;
	mov.b32 	%r6660, 1;
$L__BB1_6:
	atom.global.exch.b64 	%rd6, [%rd4+8], 0;
	setp.eq.s64 	%p14, %rd6, 0;
	@%p14 bra 	$L__BB1_130;
	shr.u64 	%rd623, %rd6, 32;
	shl.b64 	%rd624, %rd6, 3;
	mov.b64 	%rd625, 7;
	cvt.u32.u64 	%r2067, %rd625;
	cvt.u32.u64 	%r2068, %rd623;
	and.b32  	%r2069, %r2068, %r2067;
	mov.b64 	%rd626, 56;
	cvt.u32.u64 	%r2070, %rd626;
	cvt.u32.u64 	%r2071, %rd624;
	and.b32  	%r2072, %r2071, %r2070;
	or.b32  	%r2073, %r2072, %r2069;
	mov.b64 	%rd627, 9130730411292422144;
	shr.u64 	%rd628, %rd627, %r2073;
	mov.b64 	%rd629, 1736164156265733120;
	shr.u64 	%rd630, %rd629, %r2073;
	mov.b64 	%rd631, -506390041275138048;
	shr.u64 	%rd632, %rd631, %r2073;
	shl.b64 	%rd633, %rd632, 2;
	cvt.u32.u64 	%r2074, %rd630;
	mov.b64 	%rd634, 2;
	cvt.u32.u64 	%r2075, %rd634;
	and.b32  	%r2076, %r2074, %r2075;
	cvt.u32.u64 	%r2077, %rd628;
	mov.b64 	%rd635, 1;
	cvt.u32.u64 	%r2078, %rd635;
	and.b32  	%r2079, %r2077, %r2078;
	or.b32  	%r2080, %r2079, %r2076;
	cvt.u32.u64 	%r2081, %rd633;
	mov.b64 	%rd636, 4;
	cvt.u32.u64 	%r2082, %rd636;
	and.b32  	%r2083, %r2081, %r2082;
	or.b32  	%r2084, %r2080, %r2083;
	mov.b16 	%rs4, 1;
	shl.b16 	%rs5, %rs4, %r2084;
	and.b16  	%rs6, %rs5, 29;
	setp.eq.s16 	%p15, %rs6, 0;
	@%p15 bra 	$L__BB1_9;
	add.s32 	%r8, %r6661, -1;
	mul.wide.u32 	%rd637, %r6661, 8;
	add.s64 	%rd638, %rd2, %rd637;
	st.local.u64 	[%rd638+8], %rd6;
	mov.u32 	%r6661, %r8;
	bra.uni 	$L__BB1_10;
$L__BB1_9:
	add.s32 	%r9, %r6660, 1;
	mul.wide.u32 	%rd639, %r6660, 8;
	add.s64 	%rd640, %rd2, %rd639;
	st.local.u64 	[%rd640+8], %rd6;
	mov.u32 	%r6660, %r9;
$L__BB1_10:
	atom.global.exch.b64 	%rd7, [%rd4+16], 0;
	setp.eq.s64 	%p16, %rd7, 0;
	@%p16 bra 	$L__BB1_130;
	shr.u64 	%rd641, %rd7, 32;
	shl.b64 	%rd642, %rd7, 3;
	mov.b64 	%rd643, 7;
	cvt.u32.u64 	%r2085, %rd643;
	cvt.u32.u64 	%r2086, %rd641;
	and.b32  	%r2087, %r2086, %r2085;
	mov.b64 	%rd644, 56;
	cvt.u32.u64 	%r2088, %rd644;
	cvt.u32.u64 	%r2089, %rd642;
	and.b32  	%r2090, %r2089, %r2088;
	or.b32  	%r2091, %r2090, %r2087;
	mov.b64 	%rd645, 9130730411292422144;
	shr.u64 	%rd646, %rd645, %r2091;
	mov.b64 	%rd647, 1736164156265733120;
	shr.u64 	%rd648, %rd647, %r2091;
	mov.b64 	%rd649, -506390041275138048;
	shr.u64 	%rd650, %rd649, %r2091;
	shl.b64 	%rd651, %rd650, 2;
	cvt.u32.u64 	%r2092, %rd648;
	mov.b64 	%rd652, 2;
	cvt.u32.u64 	%r2093, %rd652;
	and.b32  	%r2094, %r2092, %r2093;
	cvt.u32.u64 	%r2095, %rd646;
	mov.b64 	%rd653, 1;
	cvt.u32.u64 	%r2096, %rd653;
	and.b32  	%r2097, %r2095, %r2096;
	or.b32  	%r2098, %r2097, %r2094;
	cvt.u32.u64 	%r2099, %rd651;
	mov.b64 	%rd654, 4;
	cvt.u32.u64 	%r2100, %rd654;
	and.b32  	%r2101, %r2099, %r2100;
	or.b32  	%r2102, %r2098, %r2101;
	mov.b16 	%rs7, 1;
	shl.b16 	%rs8, %rs7, %r2102;
	and.b16  	%rs9, %rs8, 29;
	setp.eq.s16 	%p17, %rs9, 0;
	@%p17 bra 	$L__BB1_13;
	add.s32 	%r12, %r6661, -1;
	mul.wide.u32 	%rd655, %r6661, 8;
	add.s64 	%rd656, %rd2, %rd655;
	st.local.u64 	[%rd656+8], %rd7;
	mov.u32 	%r6661, %r12;
	bra.uni 	$L__BB1_14;
$L__BB1_13:
	add.s32 	%r13, %r6660, 1;
	mul.wide.u32 	%rd657, %r6660, 8;
	add.s64 	%rd658, %rd2, %rd657;
	st.local.u64 	[%rd658+8], %rd7;
	mov.u32 	%r6660, %r13;
$L__BB1_14:
	atom.global.exch.b64 	%rd8, [%rd4+24], 0;
	setp.eq.s64 	%p18, %rd8, 0;
	@%p18 bra 	$L__BB1_130;
	shr.u64 	%rd659, %rd8, 32;
	shl.b64 	%rd660, %rd8, 3;
	mov.b64 	%rd661, 7;
	cvt.u32.u64 	%r2103, %rd661;
	cvt.u32.u64 	%r2104, %rd659;
	and.b32  	%r2105, %r2104, %r2103;
	mov.b64 	%rd662, 56;
	cvt.u32.u64 	%r2106, %rd662;
	cvt.u32.u64 	%r2107, %rd660;
	and.b32  	%r2108, %r2107, %r2106;
	or.b32  	%r2109, %r2108, %r2105;
	mov.b64 	%rd663, 9130730411292422144;
	shr.u64 	%rd664, %rd663, %r2109;
	mov.b64 	%rd665, 1736164156265733120;
	shr.u64 	%rd666, %rd665, %r2109;
	mov.b64 	%rd667, -506390041275138048;
	shr.u64 	%rd668, %rd667, %r2109;
	shl.b64 	%rd669, %rd668, 2;
	cvt.u32.u64 	%r2110, %rd666;
	mov.b64 	%rd670, 2;
	cvt.u32.u64 	%r2111, %rd670;
	and.b32  	%r2112, %r2110, %r2111;
	cvt.u32.u64 	%r2113, %rd664;
	mov.b64 	%rd671, 1;
	cvt.u32.u64 	%r2114, %rd671;
	and.b32  	%r2115, %r2113, %r2114;
	or.b32  	%r2116, %r2115, %r2112;
	cvt.u32.u64 	%r2117, %rd669;
	mov.b64 	%rd672, 4;
	cvt.u32.u64 	%r2118, %rd672;
	and.b32  	%r2119, %r2117, %r2118;
	or.b32  	%r2120, %r2116, %r2119;
	mov.b16 	%rs10, 1;
	shl.b16 	%rs11, %rs10, %r2120;
	and.b16  	%rs12, %rs11, 29;
	setp.eq.s16 	%p19, %rs12, 0;
	@%p19 bra 	$L__BB1_17;
	add.s32 	%r16, %r6661, -1;
	mul.wide.u32 	%rd673, %r6661, 8;
	add.s64 	%rd674, %rd2, %rd673;
	st.local.u64 	[%rd674+8], %rd8;
	mov.u32 	%r6661, %r16;
	bra.uni 	$L__BB1_18;
$L__BB1_17:
	add.s32 	%r17, %r6660, 1;
	mul.wide.u32 	%rd675, %r6660, 8;
	add.s64 	%rd676, %rd2, %rd675;
	st.local.u64 	[%rd676+8], %rd8;
	mov.u32 	%r6660, %r17;
$L__BB1_18:
	atom.global.exch.b64 	%rd9, [%rd4+32], 0;
	setp.eq.s64 	%p20, %rd9, 0;
	@%p20 bra 	$L__BB1_130;
	shr.u64 	%rd677, %rd9, 32;
	shl.b64 	%rd678, %rd9, 3;
	mov.b64 	%rd679, 7;
	cvt.u32.u64 	%r2121, %rd679;
	cvt.u32.u64 	%r2122, %rd677;
	and.b32  	%r2123, %r2122, %r2121;
	mov.b64 	%rd680, 56;
	cvt.u32.u64 	%r2124, %rd680;
	cvt.u32.u64 	%r2125, %rd678;
	and.b32  	%r2126, %r2125, %r2124;
	or.b32  	%r2127, %r2126, %r2123;
	mov.b64 	%rd681, 9130730411292422144;
	shr.u64 	%rd682, %rd681, %r2127;
	mov.b64 	%rd683, 1736164156265733120;
	shr.u64 	%rd684, %rd683, %r2127;
	mov.b64 	%rd685, -506390041275138048;
	shr.u64 	%rd686, %rd685, %r2127;
	shl.b64 	%rd687, %rd686, 2;
	cvt.u32.u64 	%r2128, %rd684;
	mov.b64 	%rd688, 2;
	cvt.u32.u64 	%r2129, %rd688;
	and.b32  	%r2130, %r2128, %r2129;
	cvt.u32.u64 	%r2131, %rd682;
	mov.b64 	%rd689, 1;
	cvt.u32.u64 	%r2132, %rd689;
	and.b32  	%r2133, %r2131, %r2132;
	or.b32  	%r2134, %r2133, %r2130;
	cvt.u32.u64 	%r2135, %rd687;
	mov.b64 	%rd690, 4;
	cvt.u32.u64 	%r2136, %rd690;
	and.b32  	%r2137, %r2135, %r2136;
	or.b32  	%r2138, %r2134, %r2137;
	mov.b16 	%rs13, 1;
	shl.b16 	%rs14, %rs13, %r2138;
	and.b16  	%rs15, %rs14, 29;
	setp.eq.s16 	%p21, %rs15, 0;
	@%p21 bra 	$L__BB1_21;
	add.s32 	%r20, %r6661, -1;
	mul.wide.u32 	%rd691, %r6661, 8;
	add.s64 	%rd692, %rd2, %rd691;
	st.local.u64 	[%rd692+8], %rd9;
	mov.u32 	%r6661, %r20;
	bra.uni 	$L__BB1_22;
$L__BB1_21:
	add.s32 	%r21, %r6660, 1;
	mul.wide.u32 	%rd693, %r6660, 8;
	add.s64 	%rd694, %rd2, %rd693;
	st.local.u64 	[%rd694+8], %rd9;
	mov.u32 	%r6660, %r21;
$L__BB1_22:
	atom.global.exch.b64 	%rd10, [%rd4+40], 0;
	setp.eq.s64 	%p22, %rd10, 0;
	@%p22 bra 	$L__BB1_130;
	shr.u64 	%rd695, %rd10, 32;
	shl.b64 	%rd696, %rd10, 3;
	mov.b64 	%rd697, 7;
	cvt.u32.u64 	%r2139, %rd697;
	cvt.u32.u64 	%r2140, %rd695;
	and.b32  	%r2141, %r2140, %r2139;
	mov.b64 	%rd698, 56;
	cvt.u32.u64 	%r2142, %rd698;
	cvt.u32.u64 	%r2143, %rd696;
	and.b32  	%r2144, %r2143, %r2142;
	or.b32  	%r2145, %r2144, %r2141;
	mov.b64 	%rd699, 9130730411292422144;
	shr.u64 	%rd700, %rd699, %r2145;
	mov.b64 	%rd701, 1736164156265733120;
	shr.u64 	%rd702, %rd701, %r2145;
	mov.b64 	%rd703, -506390041275138048;
	shr.u64 	%rd704, %rd703, %r2145;
	shl.b64 	%rd705, %rd704, 2;
	cvt.u32.u64 	%r2146, %rd702;
	mov.b64 	%rd706, 2;
	cvt.u32.u64 	%r2147, %rd706;
	and.b32  	%r2148, %r2146, %r2147;
	cvt.u32.u64 	%r2149, %rd700;
	mov.b64 	%rd707, 1;
	cvt.u32.u64 	%r2150, %rd707;
	and.b32  	%r2151, %r2149, %r2150;
	or.b32  	%r2152, %r2151, %r2148;
	cvt.u32.u64 	%r2153, %rd705;
	mov.b64 	%rd708, 4;
	cvt.u32.u64 	%r2154, %rd708;
	and.b32  	%r2155, %r2153, %r2154;
	or.b32  	%r2156, %r2152, %r2155;
	mov.b16 	%rs16, 1;
	shl.b16 	%rs17, %rs16, %r2156;
	and.b16  	%rs18, %rs17, 29;
	setp.eq.s16 	%p23, %rs18, 0;
	@%p23 bra 	$L__BB1_25;
	add.s32 	%r24, %r6661, -1;
	mul.wide.u32 	%rd709, %r6661, 8;
	add.s64 	%rd710, %rd2, %rd709;
	st.local.u64 	[%rd710+8], %rd10;
	mov.u32 	%r6661, %r24;
	bra.uni 	$L__BB1_26;
$L__BB1_25:
	add.s32 	%r25, %r6660, 1;
	mul.wide.u32 	%rd711, %r6660, 8;
	add.s64 	%rd712, %rd2, %rd711;
	st.local.u64 	[%rd712+8], %rd10;
	mov.u32 	%r6660, %r25;
$L__BB1_26:
	atom.global.exch.b64 	%rd11, [%rd4+48], 0;
	setp.eq.s64 	%p24, %rd11, 0;
	@%p24 bra 	$L__BB1_130;
	shr.u64 	%rd713, %rd11, 32;
	shl.b64 	%rd714, %rd11, 3;
	mov.b64 	%rd715, 7;
	cvt.u32.u64 	%r2157, %rd715;
	cvt.u32.u64 	%r2158, %rd713;
	and.b32  	%r2159, %r2158, %r2157;
	mov.b64 	%rd716, 56;
	cvt.u32.u64 	%r2160, %rd716;
	cvt.u32.u64 	%r2161, %rd714;
	and.b32  	%r2162, %r2161, %r2160;
	or.b32  	%r2163, %r2162, %r2159;
	mov.b64 	%rd717, 9130730411292422144;
	shr.u64 	%rd718, %rd717, %r2163;
	mov.b64 	%rd719, 1736164156265733120;
	shr.u64 	%rd720, %rd719, %r2163;
	mov.b64 	%rd721, -506390041275138048;
	shr.u64 	%rd722, %rd721, %r2163;
	shl.b64 	%rd723, %rd722, 2;
	cvt.u32.u64 	%r2164, %rd720;
	mov.b64 	%rd724, 2;
	cvt.u32.u64 	%r2165, %rd724;
	and.b32  	%r2166, %r2164, %r2165;
	cvt.u32.u64 	%r2167, %rd718;
	mov.b64 	%rd725, 1;
	cvt.u32.u64 	%r2168, %rd725;
	and.b32  	%r2169, %r2167, %r2168;
	or.b32  	%r2170, %r2169, %r2166;
	cvt.u32.u64 	%r2171, %rd723;
	mov.b64 	%rd726, 4;
	cvt.u32.u64 	%r2172, %rd726;
	and.b32  	%r2173, %r2171, %r2172;
	or.b32  	%r2174, %r2170, %r2173;
	mov.b16 	%rs19, 1;
	shl.b16 	%rs20, %rs19, %r2174;
	and.b16  	%rs21, %rs20, 29;
	setp.eq.s16 	%p25, %rs21, 0;
	@%p25 bra 	$L__BB1_29;
	add.s32 	%r28, %r6661, -1;
	mul.wide.u32 	%rd727, %r6661, 8;
	add.s64 	%rd728, %rd2, %rd727;
	st.local.u64 	[%rd728+8], %rd11;
	mov.u32 	%r6661, %r28;
	bra.uni 	$L__BB1_30;
$L__BB1_29:
	add.s32 	%r29, %r6660, 1;
	mul.wide.u32 	%rd729, %r6660, 8;
	add.s64 	%rd730, %rd2, %rd729;
	st.local.u64 	[%rd730+8], %rd11;
	mov.u32 	%r6660, %r29;
$L__BB1_30:
	atom.global.exch.b64 	%rd12, [%rd4+56], 0;
	setp.eq.s64 	%p26, %rd12, 0;
	@%p26 bra 	$L__BB1_130;
	shr.u64 	%rd731, %rd12, 32;
	shl.b64 	%rd732, %rd12, 3;
	mov.b64 	%rd733, 7;
	cvt.u32.u64 	%r2175, %rd733;
	cvt.u32.u64 	%r2176, %rd731;
	and.b32  	%r2177, %r2176, %r2175;
	mov.b64 	%rd734, 56;
	cvt.u32.u64 	%r2178, %rd734;
	cvt.u32.u64 	%r2179, %rd732;
	and.b32  	%r2180, %r2179, %r2178;
	or.b32  	%r2181, %r2180, %r2177;
	mov.b64 	%rd735, 9130730411292422144;
	shr.u64 	%rd736, %rd735, %r2181;
	mov.b64 	%rd737, 1736164156265733120;
	shr.u64 	%rd738, %rd737, %r2181;
	mov.b64 	%rd739, -506390041275138048;
	shr.u64 	%rd740, %rd739, %r2181;
	shl.b64 	%rd741, %rd740, 2;
	cvt.u32.u64 	%r2182, %rd738;
	mov.b64 	%rd742, 2;
	cvt.u32.u64 	%r2183, %rd742;
	and.b32  	%r2184, %r2182, %r2183;
	cvt.u32.u64 	%r2185, %rd736;
	mov.b64 	%rd743, 1;
	cvt.u32.u64 	%r2186, %rd743;
	and.b32  	%r2187, %r2185, %r2186;
	or.b32  	%r2188, %r2187, %r2184;
	cvt.u32.u64 	%r2189, %rd741;
	mov.b64 	%rd744, 4;
	cvt.u32.u64 	%r2190, %rd744;
	and.b32  	%r2191, %r2189, %r2190;
	or.b32  	%r2192, %r2188, %r2191;
	mov.b16 	%rs22, 1;
	shl.b16 	%rs23, %rs22, %r2192;
	and.b16  	%rs24, %rs23, 29;
	setp.eq.s16 	%p27, %rs24, 0;
	@%p27 bra 	$L__BB1_33;
	add.s32 	%r32, %r6661, -1;
	mul.wide.u32 	%rd745, %r6661, 8;
	add.s64 	%rd746, %rd2, %rd745;
	st.local.u64 	[%rd746+8], %rd12;
	mov.u32 	%r6661, %r32;
	bra.uni 	$L__BB1_34;
$L__BB1_33:
	add.s32 	%r33, %r6660, 1;
	mul.wide.u32 	%rd747, %r6660, 8;
	add.s64 	%rd748, %rd2, %rd747;
	st.local.u64 	[%rd748+8], %rd12;
	mov.u32 	%r6660, %r33;
$L__BB1_34:
	atom.global.exch.b64 	%rd13, [%rd4+64], 0;
	setp.eq.s64 	%p28, %rd13, 0;
	@%p28 bra 	$L__BB1_130;
	shr.u64 	%rd749, %rd13, 32;
	shl.b64 	%rd750, %rd13, 3;
	mov.b64 	%rd751, 7;
	cvt.u32.u64 	%r2193, %rd751;
	cvt.u32.u64 	%r2194, %rd749;
	and.b32  	%r2195, %r2194, %r2193;
	mov.b64 	%rd752, 56;
	cvt.u32.u64 	%r2196, %rd752;
	cvt.u32.u64 	%r2197, %rd750;
	and.b32  	%r2198, %r2197, %r2196;
	or.b32  	%r2199, %r2198, %r2195;
	mov.b64 	%rd753, 9130730411292422144;
	shr.u64 	%rd754, %rd753, %r2199;
	mov.b64 	%rd755, 1736164156265733120;
	shr.u64 	%rd756, %rd755, %r2199;
	mov.b64 	%rd757, -506390041275138048;
	shr.u64 	%rd758, %rd757, %r2199;
	shl.b64 	%rd759, %rd758, 2;
	cvt.u32.u64 	%r2200, %rd756;
	mov.b64 	%rd760, 2;
	cvt.u32.u64 	%r2201, %rd760;
	and.b32  	%r2202, %r2200, %r2201;
	cvt.u32.u64 	%r2203, %rd754;
	mov.b64 	%rd761, 1;
	cvt.u32.u64 	%r2204, %rd761;
	and.b32  	%r2205, %r2203, %r2204;
	or.b32  	%r2206, %r2205, %r2202;
	cvt.u32.u64 	%r2207, %rd759;
	mov.b64 	%rd762, 4;
	cvt.u32.u64 	%r2208, %rd762;
	and.b32  	%r2209, %r2207, %r2208;
	or.b32  	%r2210, %r2206, %r2209;
	mov.b16 	%rs25, 1;
	shl.b16 	%rs26, %rs25, %r2210;
	and.b16  	%rs27, %rs26, 29;
	setp.eq.s16 	%p29, %rs27, 0;
	@%p29 bra 	$L__BB1_37;
	add.s32 	%r36, %r6661, -1;
	mul.wide.u32 	%rd763, %r6661, 8;
	add.s64 	%rd764, %rd2, %rd763;
	st.local.u64 	[%rd764+8], %rd13;
	mov.u32 	%r6661, %r36;
	bra.uni 	$L__BB1_38;
$L__BB1_37:
	add.s32 	%r37, %r6660, 1;
	mul.wide.u32 	%rd765, %r6660, 8;
	add.s64 	%rd766, %rd2, %rd765;
	st.local.u64 	[%rd766+8], %rd13;
	mov.u32 	%r6660, %r37;
$L__BB1_38:
	atom.global.exch.b64 	%rd14, [%rd4+72], 0;
	setp.eq.s64 	%p30, %rd14, 0;
	@%p30 bra 	$L__BB1_130;
	shr.u64 	%rd767, %rd14, 32;
	shl.b64 	%rd768, %rd14, 3;
	mov.b64 	%rd769, 7;
	cvt.u32.u64 	%r2211, %rd769;
	cvt.u32.u64 	%r2212, %rd767;
	and.b32  	%r2213, %r2212, %r2211;
	mov.b64 	%rd770, 56;
	cvt.u32.u64 	%r2214, %rd770;
	cvt.u32.u64 	%r2215, %rd768;
	and.b32  	%r2216, %r2215, %r2214;
	or.b32  	%r2217, %r2216, %r2213;
	mov.b64 	%rd771, 9130730411292422144;
	shr.u64 	%rd772, %rd771, %r2217;
	mov.b64 	%rd773, 1736164156265733120;
	shr.u64 	%rd774, %rd773, %r2217;
	mov.b64 	%rd775, -506390041275138048;
	shr.u64 	%rd776, %rd775, %r2217;
	shl.b64 	%rd777, %rd776, 2;
	cvt.u32.u64 	%r2218, %rd774;
	mov.b64 	%rd778, 2;
	cvt.u32.u64 	%r2219, %rd778;
	and.b32  	%r2220, %r2218, %r2219;
	cvt.u32.u64 	%r2221, %rd772;
	mov.b64 	%rd779, 1;
	cvt.u32.u64 	%r2222, %rd779;
	and.b32  	%r2223, %r2221, %r2222;
	or.b32  	%r2224, %r2223, %r2220;
	cvt.u32.u64 	%r2225, %rd777;
	mov.b64 	%rd780, 4;
	cvt.u32.u64 	%r2226, %rd780;
	and.b32  	%r2227, %r2225, %r2226;
	or.b32  	%r2228, %r2224, %r2227;
	mov.b16 	%rs28, 1;
	shl.b16 	%rs29, %rs28, %r2228;
	and.b16  	%rs30, %rs29, 29;
	setp.eq.s16 	%p31, %rs30, 0;
	@%p31 bra 	$L__BB1_41;
	add.s32 	%r40, %r6661, -1;
	mul.wide.u32 	%rd781, %r6661, 8;
	add.s64 	%rd782, %rd2, %rd781;
	st.local.u64 	[%rd782+8], %rd14;
	mov.u32 	%r6661, %r40;
	bra.uni 	$L__BB1_42;
$L__BB1_41:
	add.s32 	%r41, %r6660, 1;
	mul.wide.u32 	%rd783, %r6660, 8;
	add.s64 	%rd784, %rd2, %rd783;
	st.local.u64 	[%rd784+8], %rd14;
	mov.u32 	%r6660, %r41;
$L__BB1_42:
	atom.global.exch.b64 	%rd15, [%rd4+80], 0;
	setp.eq.s64 	%p32, %rd15, 0;
	@%p32 bra 	$L__BB1_130;
	shr.u64 	%rd785, %rd15, 32;
	shl.b64 	%rd786, %rd15, 3;
	mov.b64 	%rd787, 7;
	cvt.u32.u64 	%r2229, %rd787;
	cvt.u32.u64 	%r2230, %rd785;
	and.b32  	%r2231, %r2230, %r2229;
	mov.b64 	%rd788, 56;
	cvt.u32.u64 	%r2232, %rd788;
	cvt.u32.u64 	%r2233, %rd786;
	and.b32  	%r2234, %r2233, %r2232;
	or.b32  	%r2235, %r2234, %r2231;
	mov.b64 	%rd789, 9130730411292422144;
	shr.u64 	%rd790, %rd789, %r2235;
	mov.b64 	%rd791, 1736164156265733120;
	shr.u64 	%rd792, %rd791, %r2235;
	mov.b64 	%rd793, -506390041275138048;
	shr.u64 	%rd794, %rd793, %r2235;
	shl.b64 	%rd795, %rd794, 2;
	cvt.u32.u64 	%r2236, %rd792;
	mov.b64 	%rd796, 2;
	cvt.u32.u64 	%r2237, %rd796;
	and.b32  	%r2238, %r2236, %r2237;
	cvt.u32.u64 	%r2239, %rd790;
	mov.b64 	%rd797, 1;
	cvt.u32.u64 	%r2240, %rd797;
	and.b32  	%r2241, %r2239, %r2240;
	or.b32  	%r2242, %r2241, %r2238;
	cvt.u32.u64 	%r2243, %rd795;
	mov.b64 	%rd798, 4;
	cvt.u32.u64 	%r2244, %rd798;
	and.b32  	%r2245, %r2243, %r2244;
	or.b32  	%r2246, %r2242, %r2245;
	mov.b16 	%rs31, 1;
	shl.b16 	%rs32, %rs31, %r2246;
	and.b16  	%rs33, %rs32, 29;
	setp.eq.s16 	%p33, %rs33, 0;
	@%p33 bra 	$L__BB1_45;
	add.s32 	%r44, %r6661, -1;
	mul.wide.u32 	%rd799, %r6661, 8;
	add.s64 	%rd800, %rd2, %rd799;
	st.local.u64 	[%rd800+8], %rd15;
	mov.u32 	%r6661, %r44;
	bra.uni 	$L__BB1_46;
$L__BB1_45:
	add.s32 	%r45, %r6660, 1;
	mul.wide.u32 	%rd801, %r6660, 8;
	add.s64 	%rd802, %rd2, %rd801;
	st.local.u64 	[%rd802+8], %rd15;
	mov.u32 	%r6660, %r45;
$L__BB1_46:
	atom.global.exch.b64 	%rd16, [%rd4+88], 0;
	setp.eq.s64 	%p34, %rd16, 0;
	@%p34 bra 	$L__BB1_130;
	shr.u64 	%rd803, %rd16, 32;
	shl.b64 	%rd804, %rd16, 3;
	mov.b64 	%rd805, 7;
	cvt.u32.u64 	%r2247, %rd805;
	cvt.u32.u64 	%r2248, %rd803;
	and.b32  	%r2249, %r2248, %r2247;
	mov.b64 	%rd806, 56;
	cvt.u32.u64 	%r2250, %rd806;
	cvt.u32.u64 	%r2251, %rd804;
	and.b32  	%r2252, %r2251, %r2250;
	or.b32  	%r2253, %r2252, %r2249;
	mov.b64 	%rd807, 9130730411292422144;
	shr.u64 	%rd808, %rd807, %r2253;
	mov.b64 	%rd809, 1736164156265733120;
	shr.u64 	%rd810, %rd809, %r2253;
	mov.b64 	%rd811, -506390041275138048;
	shr.u64 	%rd812, %rd811, %r2253;
	shl.b64 	%rd813, %rd812, 2;
	cvt.u32.u64 	%r2254, %rd810;
	mov.b64 	%rd814, 2;
	cvt.u32.u64 	%r2255, %rd814;
	and.b32  	%r2256, %r2254, %r2255;
	cvt.u32.u64 	%r2257, %rd808;
	mov.b64 	%rd815, 1;
	cvt.u32.u64 	%r2258, %rd815;
	and.b32  	%r2259, %r2257, %r2258;
	or.b32  	%r2260, %r2259, %r2256;
	cvt.u32.u64 	%r2261, %rd813;
	mov.b64 	%rd816, 4;
	cvt.u32.u64 	%r2262, %rd816;
	and.b32  	%r2263, %r2261, %r2262;
	or.b32  	%r2264, %r2260, %r2263;
	mov.b16 	%rs34, 1;
	shl.b16 	%rs35, %rs34, %r2264;
	and.b16  	%rs36, %rs35, 29;
	setp.eq.s16 	%p35, %rs36, 0;
	@%p35 bra 	$L__BB1_49;
	add.s32 	%r48, %r6661, -1;
	mul.wide.u32 	%rd817, %r6661, 8;
	add.s64 	%rd818, %rd2, %rd817;
	st.local.u64 	[%rd818+8], %rd16;
	mov.u32 	%r6661, %r48;
	bra.uni 	$L__BB1_50;
$L__BB1_49:
	add.s32 	%r49, %r6660, 1;
	mul.wide.u32 	%rd819, %r6660, 8;
	add.s64 	%rd820, %rd2, %rd819;
	st.local.u64 	[%rd820+8], %rd16;
	mov.u32 	%r6660, %r49;
$L__BB1_50:
	atom.global.exch.b64 	%rd17, [%rd4+96], 0;
	setp.eq.s64 	%p36, %rd17, 0;
	@%p36 bra 	$L__BB1_130;
	shr.u64 	%rd821, %rd17, 32;
	shl.b64 	%rd822, %rd17, 3;
	mov.b64 	%rd823, 7;
	cvt.u32.u64 	%r2265, %rd823;
	cvt.u32.u64 	%r2266, %rd821;
	and.b32  	%r2267, %r2266, %r2265;
	mov.b64 	%rd824, 56;
	cvt.u32.u64 	%r2268, %rd824;
	cvt.u32.u64 	%r2269, %rd822;
	and.b32  	%r2270, %r2269, %r2268;
	or.b32  	%r2271, %r2270, %r2267;
	mov.b64 	%rd825, 9130730411292422144;
	shr.u64 	%rd826, %rd825, %r2271;
	mov.b64 	%rd827, 1736164156265733120;
	shr.u64 	%rd828, %rd827, %r2271;
	mov.b64 	%rd829, -506390041275138048;
	shr.u64 	%rd830, %rd829, %r2271;
	shl.b64 	%rd831, %rd830, 2;
	cvt.u32.u64 	%r2272, %rd828;
	mov.b64 	%rd832, 2;
	cvt.u32.u64 	%r2273, %rd832;
	and.b32  	%r2274, %r2272, %r2273;
	cvt.u32.u64 	%r2275, %rd826;
	mov.b64 	%rd833, 1;
	cvt.u32.u64 	%r2276, %rd833;
	and.b32  	%r2277, %r2275, %r2276;
	or.b32  	%r2278, %r2277, %r2274;
	cvt.u32.u64 	%r2279, %rd831;
	mov.b64 	%rd834, 4;
	cvt.u32.u64 	%r2280, %rd834;
	and.b32  	%r2281, %r2279, %r2280;
	or.b32  	%r2282, %r2278, %r2281;
	mov.b16 	%rs37, 1;
	shl.b16 	%rs38, %rs37, %r2282;
	and.b16  	%rs39, %rs38, 29;
	setp.eq.s16 	%p37, %rs39, 0;
	@%p37 bra 	$L__BB1_53;
	add.s32 	%r52, %r6661, -1;
	mul.wide.u32 	%rd835, %r6661, 8;
	add.s64 	%rd836, %rd2, %rd835;
	st.local.u64 	[%rd836+8], %rd17;
	mov.u32 	%r6661, %r52;
	bra.uni 	$L__BB1_54;
$L__BB1_53:
	add.s32 	%r53, %r6660, 1;
	mul.wide.u32 	%rd837, %r6660, 8;
	add.s64 	%rd838, %rd2, %rd837;
	st.local.u64 	[%rd838+8], %rd17;
	mov.u32 	%r6660, %r53;
$L__BB1_54:
	atom.global.exch.b64 	%rd18, [%rd4+104], 0;
	setp.eq.s64 	%p38, %rd18, 0;
	@%p38 bra 	$L__BB1_130;
	shr.u64 	%rd839, %rd18, 32;
	shl.b64 	%rd840, %rd18, 3;
	mov.b64 	%rd841, 7;
	cvt.u32.u64 	%r2283, %rd841;
	cvt.u32.u64 	%r2284, %rd839;
	and.b32  	%r2285, %r2284, %r2283;
	mov.b64 	%rd842, 56;
	cvt.u32.u64 	%r2286, %rd842;
	cvt.u32.u64 	%r2287, %rd840;
	and.b32  	%r2288, %r2287, %r2286;
	or.b32  	%r2289, %r2288, %r2285;
	mov.b64 	%rd843, 9130730411292422144;
	shr.u64 	%rd844, %rd843, %r2289;
	mov.b64 	%rd845, 1736164156265733120;
	shr.u64 	%rd846, %rd845, %r2289;
	mov.b64 	%rd847, -506390041275138048;
	shr.u64 	%rd848, %rd847, %r2289;
	shl.b64 	%rd849, %rd848, 2;
	cvt.u32.u64 	%r2290, %rd846;
	mov.b64 	%rd850, 2;
	cvt.u32.u64 	%r2291, %rd850;
	and.b32  	%r2292, %r2290, %r2291;
	cvt.u32.u64 	%r2293, %rd844;
	mov.b64 	%rd851, 1;
	cvt.u32.u64 	%r2294, %rd851;
	and.b32  	%r2295, %r2293, %r2294;
	or.b32  	%r2296, %r2295, %r2292;
	cvt.u32.u64 	%r2297, %rd849;
	mov.b64 	%rd852, 4;
	cvt.u32.u64 	%r2298, %rd852;
	and.b32  	%r2299, %r2297, %r2298;
	or.b32  	%r2300, %r2296, %r2299;
	mov.b16 	%rs40, 1;
	shl.b16 	%rs41, %rs40, %r2300;
	and.b16  	%rs42, %rs41, 29;
	setp.eq.s16 	%p39, %rs42, 0;
	@%p39 bra 	$L__BB1_57;
	add.s32 	%r56, %r6661, -1;
	mul.wide.u32 	%rd853, %r6661, 8;
	add.s64 	%rd854, %rd2, %rd853;
	st.local.u64 	[%rd854+8], %rd18;
	mov.u32 	%r6661, %r56;
	bra.uni 	$L__BB1_58;
$L__BB1_57:
	add.s32 	%r57, %r6660, 1;
	mul.wide.u32 	%rd855, %r6660, 8;
	add.s64 	%rd856, %rd2, %rd855;
	st.local.u64 	[%rd856+8], %rd18;
	mov.u32 	%r6660, %r57;
$L__BB1_58:
	atom.global.exch.b64 	%rd19, [%rd4+112], 0;
	setp.eq.s64 	%p40, %rd19, 0;
	@%p40 bra 	$L__BB1_130;
	shr.u64 	%rd857, %rd19, 32;
	shl.b64 	%rd858, %rd19, 3;
	mov.b64 	%rd859, 7;
	cvt.u32.u64 	%r2301, %rd859;
	cvt.u32.u64 	%r2302, %rd857;
	and.b32  	%r2303, %r2302, %r2301;
	mov.b64 	%rd860, 56;
	cvt.u32.u64 	%r2304, %rd860;
	cvt.u32.u64 	%r2305, %rd858;
	and.b32  	%r2306, %r2305, %r2304;
	or.b32  	%r2307, %r2306, %r2303;
	mov.b64 	%rd861, 9130730411292422144;
	shr.u64 	%rd862, %rd861, %r2307;
	mov.b64 	%rd863, 1736164156265733120;
	shr.u64 	%rd864, %rd863, %r2307;
	mov.b64 	%rd865, -506390041275138048;
	shr.u64 	%rd866, %rd865, %r2307;
	shl.b64 	%rd867, %rd866, 2;
	cvt.u32.u64 	%r2308, %rd864;
	mov.b64 	%rd868, 2;
	cvt.u32.u64 	%r2309, %rd868;
	and.b32  	%r2310, %r2308, %r2309;
	cvt.u32.u64 	%r2311, %rd862;
	mov.b64 	%rd869, 1;
	cvt.u32.u64 	%r2312, %rd869;
	and.b32  	%r2313, %r2311, %r2312;
	or.b32  	%r2314, %r2313, %r2310;
	cvt.u32.u64 	%r2315, %rd867;
	mov.b64 	%rd870, 4;
	cvt.u32.u64 	%r2316, %rd870;
	and.b32  	%r2317, %r2315, %r2316;
	or.b32  	%r2318, %r2314, %r2317;
	mov.b16 	%rs43, 1;
	shl.b16 	%rs44, %rs43, %r2318;
	and.b16  	%rs45, %rs44, 29;
	setp.eq.s16 	%p41, %rs45, 0;
	@%p41 bra 	$L__BB1_61;
	add.s32 	%r60, %r6661, -1;
	mul.wide.u32 	%rd871, %r6661, 8;
	add.s64 	%rd872, %rd2, %rd871;
	st.local.u64 	[%rd872+8], %rd19;
	mov.u32 	%r6661, %r60;
	bra.uni 	$L__BB1_62;
$L__BB1_61:
	add.s32 	%r61, %r6660, 1;
	mul.wide.u32 	%rd873, %r6660, 8;
	add.s64 	%rd874, %rd2, %rd873;
	st.local.u64 	[%rd874+8], %rd19;
	mov.u32 	%r6660, %r61;
$L__BB1_62:
	atom.global.exch.b64 	%rd20, [%rd4+120], 0;
	setp.eq.s64 	%p42, %rd20, 0;
	@%p42 bra 	$L__BB1_130;
	shr.u64 	%rd875, %rd20, 32;
	shl.b64 	%rd876, %rd20, 3;
	mov.b64 	%rd877, 7;
	cvt.u32.u64 	%r2319, %rd877;
	cvt.u32.u64 	%r2320, %rd875;
	and.b32  	%r2321, %r2320, %r2319;
	mov.b64 	%rd878, 56;
	cvt.u32.u64 	%r2322, %rd878;
	cvt.u32.u64 	%r2323, %rd876;
	and.b32  	%r2324, %r2323, %r2322;
	or.b32  	%r2325, %r2324, %r2321;
	mov.b64 	%rd879, 9130730411292422144;
	shr.u64 	%rd880, %rd879, %r2325;
	mov.b64 	%rd881, 1736164156265733120;
	shr.u64 	%rd882, %rd881, %r2325;
	mov.b64 	%rd883, -506390041275138048;
	shr.u64 	%rd884, %rd883, %r2325;
	shl.b64 	%rd885, %rd884, 2;
	cvt.u32.u64 	%r2326, %rd882;
	mov.b64 	%rd886, 2;
	cvt.u32.u64 	%r2327, %rd886;
	and.b32  	%r2328, %r2326, %r2327;
	cvt.u32.u64 	%r2329, %rd880;
	mov.b64 	%rd887, 1;
	cvt.u32.u64 	%r2330, %rd887;
	and.b32  	%r2331, %r2329, %r2330;
	or.b32  	%r2332, %r2331, %r2328;
	cvt.u32.u64 	%r2333, %rd885;
	mov.b64 	%rd888, 4;
	cvt.u32.u64 	%r2334, %rd888;
	and.b32  	%r2335, %r2333, %r2334;
	or.b32  	%r2336, %r2332, %r2335;
	mov.b16 	%rs46, 1;
	shl.b16 	%rs47, %rs46, %r2336;
	and.b16  	%rs48, %rs47, 29;
	setp.eq.s16 	%p43, %rs48, 0;
	@%p43 bra 	$L__BB1_65;
	add.s32 	%r64, %r6661, -1;
	mul.wide.u32 	%rd889, %r6661, 8;
	add.s64 	%rd890, %rd2, %rd889;
	st.local.u64 	[%rd890+8], %rd20;
	mov.u32 	%r6661, %r64;
	bra.uni 	$L__BB1_66;
$L__BB1_65:
	add.s32 	%r65, %r6660, 1;
	mul.wide.u32 	%rd891, %r6660, 8;
	add.s64 	%rd892, %rd2, %rd891;
	st.local.u64 	[%rd892+8], %rd20;
	mov.u32 	%r6660, %r65;
$L__BB1_66:
	atom.global.exch.b64 	%rd21, [%rd4+128], 0;
	setp.eq.s64 	%p44, %rd21, 0;
	@%p44 bra 	$L__BB1_130;
	shr.u64 	%rd893, %rd21, 32;
	shl.b64 	%rd894, %rd21, 3;
	mov.b64 	%rd895, 7;
	cvt.u32.u64 	%r2337, %rd895;
	cvt.u32.u64 	%r2338, %rd893;
	and.b32  	%r2339, %r2338, %r2337;
	mov.b64 	%rd896, 56;
	cvt.u32.u64 	%r2340, %rd896;
	cvt.u32.u64 	%r2341, %rd894;
	and.b32  	%r2342, %r2341, %r2340;
	or.b32  	%r2343, %r2342, %r2339;
	mov.b64 	%rd897, 9130730411292422144;
	shr.u64 	%rd898, %rd897, %r2343;
	mov.b64 	%rd899, 1736164156265733120;
	shr.u64 	%rd900, %rd899, %r2343;
	mov.b64 	%rd901, -506390041275138048;
	shr.u64 	%rd902, %rd901, %r2343;
	shl.b64 	%rd903, %rd902, 2;
	cvt.u32.u64 	%r2344, %rd900;
	mov.b64 	%rd904, 2;
	cvt.u32.u64 	%r2345, %rd904;
	and.b32  	%r2346, %r2344, %r2345;
	cvt.u32.u64 	%r2347, %rd898;
	mov.b64 	%rd905, 1;
	cvt.u32.u64 	%r2348, %rd905;
	and.b32  	%r2349, %r2347, %r2348;
	or.b32  	%r2350, %r2349, %r2346;
	cvt.u32.u64 	%r2351, %rd903;
	mov.b64 	%rd906, 4;
	cvt.u32.u64 	%r2352, %rd906;
	and.b32  	%r2353, %r2351, %r2352;
	or.b32  	%r2354, %r2350, %r2353;
	mov.b16 	%rs49, 1;
	shl.b16 	%rs50, %rs49, %r2354;
	and.b16  	%rs51, %rs50, 29;
	setp.eq.s16 	%p45, %rs51, 0;
	@%p45 bra 	$L__BB1_69;
	add.s32 	%r68, %r6661, -1;
	mul.wide.u32 	%rd907, %r6661, 8;
	add.s64 	%rd908, %rd2, %rd907;
	st.local.u64 	[%rd908+8], %rd21;
	mov.u32 	%r6661, %r68;
	bra.uni 	$L__BB1_70;
$L__BB1_69:
	add.s32 	%r69, %r6660, 1;
	mul.wide.u32 	%rd909, %r6660, 8;
	add.s64 	%rd910, %rd2, %rd909;
	st.local.u64 	[%rd910+8], %rd21;
	mov.u32 	%r6660, %r69;
$L__BB1_70:
	atom.global.exch.b64 	%rd22, [%rd4+136], 0;
	setp.eq.s64 	%p46, %rd22, 0;
	@%p46 bra 	$L__BB1_130;
	shr.u64 	%rd911, %rd22, 32;
	shl.b64 	%rd912, %rd22, 3;
	mov.b64 	%rd913, 7;
	cvt.u32.u64 	%r2355, %rd913;
	cvt.u32.u64 	%r2356, %rd911;
	and.b32  	%r2357, %r2356, %r2355;
	mov.b64 	%rd914, 56;
	cvt.u32.u64 	%r2358, %rd914;
	cvt.u32.u64 	%r2359, %rd912;
	and.b32  	%r2360, %r2359, %r2358;
	or.b32  	%r2361, %r2360, %r2357;
	mov.b64 	%rd915, 9130730411292422144;
	shr.u64 	%rd916, %rd915, %r2361;
	mov.b64 	%rd917, 1736164156265733120;
	shr.u64 	%rd918, %rd917, %r2361;
	mov.b64 	%rd919, -506390041275138048;
	shr.u64 	%rd920, %rd919, %r2361;
	shl.b64 	%rd921, %rd920, 2;
	cvt.u32.u64 	%r2362, %rd918;
	mov.b64 	%rd922, 2;
	cvt.u32.u64 	%r2363, %rd922;
	and.b32  	%r2364, %r2362, %r2363;
	cvt.u32.u64 	%r2365, %rd916;
	mov.b64 	%rd923, 1;
	cvt.u32.u64 	%r2366, %rd923;
	and.b32  	%r2367, %r2365, %r2366;
	or.b32  	%r2368, %r2367, %r2364;
	cvt.u32.u64 	%r2369, %rd921;
	mov.b64 	%rd924, 4;
	cvt.u32.u64 	%r2370, %rd924;
	and.b32  	%r2371, %r2369, %r2370;
	or.b32  	%r2372, %r2368, %r2371;
	mov.b16 	%rs52, 1;
	shl.b16 	%rs53, %rs52, %r2372;
	and.b16  	%rs54, %rs53, 29;
	setp.eq.s16 	%p47, %rs54, 0;
	@%p47 bra 	$L__BB1_73;
	add.s32 	%r72, %r6661, -1;
	mul.wide.u32 	%rd925, %r6661, 8;
	add.s64 	%rd926, %rd2, %rd925;
	st.local.u64 	[%rd926+8], %rd22;
	mov.u32 	%r6661, %r72;
	bra.uni 	$L__BB1_74;
$L__BB1_73:
	add.s32 	%r73, %r6660, 1;
	mul.wide.u32 	%rd927, %r6660, 8;
	add.s64 	%rd928, %rd2, %rd927;
	st.local.u64 	[%rd928+8], %rd22;
	mov.u32 	%r6660, %r73;
$L__BB1_74:
	atom.global.exch.b64 	%rd23, [%rd4+144], 0;
	setp.eq.s64 	%p48, %rd23, 0;
	@%p48 bra 	$L__BB1_130;
	shr.u64 	%rd929, %rd23, 32;
	shl.b64 	%rd930, %rd23, 3;
	mov.b64 	%rd931, 7;
	cvt.u32.u64 	%r2373, %rd931;
	cvt.u32.u64 	%r2374, %rd929;
	and.b32  	%r2375, %r2374, %r2373;
	mov.b64 	%rd932, 56;
	cvt.u32.u64 	%r2376, %rd932;
	cvt.u32.u64 	%r2377, %rd930;
	and.b32  	%r2378, %r2377, %r2376;
	or.b32  	%r2379, %r2378, %r2375;
	mov.b64 	%rd933, 9130730411292422144;
	shr.u64 	%rd934, %rd933, %r2379;
	mov.b64 	%rd935, 1736164156265733120;
	shr.u64 	%rd936, %rd935, %r2379;
	mov.b64 	%rd937, -506390041275138048;
	shr.u64 	%rd938, %rd937, %r2379;
	shl.b64 	%rd939, %rd938, 2;
	cvt.u32.u64 	%r2380, %rd936;
	mov.b64 	%rd940, 2;
	cvt.u32.u64 	%r2381, %rd940;
	and.b32  	%r2382, %r2380, %r2381;
	cvt.u32.u64 	%r2383, %rd934;
	mov.b64 	%rd941, 1;
	cvt.u32.u64 	%r2384, %rd941;
	and.b32  	%r2385, %r2383, %r2384;
	or.b32  	%r2386, %r2385, %r2382;
	cvt.u32.u64 	%r2387, %rd939;
	mov.b64 	%rd942, 4;
	cvt.u32.u64 	%r2388, %rd942;
	and.b32  	%r2389, %r2387, %r2388;
	or.b32  	%r2390, %r2386, %r2389;
	mov.b16 	%rs55, 1;
	shl.b16 	%rs56, %rs55, %r2390;
	and.b16  	%rs57, %rs56, 29;
	setp.eq.s16 	%p49, %rs57, 0;
	@%p49 bra 	$L__BB1_77;
	add.s32 	%r76, %r6661, -1;
	mul.wide.u32 	%rd943, %r6661, 8;
	add.s64 	%rd944, %rd2, %rd943;
	st.local.u64 	[%rd944+8], %rd23;
	mov.u32 	%r6661, %r76;
	bra.uni 	$L__BB1_78;
$L__BB1_77:
	add.s32 	%r77, %r6660, 1;
	mul.wide.u32 	%rd945, %r6660, 8;
	add.s64 	%rd946, %rd2, %rd945;
	st.local.u64 	[%rd946+8], %rd23;
	mov.u32 	%r6660, %r77;
$L__BB1_78:
	atom.global.exch.b64 	%rd24, [%rd4+152], 0;
	setp.eq.s64 	%p50, %rd24, 0;
	@%p50 bra 	$L__BB1_130;
	shr.u64 	%rd947, %rd24, 32;
	shl.b64 	%rd948, %rd24, 3;
	mov.b64 	%rd949, 7;
	cvt.u32.u64 	%r2391, %rd949;
	cvt.u32.u64 	%r2392, %rd947;
	and.b32  	%r2393, %r2392, %r2391;
	mov.b64 	%rd950, 56;
	cvt.u32.u64 	%r2394, %rd950;
	cvt.u32.u64 	%r2395, %rd948;
	and.b32  	%r2396, %r2395, %r2394;
	or.b32  	%r2397, %r2396, %r2393;
	mov.b64 	%rd951, 9130730411292422144;
	shr.u64 	%rd952, %rd951, %r2397;
	mov.b64 	%rd953, 1736164156265733120;
	shr.u64 	%rd954, %rd953, %r2397;
	mov.b64 	%rd955, -506390041275138048;
	shr.u64 	%rd956, %rd955, %r2397;
	shl.b64 	%rd957, %rd956, 2;
	cvt.u32.u64 	%r2398, %rd954;
	mov.b64 	%rd958, 2;
	cvt.u32.u64 	%r2399, %rd958;
	and.b32  	%r2400, %r2398, %r2399;
	cvt.u32.u64 	%r2401, %rd952;
	mov.b64 	%rd959, 1;
	cvt.u32.u64 	%r2402, %rd959;
	and.b32  	%r2403, %r2401, %r2402;
	or.b32  	%r2404, %r2403, %r2400;
	cvt.u32.u64 	%r2405, %rd957;
	mov.b64 	%rd960, 4;
	cvt.u32.u64 	%r2406, %rd960;
	and.b32  	%r2407, %r2405, %r2406;
	or.b32  	%r2408, %r2404, %r2407;
	mov.b16 	%rs58, 1;
	shl.b16 	%rs59, %rs58, %r2408;
	and.b16  	%rs60, %rs59, 29;
	setp.eq.s16 	%p51, %rs60, 0;
	@%p51 bra 	$L__BB1_81;
	add.s32 	%r80, %r6661, -1;
	mul.wide.u32 	%rd961, %r6661, 8;
	add.s64 	%rd962, %rd2, %rd961;
	st.local.u64 	[%rd962+8], %rd24;
	mov.u32 	%r6661, %r80;
	bra.uni 	$L__BB1_82;
$L__BB1_81:
	add.s32 	%r81, %r6660, 1;
	mul.wide.u32 	%rd963, %r6660, 8;
	add.s64 	%rd964, %rd2, %rd963;
	st.local.u64 	[%rd964+8], %rd24;
	mov.u32 	%r6660, %r81;
$L__BB1_82:
	atom.global.exch.b64 	%rd25, [%rd4+160], 0;
	setp.eq.s64 	%p52, %rd25, 0;
	@%p52 bra 	$L__BB1_130;
	shr.u64 	%rd965, %rd25, 32;
	shl.b64 	%rd966, %rd25, 3;
	mov.b64 	%rd967, 7;
	cvt.u32.u64 	%r2409, %rd967;
	cvt.u32.u64 	%r2410, %rd965;
	and.b32  	%r2411, %r2410, %r2409;
	mov.b64 	%rd968, 56;
	cvt.u32.u64 	%r2412, %rd968;
	cvt.u32.u64 	%r2413, %rd966;
	and.b32  	%r2414, %r2413, %r2412;
	or.b32  	%r2415, %r2414, %r2411;
	mov.b64 	%rd969, 9130730411292422144;
	shr.u64 	%rd970, %rd969, %r2415;
	mov.b64 	%rd971, 1736164156265733120;
	shr.u64 	%rd972, %rd971, %r2415;
	mov.b64 	%rd973, -506390041275138048;
	shr.u64 	%rd974, %rd973, %r2415;
	shl.b64 	%rd975, %rd974, 2;
	cvt.u32.u64 	%r2416, %rd972;
	mov.b64 	%rd976, 2;
	cvt.u32.u64 	%r2417, %rd976;
	and.b32  	%r2418, %r2416, %r2417;
	cvt.u32.u64 	%r2419, %rd970;
	mov.b64 	%rd977, 1;
	cvt.u32.u64 	%r2420, %rd977;
	and.b32  	%r2421, %r2419, %r2420;
	or.b32  	%r2422, %r2421, %r2418;
	cvt.u32.u64 	%r2423, %rd975;
	mov.b64 	%rd978, 4;
	cvt.u32.u64 	%r2424, %rd978;
	and.b32  	%r2425, %r2423, %r2424;
	or.b32  	%r2426, %r2422, %r2425;
	mov.b16 	%rs61, 1;
	shl.b16 	%rs62, %rs61, %r2426;
	and.b16  	%rs63, %rs62, 29;
	setp.eq.s16 	%p53, %rs63, 0;
	@%p53 bra 	$L__BB1_85;
	add.s32 	%r84, %r6661, -1;
	mul.wide.u32 	%rd979, %r6661, 8;
	add.s64 	%rd980, %rd2, %rd979;
	st.local.u64 	[%rd980+8], %rd25;
	mov.u32 	%r6661, %r84;
	bra.uni 	$L__BB1_86;
$L__BB1_85:
	add.s32 	%r85, %r6660, 1;
	mul.wide.u32 	%rd981, %r6660, 8;
	add.s64 	%rd982, %rd2, %rd981;
	st.local.u64 	[%rd982+8], %rd25;
	mov.u32 	%r6660, %r85;
$L__BB1_86:
	atom.global.exch.b64 	%rd26, [%rd4+168], 0;
	setp.eq.s64 	%p54, %rd26, 0;
	@%p54 bra 	$L__BB1_130;
	shr.u64 	%rd983, %rd26, 32;
	shl.b64 	%rd984, %rd26, 3;
	mov.b64 	%rd985, 7;
	cvt.u32.u64 	%r2427, %rd985;
	cvt.u32.u64 	%r2428, %rd983;
	and.b32  	%r2429, %r2428, %r2427;
	mov.b64 	%rd986, 56;
	cvt.u32.u64 	%r2430, %rd986;
	cvt.u32.u64 	%r2431, %rd984;
	and.b32  	%r2432, %r2431, %r2430;
	or.b32  	%r2433, %r2432, %r2429;
	mov.b64 	%rd987, 9130730411292422144;
	shr.u64 	%rd988, %rd987, %r2433;
	mov.b64 	%rd989, 1736164156265733120;
	shr.u64 	%rd990, %rd989, %r2433;
	mov.b64 	%rd991, -506390041275138048;
	shr.u64 	%rd992, %rd991, %r2433;
	shl.b64 	%rd993, %rd992, 2;
	cvt.u32.u64 	%r2434, %rd990;
	mov.b64 	%rd994, 2;
	cvt.u32.u64 	%r2435, %rd994;
	and.b32  	%r2436, %r2434, %r2435;
	cvt.u32.u64 	%r2437, %rd988;
	mov.b64 	%rd995, 1;
	cvt.u32.u64 	%r2438, %rd995;
	and.b32  	%r2439, %r2437, %r2438;
	or.b32  	%r2440, %r2439, %r2436;
	cvt.u32.u64 	%r2441, %rd993;
	mov.b64 	%rd996, 4;
	cvt.u32.u64 	%r2442, %rd996;
	and.b32  	%r2443, %r2441, %r2442;
	or.b32  	%r2444, %r2440, %r2443;
	mov.b16 	%rs64, 1;
	shl.b16 	%rs65, %rs64, %r2444;
	and.b16  	%rs66, %rs65, 29;
	setp.eq.s16 	%p55, %rs66, 0;
	@%p55 bra 	$L__BB1_89;
	add.s32 	%r88, %r6661, -1;
	mul.wide.u32 	%rd997, %r6661, 8;
	add.s64 	%rd998, %rd2, %rd997;
	st.local.u64 	[%rd998+8], %rd26;
	mov.u32 	%r6661, %r88;
	bra.uni 	$L__BB1_90;
$L__BB1_89:
	add.s32 	%r89, %r6660, 1;
	mul.wide.u32 	%rd999, %r6660, 8;
	add.s64 	%rd1000, %rd2, %rd999;
	st.local.u64 	[%rd1000+8], %rd26;
	mov.u32 	%r6660, %r89;
$L__BB1_90:
	atom.global.exch.b64 	%rd27, [%rd4+176], 0;
	setp.eq.s64 	%p56, %rd27, 0;
	@%p56 bra 	$L__BB1_130;
	shr.u64 	%rd1001, %rd27, 32;
	shl.b64 	%rd1002, %rd27, 3;
	mov.b64 	%rd1003, 7;
	cvt.u32.u64 	%r2445, %rd1003;
	cvt.u32.u64 	%r2446, %rd1001;
	and.b32  	%r2447, %r2446, %r2445;
	mov.b64 	%rd1004, 56;
	cvt.u32.u64 	%r2448, %rd1004;
	cvt.u32.u64 	%r2449, %rd1002;
	and.b32  	%r2450, %r2449, %r2448;
	or.b32  	%r2451, %r2450, %r2447;
	mov.b64 	%rd1005, 9130730411292422144;
	shr.u64 	%rd1006, %rd1005, %r2451;
	mov.b64 	%rd1007, 1736164156265733120;
	shr.u64 	%rd1008, %rd1007, %r2451;
	mov.b64 	%rd1009, -506390041275138048;
	shr.u64 	%rd1010, %rd1009, %r2451;
	shl.b64 	%rd1011, %rd1010, 2;
	cvt.u32.u64 	%r2452, %rd1008;
	mov.b64 	%rd1012, 2;
	cvt.u32.u64 	%r2453, %rd1012;
	and.b32  	%r2454, %r2452, %r2453;
	cvt.u32.u64 	%r2455, %rd1006;
	mov.b64 	%rd1013, 1;
	cvt.u32.u64 	%r2456, %rd1013;
	and.b32  	%r2457, %r2455, %r2456;
	or.b32  	%r2458, %r2457, %r2454;
	cvt.u32.u64 	%r2459, %rd1011;
	mov.b64 	%rd1014, 4;
	cvt.u32.u64 	%r2460, %rd1014;
	and.b32  	%r2461, %r2459, %r2460;
	or.b32  	%r2462, %r2458, %r2461;
	mov.b16 	%rs67, 1;
	shl.b16 	%rs68, %rs67, %r2462;
	and.b16  	%rs69, %rs68, 29;
	setp.eq.s16 	%p57, %rs69, 0;
	@%p57 bra 	$L__BB1_93;
	add.s32 	%r92, %r6661, -1;
	mul.wide.u32 	%rd1015, %r6661, 8;
	add.s64 	%rd1016, %rd2, %rd1015;
	st.local.u64 	[%rd1016+8], %rd27;
	mov.u32 	%r6661, %r92;
	bra.uni 	$L__BB1_94;
$L__BB1_93:
	add.s32 	%r93, %r6660, 1;
	mul.wide.u32 	%rd1017, %r6660, 8;
	add.s64 	%rd1018, %rd2, %rd1017;
	st.local.u64 	[%rd1018+8], %rd27;
	mov.u32 	%r6660, %r93;
$L__BB1_94:
	atom.global.exch.b64 	%rd28, [%rd4+184], 0;
	setp.eq.s64 	%p58, %rd28, 0;
	@%p58 bra 	$L__BB1_130;
	shr.u64 	%rd1019, %rd28, 32;
	shl.b64 	%rd1020, %rd28, 3;
	mov.b64 	%rd1021, 7;
	cvt.u32.u64 	%r2463, %rd1021;
	cvt.u32.u64 	%r2464, %rd1019;
	and.b32  	%r2465, %r2464, %r2463;
	mov.b64 	%rd1022, 56;
	cvt.u32.u64 	%r2466, %rd1022;
	cvt.u32.u64 	%r2467, %rd1020;
	and.b32  	%r2468, %r2467, %r2466;
	or.b32  	%r2469, %r2468, %r2465;
	mov.b64 	%rd1023, 9130730411292422144;
	shr.u64 	%rd1024, %rd1023, %r2469;
	mov.b64 	%rd1025, 1736164156265733120;
	shr.u64 	%rd1026, %rd1025, %r2469;
	mov.b64 	%rd1027, -506390041275138048;
	shr.u64 	%rd1028, %rd1027, %r2469;
	shl.b64 	%rd1029, %rd1028, 2;
	cvt.u32.u64 	%r2470, %rd1026;
	mov.b64 	%rd1030, 2;
	cvt.u32.u64 	%r2471, %rd1030;
	and.b32  	%r2472, %r2470, %r2471;
	cvt.u32.u64 	%r2473, %rd1024;
	mov.b64 	%rd1031, 1;
	cvt.u32.u64 	%r2474, %rd1031;
	and.b32  	%r2475, %r2473, %r2474;
	or.b32  	%r2476, %r2475, %r2472;
	cvt.u32.u64 	%r2477, %rd1029;
	mov.b64 	%rd1032, 4;
	cvt.u32.u64 	%r2478, %rd1032;
	and.b32  	%r2479, %r2477, %r2478;
	or.b32  	%r2480, %r2476, %r2479;
	mov.b16 	%rs70, 1;
	shl.b16 	%rs71, %rs70, %r2480;
	and.b16  	%rs72, %rs71, 29;
	setp.eq.s16 	%p59, %rs72, 0;
	@%p59 bra 	$L__BB1_97;
	add.s32 	%r96, %r6661, -1;
	mul.wide.u32 	%rd1033, %r6661, 8;
	add.s64 	%rd1034, %rd2, %rd1033;
	st.local.u64 	[%rd1034+8], %rd28;
	mov.u32 	%r6661, %r96;
	bra.uni 	$L__BB1_98;
$L__BB1_97:
	add.s32 	%r97, %r6660, 1;
	mul.wide.u32 	%rd1035, %r6660, 8;
	add.s64 	%rd1036, %rd2, %rd1035;
	st.local.u64 	[%rd1036+8], %rd28;
	mov.u32 	%r6660, %r97;
$L__BB1_98:
	atom.global.exch.b64 	%rd29, [%rd4+192], 0;
	setp.eq.s64 	%p60, %rd29, 0;
	@%p60 bra 	$L__BB1_130;
	shr.u64 	%rd1037, %rd29, 32;
	shl.b64 	%rd1038, %rd29, 3;
	mov.b64 	%rd1039, 7;
	cvt.u32.u64 	%r2481, %rd1039;
	cvt.u32.u64 	%r2482, %rd1037;
	and.b32  	%r2483, %r2482, %r2481;
	mov.b64 	%rd1040, 56;
	cvt.u32.u64 	%r2484, %rd1040;
	cvt.u32.u64 	%r2485, %rd1038;
	and.b32  	%r2486, %r2485, %r2484;
	or.b32  	%r2487, %r2486, %r2483;
	mov.b64 	%rd1041, 9130730411292422144;
	shr.u64 	%rd1042, %rd1041, %r2487;
	mov.b64 	%rd1043, 1736164156265733120;
	shr.u64 	%rd1044, %rd1043, %r2487;
	mov.b64 	%rd1045, -506390041275138048;
	shr.u64 	%rd1046, %rd1045, %r2487;
	shl.b64 	%rd1047, %rd1046, 2;
	cvt.u32.u64 	%r2488, %rd1044;
	mov.b64 	%rd1048, 2;
	cvt.u32.u64 	%r2489, %rd1048;
	and.b32  	%r2490, %r2488, %r2489;
	cvt.u32.u64 	%r2491, %rd1042;
	mov.b64 	%rd1049, 1;
	cvt.u32.u64 	%r2492, %rd1049;
	and.b32  	%r2493, %r2491, %r2492;
	or.b32  	%r2494, %r2493, %r2490;
	cvt.u32.u64 	%r2495, %rd1047;
	mov.b64 	%rd1050, 4;
	cvt.u32.u64 	%r2496, %rd1050;
	and.b32  	%r2497, %r2495, %r2496;
	or.b32  	%r2498, %r2494, %r2497;
	mov.b16 	%rs73, 1;
	shl.b16 	%rs74, %rs73, %r2498;
	and.b16  	%rs75, %rs74, 29;
	setp.eq.s16 	%p61, %rs75, 0;
	@%p61 bra 	$L__BB1_101;
	add.s32 	%r100, %r6661, -1;
	mul.wide.u32 	%rd1051, %r6661, 8;
	add.s64 	%rd1052, %rd2, %rd1051;
	st.local.u64 	[%rd1052+8], %rd29;
	mov.u32 	%r6661, %r100;
	bra.uni 	$L__BB1_102;
$L__BB1_101:
	add.s32 	%r101, %r6660, 1;
	mul.wide.u32 	%rd1053, %r6660, 8;
	add.s64 	%rd1054, %rd2, %rd1053;
	st.local.u64 	[%rd1054+8], %rd29;
	mov.u32 	%r6660, %r101;
$L__BB1_102:
	atom.global.exch.b64 	%rd30, [%rd4+200], 0;
	setp.eq.s64 	%p62, %rd30, 0;
	@%p62 bra 	$L__BB1_130;
	shr.u64 	%rd1055, %rd30, 32;
	shl.b64 	%rd1056, %rd30, 3;
	mov.b64 	%rd1057, 7;
	cvt.u32.u64 	%r2499, %rd1057;
	cvt.u32.u64 	%r2500, %rd1055;
	and.b32  	%r2501, %r2500, %r2499;
	mov.b64 	%rd1058, 56;
	cvt.u32.u64 	%r2502, %rd1058;
	cvt.u32.u64 	%r2503, %rd1056;
	and.b32  	%r2504, %r2503, %r2502;
	or.b32  	%r2505, %r2504, %r2501;
	mov.b64 	%rd1059, 9130730411292422144;
	shr.u64 	%rd1060, %rd1059, %r2505;
	mov.b64 	%rd1061, 1736164156265733120;
	shr.u64 	%rd1062, %rd1061, %r2505;
	mov.b64 	%rd1063, -506390041275138048;
	shr.u64 	%rd1064, %rd1063, %r2505;
	shl.b64 	%rd1065, %rd1064, 2;
	cvt.u32.u64 	%r2506, %rd1062;
	mov.b64 	%rd1066, 2;
	cvt.u32.u64 	%r2507, %rd1066;
	and.b32  	%r2508, %r2506, %r2507;
	cvt.u32.u64 	%r2509, %rd1060;
	mov.b64 	%rd1067, 1;
	cvt.u32.u64 	%r2510, %rd1067;
	and.b32  	%r2511, %r2509, %r2510;
	or.b32  	%r2512, %r2511, %r2508;
	cvt.u32.u64 	%r2513, %rd1065;
	mov.b64 	%rd1068, 4;
	cvt.u32.u64 	%r2514, %rd1068;
	and.b32  	%r2515, %r2513, %r2514;
	or.b32  	%r2516, %r2512, %r2515;
	mov.b16 	%rs76, 1;
	shl.b16 	%rs77, %rs76, %r2516;
	and.b16  	%rs78, %rs77, 29;
	setp.eq.s16 	%p63, %rs78, 0;
	@%p63 bra 	$L__BB1_105;
	add.s32 	%r104, %r6661, -1;
	mul.wide.u32 	%rd1069, %r6661, 8;
	add.s64 	%rd1070, %rd2, %rd1069;
	st.local.u64 	[%rd1070+8], %rd30;
	mov.u32 	%r6661, %r104;
	bra.uni 	$L__BB1_106;
$L__BB1_105:
	add.s32 	%r105, %r6660, 1;
	mul.wide.u32 	%rd1071, %r6660, 8;
	add.s64 	%rd1072, %rd2, %rd1071;
	st.local.u64 	[%rd1072+8], %rd30;
	mov.u32 	%r6660, %r105;
$L__BB1_106:
	atom.global.exch.b64 	%rd31, [%rd4+208], 0;
	setp.eq.s64 	%p64, %rd31, 0;
	@%p64 bra 	$L__BB1_130;
	shr.u64 	%rd1073, %rd31, 32;
	shl.b64 	%rd1074, %rd31, 3;
	mov.b64 	%rd1075, 7;
	cvt.u32.u64 	%r2517, %rd1075;
	cvt.u32.u64 	%r2518, %rd1073;
	and.b32  	%r2519, %r2518, %r2517;
	mov.b64 	%rd1076, 56;
	cvt.u32.u64 	%r2520, %rd1076;
	cvt.u32.u64 	%r2521, %rd1074;
	and.b32  	%r2522, %r2521, %r2520;
	or.b32  	%r2523, %r2522, %r2519;
	mov.b64 	%rd1077, 9130730411292422144;
	shr.u64 	%rd1078, %rd1077, %r2523;
	mov.b64 	%rd1079, 1736164156265733120;
	shr.u64 	%rd1080, %rd1079, %r2523;
	mov.b64 	%rd1081, -506390041275138048;
	shr.u64 	%rd1082, %rd1081, %r2523;
	shl.b64 	%rd1083, %rd1082, 2;
	cvt.u32.u64 	%r2524, %rd1080;
	mov.b64 	%rd1084, 2;
	cvt.u32.u64 	%r2525, %rd1084;
	and.b32  	%r2526, %r2524, %r2525;
	cvt.u32.u64 	%r2527, %rd1078;
	mov.b64 	%rd1085, 1;
	cvt.u32.u64 	%r2528, %rd1085;
	and.b32  	%r2529, %r2527, %r2528;
	or.b32  	%r2530, %r2529, %r2526;
	cvt.u32.u64 	%r2531, %rd1083;
	mov.b64 	%rd1086, 4;
	cvt.u32.u64 	%r2532, %rd1086;
	and.b32  	%r2533, %r2531, %r2532;
	or.b32  	%r2534, %r2530, %r2533;
	mov.b16 	%rs79, 1;
	shl.b16 	%rs80, %rs79, %r2534;
	and.b16  	%rs81, %rs80, 29;
	setp.eq.s16 	%p65, %rs81, 0;
	@%p65 bra 	$L__BB1_109;
	add.s32 	%r108, %r6661, -1;
	mul.wide.u32 	%rd1087, %r6661, 8;
	add.s64 	%rd1088, %rd2, %rd1087;
	st.local.u64 	[%rd1088+8], %rd31;
	mov.u32 	%r6661, %r108;
	bra.uni 	$L__BB1_110;
$L__BB1_109:
	add.s32 	%r109, %r6660, 1;
	mul.wide.u32 	%rd1089, %r6660, 8;
	add.s64 	%rd1090, %rd2, %rd1089;
	st.local.u64 	[%rd1090+8], %rd31;
	mov.u32 	%r6660, %r109;
$L__BB1_110:
	atom.global.exch.b64 	%rd32, [%rd4+216], 0;
	setp.eq.s64 	%p66, %rd32, 0;
	@%p66 bra 	$L__BB1_130;
	shr.u64 	%rd1091, %rd32, 32;
	shl.b64 	%rd1092, %rd32, 3;
	mov.b64 	%rd1093, 7;
	cvt.u32.u64 	%r2535, %rd1093;
	cvt.u32.u64 	%r2536, %rd1091;
	and.b32  	%r2537, %r2536, %r2535;
	mov.b64 	%rd1094, 56;
	cvt.u32.u64 	%r2538, %rd1094;
	cvt.u32.u64 	%r2539, %rd1092;
	and.b32  	%r2540, %r2539, %r2538;
	or.b32  	%r2541, %r2540, %r2537;
	mov.b64 	%rd1095, 9130730411292422144;
	shr.u64 	%rd1096, %rd1095, %r2541;
	mov.b64 	%rd1097, 1736164156265733120;
	shr.u64 	%rd1098, %rd1097, %r2541;
	mov.b64 	%rd1099, -506390041275138048;
	shr.u64 	%rd1100, %rd1099, %r2541;
	shl.b64 	%rd1101, %rd1100, 2;
	cvt.u32.u64 	%r2542, %rd1098;
	mov.b64 	%rd1102, 2;
	cvt.u32.u64 	%r2543, %rd1102;
	and.b32  	%r2544, %r2542, %r2543;
	cvt.u32.u64 	%r2545, %rd1096;
	mov.b64 	%rd1103, 1;
	cvt.u32.u64 	%r2546, %rd1103;
	and.b32  	%r2547, %r2545, %r2546;
	or.b32  	%r2548, %r2547, %r2544;
	cvt.u32.u64 	%r2549, %rd1101;
	mov.b64 	%rd1104, 4;
	cvt.u32.u64 	%r2550, %rd1104;
	and.b32  	%r2551, %r2549, %r2550;
	or.b32  	%r2552, %r2548, %r2551;
	mov.b16 	%rs82, 1;
	shl.b16 	%rs83, %rs82, %r2552;
	and.b16  	%rs84, %rs83, 29;
	setp.eq.s16 	%p67, %rs84, 0;
	@%p67 bra 	$L__BB1_113;
	add.s32 	%r112, %r6661, -1;
	mul.wide.u32 	%rd1105, %r6661, 8;
	add.s64 	%rd1106, %rd2, %rd1105;
	st.local.u64 	[%rd1106+8], %rd32;
	mov.u32 	%r6661, %r112;
	bra.uni 	$L__BB1_114;
$L__BB1_113:
	add.s32 	%r113, %r6660, 1;
	mul.wide.u32 	%rd1107, %r6660, 8;
	add.s64 	%rd1108, %rd2, %rd1107;
	st.local.u64 	[%rd1108+8], %rd32;
	mov.u32 	%r6660, %r113;
$L__BB1_114:
	atom.global.exch.b64 	%rd33, [%rd4+224], 0;
	setp.eq.s64 	%p68, %rd33, 0;
	@%p68 bra 	$L__BB1_130;
	shr.u64 	%rd1109, %rd33, 32;
	shl.b64 	%rd1110, %rd33, 3;
	mov.b64 	%rd1111, 7;
	cvt.u32.u64 	%r2553, %rd1111;
	cvt.u32.u64 	%r2554, %rd1109;
	and.b32  	%r2555, %r2554, %r2553;
	mov.b64 	%rd1112, 56;
	cvt.u32.u64 	%r2556, %rd1112;
	cvt.u32.u64 	%r2557, %rd1110;
	and.b32  	%r2558, %r2557, %r2556;
	or.b32  	%r2559, %r2558, %r2555;
	mov.b64 	%rd1113, 9130730411292422144;
	shr.u64 	%rd1114, %rd1113, %r2559;
	mov.b64 	%rd1115, 1736164156265733120;
	shr.u64 	%rd1116, %rd1115, %r2559;
	mov.b64 	%rd1117, -506390041275138048;
	shr.u64 	%rd1118, %rd1117, %r2559;
	shl.b64 	%rd1119, %rd1118, 2;
	cvt.u32.u64 	%r2560, %rd1116;
	mov.b64 	%rd1120, 2;
	cvt.u32.u64 	%r2561, %rd1120;
	and.b32  	%r2562, %r2560, %r2561;
	cvt.u32.u64 	%r2563, %rd1114;
	mov.b64 	%rd1121, 1;
	cvt.u32.u64 	%r2564, %rd1121;
	and.b32  	%r2565, %r2563, %r2564;
	or.b32  	%r2566, %r2565, %r2562;
	cvt.u32.u64 	%r2567, %rd1119;
	mov.b64 	%rd1122, 4;
	cvt.u32.u64 	%r2568, %rd1122;
	and.b32  	%r2569, %r2567, %r2568;
	or.b32  	%r2570, %r2566, %r2569;
	mov.b16 	%rs85, 1;
	shl.b16 	%rs86, %rs85, %r2570;
	and.b16  	%rs87, %rs86, 29;
	setp.eq.s16 	%p69, %rs87, 0;
	@%p69 bra 	$L__BB1_117;
	add.s32 	%r116, %r6661, -1;
	mul.wide.u32 	%rd1123, %r6661, 8;
	add.s64 	%rd1124, %rd2, %rd1123;
	st.local.u64 	[%rd1124+8], %rd33;
	mov.u32 	%r6661, %r116;
	bra.uni 	$L__BB1_118;
$L__BB1_117:
	add.s32 	%r117, %r6660, 1;
	mul.wide.u32 	%rd1125, %r6660, 8;
	add.s64 	%rd1126, %rd2, %rd1125;
	st.local.u64 	[%rd1126+8], %rd33;
	mov.u32 	%r6660, %r117;
$L__BB1_118:
	atom.global.exch.b64 	%rd34, [%rd4+232], 0;
	setp.eq.s64 	%p70, %rd34, 0;
	@%p70 bra 	$L__BB1_130;
	shr.u64 	%rd1127, %rd34, 32;
	shl.b64 	%rd1128, %rd34, 3;
	mov.b64 	%rd1129, 7;
	cvt.u32.u64 	%r2571, %rd1129;
	cvt.u32.u64 	%r2572, %rd1127;
	and.b32  	%r2573, %r2572, %r2571;
	mov.b64 	%rd1130, 56;
	cvt.u32.u64 	%r2574, %rd1130;
	cvt.u32.u64 	%r2575, %rd1128;
	and.b32  	%r2576, %r2575, %r2574;
	or.b32  	%r2577, %r2576, %r2573;
	mov.b64 	%rd1131, 9130730411292422144;
	shr.u64 	%rd1132, %rd1131, %r2577;
	mov.b64 	%rd1133, 1736164156265733120;
	shr.u64 	%rd1134, %rd1133, %r2577;
	mov.b64 	%rd1135, -506390041275138048;
	shr.u64 	%rd1136, %rd1135, %r2577;
	shl.b64 	%rd1137, %rd1136, 2;
	cvt.u32.u64 	%r2578, %rd1134;
	mov.b64 	%rd1138, 2;
	cvt.u32.u64 	%r2579, %rd1138;
	and.b32  	%r2580, %r2578, %r2579;
	cvt.u32.u64 	%r2581, %rd1132;
	mov.b64 	%rd1139, 1;
	cvt.u32.u64 	%r2582, %rd1139;
	and.b32  	%r2583, %r2581, %r2582;
	or.b32  	%r2584, %r2583, %r2580;
	cvt.u32.u64 	%r2585, %rd1137;
	mov.b64 	%rd1140, 4;
	cvt.u32.u64 	%r2586, %rd1140;
	and.b32  	%r2587, %r2585, %r2586;
	or.b32  	%r2588, %r2584, %r2587;
	mov.b16 	%rs88, 1;
	shl.b16 	%rs89, %rs88, %r2588;
	and.b16  	%rs90, %rs89, 29;
	setp.eq.s16 	%p71, %rs90, 0;
	@%p71 bra 	$L__BB1_121;
	add.s32 	%r120, %r6661, -1;
	mul.wide.u32 	%rd1141, %r6661, 8;
	add.s64 	%rd1142, %rd2, %rd1141;
	st.local.u64 	[%rd1142+8], %rd34;
	mov.u32 	%r6661, %r120;
	bra.uni 	$L__BB1_122;
$L__BB1_121:
	add.s32 	%r121, %r6660, 1;
	mul.wide.u32 	%rd1143, %r6660, 8;
	add.s64 	%rd1144, %rd2, %rd1143;
	st.local.u64 	[%rd1144+8], %rd34;
	mov.u32 	%r6660, %r121;
$L__BB1_122:
	atom.global.exch.b64 	%rd35, [%rd4+240], 0;
	setp.eq.s64 	%p72, %rd35, 0;
	@%p72 bra 	$L__BB1_130;
	shr.u64 	%rd1145, %rd35, 32;
	shl.b64 	%rd1146, %rd35, 3;
	mov.b64 	%rd1147, 7;
	cvt.u32.u64 	%r2589, %rd1147;
	cvt.u32.u64 	%r2590, %rd1145;
	and.b32  	%r2591, %r2590, %r2589;
	mov.b64 	%rd1148, 56;
	cvt.u32.u64 	%r2592, %rd1148;
	cvt.u32.u64 	%r2593, %rd1146;
	and.b32  	%r2594, %r2593, %r2592;
	or.b32  	%r2595, %r2594, %r2591;
	mov.b64 	%rd1149, 9130730411292422144;
	shr.u64 	%rd1150, %rd1149, %r2595;
	mov.b64 	%rd1151, 1736164156265733120;
	shr.u64 	%rd1152, %rd1151, %r2595;
	mov.b64 	%rd1153, -506390041275138048;
	shr.u64 	%rd1154, %rd1153, %r2595;
	shl.b64 	%rd1155, %rd1154, 2;
	cvt.u32.u64 	%r2596, %rd1152;
	mov.b64 	%rd1156, 2;
	cvt.u32.u64 	%r2597, %rd1156;
	and.b32  	%r2598, %r2596, %r2597;
	cvt.u32.u64 	%r2599, %rd1150;
	mov.b64 	%rd1157, 1;
	cvt.u32.u64 	%r2600, %rd1157;
	and.b32  	%r2601, %r2599, %r2600;
	or.b32  	%r2602, %r2601, %r2598;
	cvt.u32.u64 	%r2603, %rd1155;
	mov.b64 	%rd1158, 4;
	cvt.u32.u64 	%r2604, %rd1158;
	and.b32  	%r2605, %r2603, %r2604;
	or.b32  	%r2606, %r2602, %r2605;
	mov.b16 	%rs91, 1;
	shl.b16 	%rs92, %rs91, %r2606;
	and.b16  	%rs93, %rs92, 29;
	setp.eq.s16 	%p73, %rs93, 0;
	@%p73 bra 	$L__BB1_125;
	add.s32 	%r124, %r6661, -1;
	mul.wide.u32 	%rd1159, %r6661, 8;
	add.s64 	%rd1160, %rd2, %rd1159;
	st.local.u64 	[%rd1160+8], %rd35;
	mov.u32 	%r6661, %r124;
	bra.uni 	$L__BB1_126;
$L__BB1_125:
	add.s32 	%r125, %r6660, 1;
	mul.wide.u32 	%rd1161, %r6660, 8;
	add.s64 	%rd1162, %rd2, %rd1161;
	st.local.u64 	[%rd1162+8], %rd35;
	mov.u32 	%r6660, %r125;
$L__BB1_126:
	atom.global.exch.b64 	%rd36, [%rd4+248], 0;
	setp.eq.s64 	%p74, %rd36, 0;
	@%p74 bra 	$L__BB1_130;
	shr.u64 	%rd1163, %rd36, 32;
	shl.b64 	%rd1164, %rd36, 3;
	mov.b64 	%rd1165, 7;
	cvt.u32.u64 	%r2607, %rd1165;
	cvt.u32.u64 	%r2608, %rd1163;
	and.b32  	%r2609, %r2608, %r2607;
	mov.b64 	%rd1166, 56;
	cvt.u32.u64 	%r2610, %rd1166;
	cvt.u32.u64 	%r2611, %rd1164;
	and.b32  	%r2612, %r2611, %r2610;
	or.b32  	%r2613, %r2612, %r2609;
	mov.b64 	%rd1167, 9130730411292422144;
	shr.u64 	%rd1168, %rd1167, %r2613;
	mov.b64 	%rd1169, 1736164156265733120;
	shr.u64 	%rd1170, %rd1169, %r2613;
	mov.b64 	%rd1171, -506390041275138048;
	shr.u64 	%rd1172, %rd1171, %r2613;
	shl.b64 	%rd1173, %rd1172, 2;
	cvt.u32.u64 	%r2614, %rd1170;
	mov.b64 	%rd1174, 2;
	cvt.u32.u64 	%r2615, %rd1174;
	and.b32  	%r2616, %r2614, %r2615;
	cvt.u32.u64 	%r2617, %rd1168;
	mov.b64 	%rd1175, 1;
	cvt.u32.u64 	%r2618, %rd1175;
	and.b32  	%r2619, %r2617, %r2618;
	or.b32  	%r2620, %r2619, %r2616;
	cvt.u32.u64 	%r2621, %rd1173;
	mov.b64 	%rd1176, 4;
	cvt.u32.u64 	%r2622, %rd1176;
	and.b32  	%r2623, %r2621, %r2622;
	or.b32  	%r2624, %r2620, %r2623;
	mov.b16 	%rs94, 1;
	shl.b16 	%rs95, %rs94, %r2624;
	and.b16  	%rs96, %rs95, 29;
	setp.eq.s16 	%p75, %rs96, 0;
	@%p75 bra 	$L__BB1_129;
	add.s32 	%r128, %r6661, -1;
	mul.wide.u32 	%rd1177, %r6661, 8;
	add.s64 	%rd1178, %rd2, %rd1177;
	st.local.u64 	[%rd1178+8], %rd36;
	mov.u32 	%r6661, %r128;
	bra.uni 	$L__BB1_130;
$L__BB1_129:
	add.s32 	%r129, %r6660, 1;
	mul.wide.u32 	%rd1179, %r6660, 8;
	add.s64 	%rd1180, %rd2, %rd1179;
	st.local.u64 	[%rd1180+8], %rd36;
	mov.u32 	%r6660, %r129;
$L__BB1_130:
	st.local.v2.u32 	[%rd2], {%r6660, %r6661};
	setp.ne.s32 	%p76, %r1, 0;
	@%p76 bra 	$L__BB1_132;
	mov.b16 	%rs97, 1;
	st.shared.u8 	[_ZZ9block_allbE3res], %rs97;
$L__BB1_132:
	sub.s32 	%r2625, %r6660, %r6661;
	setp.eq.s32 	%p77, %r2625, -31;
	bar.sync 	0;
	@%p77 bra 	$L__BB1_134;
	mov.b16 	%rs98, 0;
	st.shared.u8 	[_ZZ9block_allbE3res], %rs98;
$L__BB1_134:
	bar.sync 	0;
	ld.shared.u8 	%rs99, [_ZZ9block_allbE3res];
	setp.ne.s16 	%p78, %rs99, 0;
	@%p78 bra 	$L__BB1_2174;
	add.s64 	%rd37, %rd1, 6451101696;
	setp.ne.s32 	%p79, %r1, 0;
	@%p79 bra 	$L__BB1_137;
	add.s64 	%rd1181, %rd1, 6451363840;
	atom.global.add.u32 	%r2626, [%rd1181], 1;
	shl.b32 	%r2627, %r2626, 2;
	cvt.u64.u32 	%rd1182, %r2627;
	and.b64  	%rd1183, %rd1182, 262140;
	add.s64 	%rd1184, %rd37, %rd1183;
	ld.global.u32 	%r2628, [%rd1184];
	st.shared.u32 	[_ZZ9evaluatorP4GNetjE8got_page], %r2628;
$L__BB1_137:
	bar.sync 	0;
	ld.shared.u32 	%r132, [_ZZ9evaluatorP4GNetjE8got_page];
	setp.gt.u32 	%p80, %r132, 65535;
	@%p80 bra 	$L__BB1_2174;
	add.s64 	%rd38, %rd606, 4303355904;
	add.s64 	%rd39, %rd1, 6450839552;
	add.s64 	%rd40, %rd1, 6451363844;
	shl.b32 	%r133, %r132, 13;
	mov.b32 	%r6664, 0;
$L__BB1_139:
	ld.local.u32 	%r2630, [%rd2+264];
	add.s32 	%r2631, %r2630, 1;
	st.local.u32 	[%rd2+264], %r2631;
	setp.gt.u32 	%p81, %r6661, 30;
	@%p81 bra 	$L__BB1_141;
	add.s32 	%r139, %r6661, 1;
	st.local.u32 	[%rd2+4], %r139;
	mul.wide.u32 	%rd1187, %r6661, 8;
	add.s64 	%rd1188, %rd2, %rd1187;
	ld.local.u64 	%rd43, [%rd1188+16];
	bra.uni 	$L__BB1_143;
$L__BB1_141:
	setp.eq.s32 	%p82, %r6660, 0;
	@%p82 bra 	$L__BB1_1115;
	add.s32 	%r6660, %r6660, -1;
	st.local.u32 	[%rd2], %r6660;
	mul.wide.u32 	%rd1185, %r6660, 8;
	add.s64 	%rd1186, %rd2, %rd1185;
	ld.local.u64 	%rd43, [%rd1186+8];
	mov.u32 	%r139, %r6661;
$L__BB1_143:
	setp.eq.s64 	%p83, %rd43, 0;
	@%p83 bra 	$L__BB1_1115;
	cvt.u32.u64 	%r144, %rd43;
	shr.u64 	%rd44, %rd43, 32;
	{ .reg .b32 tmp; mov.b64 {tmp, %r6674}, %rd43; }
	shl.b64 	%rd1189, %rd43, 3;
	mov.b64 	%rd1190, 7;
	cvt.u32.u64 	%r2632, %rd1190;
	cvt.u32.u64 	%r2633, %rd44;
	and.b32  	%r2634, %r2633, %r2632;
	mov.b64 	%rd1191, 56;
	cvt.u32.u64 	%r2635, %rd1191;
	cvt.u32.u64 	%r2636, %rd1189;
	and.b32  	%r2637, %r2636, %r2635;
	or.b32  	%r2638, %r2637, %r2634;
	mov.b64 	%rd1192, 9130730411292422144;
	shr.u64 	%rd1193, %rd1192, %r2638;
	and.b64  	%rd1194, %rd1193, 1;
	mov.b64 	%rd1195, 1736164156265733120;
	shr.u64 	%rd1196, %rd1195, %r2638;
	and.b64  	%rd1197, %rd1196, 2;
	or.b64  	%rd1198, %rd1194, %rd1197;
	mov.b64 	%rd1199, -506390041275138048;
	shr.u64 	%rd1200, %rd1199, %r2638;
	shl.b64 	%rd1201, %rd1200, 2;
	and.b64  	%rd1202, %rd1201, 4;
	or.b64  	%rd45, %rd1198, %rd1202;
	and.b64  	%rd1203, %rd43, 30064771079;
	setp.eq.s64 	%p84, %rd1203, 1;
	@%p84 bra 	$L__BB1_188;
	cvt.u16.u64 	%rs101, %rd44;
	and.b16  	%rs102, %rs101, 7;
	cvt.u16.u64 	%rs103, %rd43;
	and.b16  	%rs104, %rs103, 7;
	setp.lt.u16 	%p85, %rs102, %rs104;
	selp.b32 	%r143, %r144, %r6674, %p85;
	selp.b32 	%r144, %r6674, %r144, %p85;
	cvt.u16.u64 	%rs100, %rd45;
	setp.gt.s16 	%p86, %rs100, 3;
	@%p86 bra 	$L__BB1_152;
	setp.gt.s16 	%p90, %rs100, 1;
	@%p90 bra 	$L__BB1_503;
	setp.eq.s16 	%p92, %rs100, 0;
	mov.u32 	%r6674, %r143;
	@%p92 bra 	$L__BB1_148;
	bra.uni 	$L__BB1_188;
$L__BB1_148:
	sub.s32 	%r3958, %r139, %r6660;
	setp.eq.s32 	%p938, %r3958, -1;
	@%p938 bra 	$L__BB1_1126;
	and.b32  	%r3959, %r144, 7;
	setp.eq.s32 	%p939, %r3959, 0;
	selp.b32 	%r6669, %r144, %r143, %p939;
	selp.b32 	%r6670, %r143, %r144, %p939;
	and.b32  	%r3960, %r6669, 7;
	setp.ne.s32 	%p940, %r3960, 0;
	@%p940 bra 	$L__BB1_150;
	bra.uni 	$L__BB1_174;
$L__BB1_150:
	cvt.u64.u32 	%rd2040, %r6670;
	shl.b64 	%rd2041, %rd2040, 32;
	cvt.u64.u32 	%rd2042, %r6669;
	or.b64  	%rd46, %rd2041, %rd2042;
	mul.wide.u32 	%rd2043, %r6669, 8;
	and.b32  	%r3979, %r6670, 7;
	cvt.u64.u32 	%rd2044, %r3979;
	mov.b64 	%rd2045, 56;
	cvt.u32.u64 	%r3980, %rd2045;
	cvt.u32.u64 	%r3981, %rd2043;
	and.b32  	%r3982, %r3981, %r3980;
	cvt.u32.u64 	%r3983, %rd2044;
	or.b32  	%r3984, %r3982, %r3983;
	mov.b64 	%rd2046, 9130730411292422144;
	shr.u64 	%rd2047, %rd2046, %r3984;
	mov.b64 	%rd2048, 1736164156265733120;
	shr.u64 	%rd2049, %rd2048, %r3984;
	mov.b64 	%rd2050, -506390041275138048;
	shr.u64 	%rd2051, %rd2050, %r3984;
	shl.b64 	%rd2052, %rd2051, 2;
	cvt.u32.u64 	%r3985, %rd2049;
	mov.b64 	%rd2053, 2;
	cvt.u32.u64 	%r3986, %rd2053;
	and.b32  	%r3987, %r3985, %r3986;
	cvt.u32.u64 	%r3988, %rd2047;
	mov.b64 	%rd2054, 1;
	cvt.u32.u64 	%r3989, %rd2054;
	and.b32  	%r3990, %r3988, %r3989;
	or.b32  	%r3991, %r3990, %r3987;
	cvt.u32.u64 	%r3992, %rd2052;
	mov.b64 	%rd2055, 4;
	cvt.u32.u64 	%r3993, %rd2055;
	and.b32  	%r3994, %r3992, %r3993;
	or.b32  	%r3995, %r3991, %r3994;
	mov.b16 	%rs141, 1;
	shl.b16 	%rs142, %rs141, %r3995;
	and.b16  	%rs143, %rs142, 29;
	setp.eq.s16 	%p955, %rs143, 0;
	@%p955 bra 	$L__BB1_172;
	add.s32 	%r3996, %r139, -1;
	st.local.u32 	[%rd2+4], %r3996;
	mul.wide.u32 	%rd2056, %r139, 8;
	add.s64 	%rd2057, %rd2, %rd2056;
	st.local.u64 	[%rd2057+8], %rd46;
	bra.uni 	$L__BB1_1114;
$L__BB1_152:
	setp.gt.s16 	%p87, %rs100, 5;
	@%p87 bra 	$L__BB1_964;
	setp.eq.s16 	%p89, %rs100, 4;
	@%p89 bra 	$L__BB1_154;
	bra.uni 	$L__BB1_583;
$L__BB1_154:
	sub.s32 	%r3784, %r6660, %r139;
	setp.lt.u32 	%p857, %r3784, 2;
	@%p857 bra 	$L__BB1_1126;
	shr.u32 	%r3785, %r144, 3;
	shr.u32 	%r499, %r144, 16;
	setp.eq.s32 	%p858, %r499, %r132;
	sub.s32 	%r3786, %r3785, %r133;
	mul.wide.u32 	%rd1833, %r3786, 8;
	mov.u32 	%r3787, shared_mem;
	cvt.u64.u32 	%rd1834, %r3787;
	cvta.shared.u64 	%rd1835, %rd1834;
	add.s64 	%rd3740, %rd1835, %rd1833;
	and.b32  	%r3788, %r144, -8;
	cvt.u64.u32 	%rd1836, %r3788;
	add.s64 	%rd142, %rd606, %rd1836;
	mov.u64 	%rd3738, %rd3740;
	@%p858 bra 	$L__BB1_157;
	add.s64 	%rd3738, %rd142, 8388608;
$L__BB1_157:
	ld.u64 	%rd1837, [%rd3738];
	setp.eq.s64 	%p859, %rd1837, 0;
	@%p859 bra 	$L__BB1_1126;
	shr.u32 	%r3789, %r143, 3;
	shr.u32 	%r500, %r143, 16;
	setp.eq.s32 	%p860, %r500, %r132;
	sub.s32 	%r3790, %r3789, %r133;
	mul.wide.u32 	%rd1838, %r3790, 8;
	mov.u32 	%r3791, shared_mem;
	cvt.u64.u32 	%rd1839, %r3791;
	cvta.shared.u64 	%rd1840, %rd1839;
	add.s64 	%rd3741, %rd1840, %rd1838;
	and.b32  	%r3792, %r143, -8;
	cvt.u64.u32 	%rd1841, %r3792;
	add.s64 	%rd146, %rd606, %rd1841;
	mov.u64 	%rd3739, %rd3741;
	@%p860 bra 	$L__BB1_160;
	add.s64 	%rd3739, %rd146, 8388608;
$L__BB1_160:
	ld.u64 	%rd1842, [%rd3739];
	setp.eq.s64 	%p861, %rd1842, 0;
	@%p861 bra 	$L__BB1_1126;
	@%p858 bra 	$L__BB1_165;
	mul.wide.u32 	%rd1843, %r499, 4;
	add.s64 	%rd1844, %rd39, %rd1843;
	atom.global.add.u32 	%r3793, [%rd1844], -1;
	setp.ne.s32 	%p863, %r3793, 1;
	@%p863 bra 	$L__BB1_164;
	atom.global.add.u32 	%r3794, [%rd40], 1;
	shl.b32 	%r3795, %r3794, 2;
	cvt.u64.u32 	%rd1845, %r3795;
	and.b64  	%rd1846, %rd1845, 262140;
	add.s64 	%rd1847, %rd37, %rd1846;
	st.global.u32 	[%rd1847], %r499;
$L__BB1_164:
	add.s64 	%rd3740, %rd142, 8388608;
$L__BB1_165:
	atom.exch.b64 	%rd151, [%rd3740], 0;
	@%p860 bra 	$L__BB1_169;
	mul.wide.u32 	%rd1848, %r500, 4;
	add.s64 	%rd1849, %rd39, %rd1848;
	atom.global.add.u32 	%r3796, [%rd1849], -1;
	setp.ne.s32 	%p865, %r3796, 1;
	@%p865 bra 	$L__BB1_168;
	atom.global.add.u32 	%r3797, [%rd40], 1;
	shl.b32 	%r3798, %r3797, 2;
	cvt.u64.u32 	%rd1850, %r3798;
	and.b64  	%rd1851, %rd1850, 262140;
	add.s64 	%rd1852, %rd37, %rd1851;
	st.global.u32 	[%rd1852], %r500;
$L__BB1_168:
	add.s64 	%rd3741, %rd146, 8388608;
$L__BB1_169:
	atom.exch.b64 	%rd1853, [%rd3741], 0;
	cvt.u32.u64 	%r3799, %rd1853;
	{ .reg .b32 tmp; mov.b64 {tmp, %r501}, %rd1853; }
	cvt.u32.u64 	%r3800, %rd151;
	and.b32  	%r3801, %r3800, 7;
	setp.eq.s32 	%p866, %r3801, 0;
	selp.b32 	%r6789, %r3800, %r3799, %p866;
	selp.b32 	%r6790, %r3799, %r3800, %p866;
	and.b32  	%r3802, %r6789, 7;
	setp.ne.s32 	%p867, %r3802, 0;
	@%p867 bra 	$L__BB1_170;
	bra.uni 	$L__BB1_549;
$L__BB1_170:
	cvt.u64.u32 	%rd1874, %r6790;
	shl.b64 	%rd1875, %rd1874, 32;
	cvt.u64.u32 	%rd1876, %r6789;
	or.b64  	%rd154, %rd1875, %rd1876;
	mul.wide.u32 	%rd1877, %r6789, 8;
	and.b32  	%r3821, %r6790, 7;
	cvt.u64.u32 	%rd1878, %r3821;
	mov.b64 	%rd1879, 56;
	cvt.u32.u64 	%r3822, %rd1879;
	cvt.u32.u64 	%r3823, %rd1877;
	and.b32  	%r3824, %r3823, %r3822;
	cvt.u32.u64 	%r3825, %rd1878;
	or.b32  	%r3826, %r3824, %r3825;
	mov.b64 	%rd1880, 9130730411292422144;
	shr.u64 	%rd1881, %rd1880, %r3826;
	mov.b64 	%rd1882, 1736164156265733120;
	shr.u64 	%rd1883, %rd1882, %r3826;
	mov.b64 	%rd1884, -506390041275138048;
	shr.u64 	%rd1885, %rd1884, %r3826;
	shl.b64 	%rd1886, %rd1885, 2;
	cvt.u32.u64 	%r3827, %rd1883;
	mov.b64 	%rd1887, 2;
	cvt.u32.u64 	%r3828, %rd1887;
	and.b32  	%r3829, %r3827, %r3828;
	cvt.u32.u64 	%r3830, %rd1881;
	mov.b64 	%rd1888, 1;
	cvt.u32.u64 	%r3831, %rd1888;
	and.b32  	%r3832, %r3830, %r3831;
	or.b32  	%r3833, %r3832, %r3829;
	cvt.u32.u64 	%r3834, %rd1886;
	mov.b64 	%rd1889, 4;
	cvt.u32.u64 	%r3835, %rd1889;
	and.b32  	%r3836, %r3834, %r3835;
	or.b32  	%r3837, %r3833, %r3836;
	mov.b16 	%rs129, 1;
	shl.b16 	%rs130, %rs129, %r3837;
	and.b16  	%rs131, %rs130, 29;
	setp.eq.s16 	%p882, %rs131, 0;
	@%p882 bra 	$L__BB1_563;
	add.s32 	%r508, %r139, -1;
	st.local.u32 	[%rd2+4], %r508;
	mul.wide.u32 	%rd1890, %r139, 8;
	add.s64 	%rd1891, %rd2, %rd1890;
	st.local.u64 	[%rd1891+8], %rd154;
	mov.u32 	%r139, %r508;
	bra.uni 	$L__BB1_564;
$L__BB1_172:
	add.s32 	%r3997, %r6660, 1;
	st.local.u32 	[%rd2], %r3997;
	mul.wide.u32 	%rd2058, %r6660, 8;
	add.s64 	%rd2059, %rd2, %rd2058;
	st.local.u64 	[%rd2059+8], %rd46;
	bra.uni 	$L__BB1_1114;
$L__BB1_173:
	atom.exch.b32 	%r3976, [%rd3709], 0;
	and.b32  	%r3977, %r156, 7;
	setp.eq.s32 	%p953, %r3977, 0;
	selp.b32 	%r6669, %r156, %r6672, %p953;
	selp.b32 	%r6670, %r6672, %r156, %p953;
	and.b32  	%r3978, %r6669, 7;
	setp.eq.s32 	%p954, %r3978, 0;
	@%p954 bra 	$L__BB1_174;
	bra.uni 	$L__BB1_150;
$L__BB1_174:
	and.b32  	%r3961, %r6670, 7;
	setp.ne.s32 	%p941, %r3961, 0;
	mov.u32 	%r6672, %r6670;
	@%p941 bra 	$L__BB1_182;
$L__BB1_175:
	mov.u32 	%r6672, %r6670;
	shr.u32 	%r3962, %r6672, 3;
	shr.u32 	%r152, %r6672, 16;
	setp.eq.s32 	%p942, %r152, %r132;
	sub.s32 	%r3963, %r3962, %r133;
	mul.wide.u32 	%rd2020, %r3963, 4;
	mov.u32 	%r3964, shared_mem;
	cvt.u64.u32 	%rd2021, %r3964;
	cvta.shared.u64 	%rd2022, %rd2021;
	add.s64 	%rd2023, %rd2022, %rd2020;
	add.s64 	%rd3707, %rd2023, 65536;
	mul.wide.u32 	%rd2024, %r3962, 4;
	add.s64 	%rd48, %rd38, %rd2024;
	mov.u64 	%rd3706, %rd3707;
	@%p942 bra 	$L__BB1_177;
	mov.u64 	%rd3706, %rd48;
$L__BB1_177:
	atom.exch.b32 	%r6670, [%rd3706], %r6672;
	setp.eq.s32 	%p943, %r6670, %r6672;
	setp.eq.s32 	%p944, %r6670, 0;
	or.pred  	%p945, %p943, %p944;
	@%p945 bra 	$L__BB1_182;
	@%p942 bra 	$L__BB1_181;
	mul.wide.u32 	%rd2025, %r152, 4;
	add.s64 	%rd2026, %rd39, %rd2025;
	atom.global.add.u32 	%r3965, [%rd2026], -1;
	setp.ne.s32 	%p947, %r3965, 1;
	mov.u64 	%rd3707, %rd48;
	@%p947 bra 	$L__BB1_181;
	atom.global.add.u32 	%r3966, [%rd40], 1;
	shl.b32 	%r3967, %r3966, 2;
	cvt.u64.u32 	%rd2027, %r3967;
	and.b64  	%rd2028, %rd2027, 262140;
	add.s64 	%rd2029, %rd37, %rd2028;
	st.global.u32 	[%rd2029], %r152;
$L__BB1_181:
	atom.exch.b32 	%r3968, [%rd3707], 0;
	and.b32  	%r3969, %r6670, 7;
	setp.eq.s32 	%p948, %r3969, 0;
	mov.u32 	%r6672, %r6670;
	@%p948 bra 	$L__BB1_175;
$L__BB1_182:
	shr.u32 	%r3970, %r6669, 3;
	shr.u32 	%r155, %r6669, 16;
	setp.eq.s32 	%p949, %r155, %r132;
	sub.s32 	%r3971, %r3970, %r133;
	mul.wide.u32 	%rd2030, %r3971, 4;
	mov.u32 	%r3972, shared_mem;
	cvt.u64.u32 	%rd2031, %r3972;
	cvta.shared.u64 	%rd2032, %rd2031;
	add.s64 	%rd2033, %rd2032, %rd2030;
	add.s64 	%rd3709, %rd2033, 65536;
	mul.wide.u32 	%rd2034, %r3970, 4;
	add.s64 	%rd52, %rd38, %rd2034;
	mov.u64 	%rd3708, %rd3709;
	@%p949 bra 	$L__BB1_184;
	mov.u64 	%rd3708, %rd52;
$L__BB1_184:
	atom.exch.b32 	%r156, [%rd3708], %r6672;
	setp.eq.s32 	%p950, %r156, %r6669;
	@%p950 bra 	$L__BB1_1114;
	@%p949 bra 	$L__BB1_173;
	mul.wide.u32 	%rd2035, %r155, 4;
	add.s64 	%rd2036, %rd39, %rd2035;
	atom.global.add.u32 	%r3973, [%rd2036], -1;
	setp.ne.s32 	%p952, %r3973, 1;
	mov.u64 	%rd3709, %rd52;
	@%p952 bra 	$L__BB1_173;
	atom.global.add.u32 	%r3974, [%rd40], 1;
	shl.b32 	%r3975, %r3974, 2;
	cvt.u64.u32 	%rd2037, %r3975;
	and.b64  	%rd2038, %rd2037, 262140;
	add.s64 	%rd2039, %rd37, %rd2038;
	st.global.u32 	[%rd2039], %r155;
	bra.uni 	$L__BB1_173;
$L__BB1_188:
	shr.u32 	%r3999, %r144, 3;
	mul.wide.u32 	%rd2060, %r3999, 536;
	mov.u64 	%rd2061, D_BOOK;
	add.s64 	%rd2062, %rd2061, %rd2060;
	add.s64 	%rd55, %rd2062, 8;
	ld.const.u32 	%r4000, [%rd2062+272];
	add.s32 	%r4001, %r4000, -1;
	ld.const.u32 	%r161, [%rd2062+536];
	and.b32  	%r162, %r4001, 255;
	ld.local.u32 	%r163, [%rd2+272];
	and.b32  	%r4002, %r4000, 255;
	setp.eq.s32 	%p956, %r4002, 1;
	mov.b32 	%r6707, 0;
	mov.u32 	%r6706, %r163;
	@%p956 bra 	$L__BB1_284;
	shl.b32 	%r4004, %r163, 3;
	mov.u32 	%r4005, shared_mem;
	add.s32 	%r4006, %r4005, %r4004;
	ld.shared.u32 	%r4007, [%r4006];
	setp.ne.s32 	%p957, %r4007, 0;
	setp.eq.s32 	%p958, %r163, 0;
	or.pred  	%p959, %p958, %p957;
	mov.b32 	%r6707, 0;
	@%p959 bra 	$L__BB1_191;
	add.s32 	%r4009, %r163, %r133;
	st.local.u32 	[%rd2+280], %r4009;
	mov.b32 	%r6707, 1;
$L__BB1_191:
	add.s32 	%r4010, %r163, 256;
	and.b32  	%r6706, %r4010, 8191;
	setp.ge.u32 	%p960, %r6707, %r162;
	@%p960 bra 	$L__BB1_284;
	shl.b32 	%r4011, %r6706, 3;
	mov.u32 	%r4012, shared_mem;
	add.s32 	%r4013, %r4012, %r4011;
	ld.shared.u32 	%r4014, [%r4013];
	setp.ne.s32 	%p961, %r4014, 0;
	and.b32  	%r166, %r163, 8191;
	setp.eq.s32 	%p962, %r166, 7936;
	or.pred  	%p963, %p962, %p961;
	@%p963 bra 	$L__BB1_194;
	add.s32 	%r4015, %r6706, %r133;
	add.s32 	%r167, %r6707, 1;
	mul.wide.u32 	%rd2063, %r6707, 4;
	add.s64 	%rd2064, %rd2, %rd2063;
	st.local.u32 	[%rd2064+280], %r4015;
	mov.u32 	%r6707, %r167;
$L__BB1_194:
	add.s32 	%r4016, %r163, 512;
	and.b32  	%r6706, %r4016, 8191;
	setp.ge.u32 	%p964, %r6707, %r162;
	@%p964 bra 	$L__BB1_284;
	shl.b32 	%r4017, %r6706, 3;
	mov.u32 	%r4018, shared_mem;
	add.s32 	%r4019, %r4018, %r4017;
	ld.shared.u32 	%r4020, [%r4019];
	setp.ne.s32 	%p965, %r4020, 0;
	setp.eq.s32 	%p966, %r166, 7680;
	or.pred  	%p967, %p966, %p965;
	@%p967 bra 	$L__BB1_197;
	add.s32 	%r4021, %r6706, %r133;
	add.s32 	%r170, %r6707, 1;
	mul.wide.u32 	%rd2065, %r6707, 4;
	add.s64 	%rd2066, %rd2, %rd2065;
	st.local.u32 	[%rd2066+280], %r4021;
	mov.u32 	%r6707, %r170;
$L__BB1_197:
	add.s32 	%r4022, %r163, 768;
	and.b32  	%r6706, %r4022, 8191;
	setp.ge.u32 	%p968, %r6707, %r162;
	@%p968 bra 	$L__BB1_284;
	shl.b32 	%r4023, %r6706, 3;
	mov.u32 	%r4024, shared_mem;
	add.s32 	%r4025, %r4024, %r4023;
	ld.shared.u32 	%r4026, [%r4025];
	setp.ne.s32 	%p969, %r4026, 0;
	setp.eq.s32 	%p970, %r166, 7424;
	or.pred  	%p971, %p970, %p969;
	@%p971 bra 	$L__BB1_200;
	add.s32 	%r4027, %r6706, %r133;
	add.s32 	%r173, %r6707, 1;
	mul.wide.u32 	%rd2067, %r6707, 4;
	add.s64 	%rd2068, %rd2, %rd2067;
	st.local.u32 	[%rd2068+280], %r4027;
	mov.u32 	%r6707, %r173;
$L__BB1_200:
	add.s32 	%r4028, %r163, 1024;
	and.b32  	%r6706, %r4028, 8191;
	setp.ge.u32 	%p972, %r6707, %r162;
	@%p972 bra 	$L__BB1_284;
	shl.b32 	%r4029, %r6706, 3;
	mov.u32 	%r4030, shared_mem;
	add.s32 	%r4031, %r4030, %r4029;
	ld.shared.u32 	%r4032, [%r4031];
	setp.ne.s32 	%p973, %r4032, 0;
	setp.eq.s32 	%p974, %r166, 7168;
	or.pred  	%p975, %p974, %p973;
	@%p975 bra 	$L__BB1_203;
	add.s32 	%r4033, %r6706, %r133;
	add.s32 	%r176, %r6707, 1;
	mul.wide.u32 	%rd2069, %r6707, 4;
	add.s64 	%rd2070, %rd2, %rd2069;
	st.local.u32 	[%rd2070+280], %r4033;
	mov.u32 	%r6707, %r176;
$L__BB1_203:
	add.s32 	%r4034, %r163, 1280;
	and.b32  	%r6706, %r4034, 8191;
	setp.ge.u32 	%p976, %r6707, %r162;
	@%p976 bra 	$L__BB1_284;
	shl.b32 	%r4035, %r6706, 3;
	mov.u32 	%r4036, shared_mem;
	add.s32 	%r4037, %r4036, %r4035;
	ld.shared.u32 	%r4038, [%r4037];
	setp.ne.s32 	%p977, %r4038, 0;
	setp.eq.s32 	%p978, %r166, 6912;
	or.pred  	%p979, %p978, %p977;
	@%p979 bra 	$L__BB1_206;
	add.s32 	%r4039, %r6706, %r133;
	add.s32 	%r179, %r6707, 1;
	mul.wide.u32 	%rd2071, %r6707, 4;
	add.s64 	%rd2072, %rd2, %rd2071;
	st.local.u32 	[%rd2072+280], %r4039;
	mov.u32 	%r6707, %r179;
$L__BB1_206:
	add.s32 	%r4040, %r163, 1536;
	and.b32  	%r6706, %r4040, 8191;
	setp.ge.u32 	%p980, %r6707, %r162;
	@%p980 bra 	$L__BB1_284;
	shl.b32 	%r4041, %r6706, 3;
	mov.u32 	%r4042, shared_mem;
	add.s32 	%r4043, %r4042, %r4041;
	ld.shared.u32 	%r4044, [%r4043];
	setp.ne.s32 	%p981, %r4044, 0;
	setp.eq.s32 	%p982, %r166, 6656;
	or.pred  	%p983, %p982, %p981;
	@%p983 bra 	$L__BB1_209;
	add.s32 	%r4045, %r6706, %r133;
	add.s32 	%r182, %r6707, 1;
	mul.wide.u32 	%rd2073, %r6707, 4;
	add.s64 	%rd2074, %rd2, %rd2073;
	st.local.u32 	[%rd2074+280], %r4045;
	mov.u32 	%r6707, %r182;
$L__BB1_209:
	add.s32 	%r4046, %r163, 1792;
	and.b32  	%r6706, %r4046, 8191;
	setp.ge.u32 	%p984, %r6707, %r162;
	@%p984 bra 	$L__BB1_284;
	shl.b32 	%r4047, %r6706, 3;
	mov.u32 	%r4048, shared_mem;
	add.s32 	%r4049, %r4048, %r4047;
	ld.shared.u32 	%r4050, [%r4049];
	setp.ne.s32 	%p985, %r4050, 0;
	setp.eq.s32 	%p986, %r166, 6400;
	or.pred  	%p987, %p986, %p985;
	@%p987 bra 	$L__BB1_212;
	add.s32 	%r4051, %r6706, %r133;
	add.s32 	%r185, %r6707, 1;
	mul.wide.u32 	%rd2075, %r6707, 4;
	add.s64 	%rd2076, %rd2, %rd2075;
	st.local.u32 	[%rd2076+280], %r4051;
	mov.u32 	%r6707, %r185;
$L__BB1_212:
	add.s32 	%r4052, %r163, 2048;
	and.b32  	%r6706, %r4052, 8191;
	setp.ge.u32 	%p988, %r6707, %r162;
	@%p988 bra 	$L__BB1_284;
	shl.b32 	%r4053, %r6706, 3;
	mov.u32 	%r4054, shared_mem;
	add.s32 	%r4055, %r4054, %r4053;
	ld.shared.u32 	%r4056, [%r4055];
	setp.ne.s32 	%p989, %r4056, 0;
	setp.eq.s32 	%p990, %r166, 6144;
	or.pred  	%p991, %p990, %p989;
	@%p991 bra 	$L__BB1_215;
	add.s32 	%r4057, %r6706, %r133;
	add.s32 	%r188, %r6707, 1;
	mul.wide.u32 	%rd2077, %r6707, 4;
	add.s64 	%rd2078, %rd2, %rd2077;
	st.local.u32 	[%rd2078+280], %r4057;
	mov.u32 	%r6707, %r188;
$L__BB1_215:
	add.s32 	%r4058, %r163, 2304;
	and.b32  	%r6706, %r4058, 8191;
	setp.ge.u32 	%p992, %r6707, %r162;
	@%p992 bra 	$L__BB1_284;
	shl.b32 	%r4059, %r6706, 3;
	mov.u32 	%r4060, shared_mem;
	add.s32 	%r4061, %r4060, %r4059;
	ld.shared.u32 	%r4062, [%r4061];
	setp.ne.s32 	%p993, %r4062, 0;
	setp.eq.s32 	%p994, %r166, 5888;
	or.pred  	%p995, %p994, %p993;
	@%p995 bra 	$L__BB1_218;
	add.s32 	%r4063, %r6706, %r133;
	add.s32 	%r191, %r6707, 1;
	mul.wide.u32 	%rd2079, %r6707, 4;
	add.s64 	%rd2080, %rd2, %rd2079;
	st.local.u32 	[%rd2080+280], %r4063;
	mov.u32 	%r6707, %r191;
$L__BB1_218:
	add.s32 	%r4064, %r163, 2560;
	and.b32  	%r6706, %r4064, 8191;
	setp.ge.u32 	%p996, %r6707, %r162;
	@%p996 bra 	$L__BB1_284;
	shl.b32 	%r4065, %r6706, 3;
	mov.u32 	%r4066, shared_mem;
	add.s32 	%r4067, %r4066, %r4065;
	ld.shared.u32 	%r4068, [%r4067];
	setp.ne.s32 	%p997, %r4068, 0;
	setp.eq.s32 	%p998, %r166, 5632;
	or.pred  	%p999, %p998, %p997;
	@%p999 bra 	$L__BB1_221;
	add.s32 	%r4069, %r6706, %r133;
	add.s32 	%r194, %r6707, 1;
	mul.wide.u32 	%rd2081, %r6707, 4;
	add.s64 	%rd2082, %rd2, %rd2081;
	st.local.u32 	[%rd2082+280], %r4069;
	mov.u32 	%r6707, %r194;
$L__BB1_221:
	add.s32 	%r4070, %r163, 2816;
	and.b32  	%r6706, %r4070, 8191;
	setp.ge.u32 	%p1000, %r6707, %r162;
	@%p1000 bra 	$L__BB1_284;
	shl.b32 	%r4071, %r6706, 3;
	mov.u32 	%r4072, shared_mem;
	add.s32 	%r4073, %r4072, %r4071;
	ld.shared.u32 	%r4074, [%r4073];
	setp.ne.s32 	%p1001, %r4074, 0;
	setp.eq.s32 	%p1002, %r166, 5376;
	or.pred  	%p1003, %p1002, %p1001;
	@%p1003 bra 	$L__BB1_224;
	add.s32 	%r4075, %r6706, %r133;
	add.s32 	%r197, %r6707, 1;
	mul.wide.u32 	%rd2083, %r6707, 4;
	add.s64 	%rd2084, %rd2, %rd2083;
	st.local.u32 	[%rd2084+280], %r4075;
	mov.u32 	%r6707, %r197;
$L__BB1_224:
	add.s32 	%r4076, %r163, 3072;
	and.b32  	%r6706, %r4076, 8191;
	setp.ge.u32 	%p1004, %r6707, %r162;
	@%p1004 bra 	$L__BB1_284;
	shl.b32 	%r4077, %r6706, 3;
	mov.u32 	%r4078, shared_mem;
	add.s32 	%r4079, %r4078, %r4077;
	ld.shared.u32 	%r4080, [%r4079];
	setp.ne.s32 	%p1005, %r4080, 0;
	setp.eq.s32 	%p1006, %r166, 5120;
	or.pred  	%p1007, %p1006, %p1005;
	@%p1007 bra 	$L__BB1_227;
	add.s32 	%r4081, %r6706, %r133;
	add.s32 	%r200, %r6707, 1;
	mul.wide.u32 	%rd2085, %r6707, 4;
	add.s64 	%rd2086, %rd2, %rd2085;
	st.local.u32 	[%rd2086+280], %r4081;
	mov.u32 	%r6707, %r200;
$L__BB1_227:
	add.s32 	%r4082, %r163, 3328;
	and.b32  	%r6706, %r4082, 8191;
	setp.ge.u32 	%p1008, %r6707, %r162;
	@%p1008 bra 	$L__BB1_284;
	shl.b32 	%r4083, %r6706, 3;
	mov.u32 	%r4084, shared_mem;
	add.s32 	%r4085, %r4084, %r4083;
	ld.shared.u32 	%r4086, [%r4085];
	setp.ne.s32 	%p1009, %r4086, 0;
	setp.eq.s32 	%p1010, %r166, 4864;
	or.pred  	%p1011, %p1010, %p1009;
	@%p1011 bra 	$L__BB1_230;
	add.s32 	%r4087, %r6706, %r133;
	add.s32 	%r203, %r6707, 1;
	mul.wide.u32 	%rd2087, %r6707, 4;
	add.s64 	%rd2088, %rd2, %rd2087;
	st.local.u32 	[%rd2088+280], %r4087;
	mov.u32 	%r6707, %r203;
$L__BB1_230:
	add.s32 	%r4088, %r163, 3584;
	and.b32  	%r6706, %r4088, 8191;
	setp.ge.u32 	%p1012, %r6707, %r162;
	@%p1012 bra 	$L__BB1_284;
	shl.b32 	%r4089, %r6706, 3;
	mov.u32 	%r4090, shared_mem;
	add.s32 	%r4091, %r4090, %r4089;
	ld.shared.u32 	%r4092, [%r4091];
	setp.ne.s32 	%p1013, %r4092, 0;
	setp.eq.s32 	%p1014, %r166, 4608;
	or.pred  	%p1015, %p1014, %p1013;
	@%p1015 bra 	$L__BB1_233;
	add.s32 	%r4093, %r6706, %r133;
	add.s32 	%r206, %r6707, 1;
	mul.wide.u32 	%rd2089, %r6707, 4;
	add.s64 	%rd2090, %rd2, %rd2089;
	st.local.u32 	[%rd2090+280], %r4093;
	mov.u32 	%r6707, %r206;
$L__BB1_233:
	add.s32 	%r4094, %r163, 3840;
	and.b32  	%r6706, %r4094, 8191;
	setp.ge.u32 	%p1016, %r6707, %r162;
	@%p1016 bra 	$L__BB1_284;
	shl.b32 	%r4095, %r6706, 3;
	mov.u32 	%r4096, shared_mem;
	add.s32 	%r4097, %r4096, %r4095;
	ld.shared.u32 	%r4098, [%r4097];
	setp.ne.s32 	%p1017, %r4098, 0;
	setp.eq.s32 	%p1018, %r166, 4352;
	or.pred  	%p1019, %p1018, %p1017;
	@%p1019 bra 	$L__BB1_236;
	add.s32 	%r4099, %r6706, %r133;
	add.s32 	%r209, %r6707, 1;
	mul.wide.u32 	%rd2091, %r6707, 4;
	add.s64 	%rd2092, %rd2, %rd2091;
	st.local.u32 	[%rd2092+280], %r4099;
	mov.u32 	%r6707, %r209;
$L__BB1_236:
	xor.b32  	%r211, %r166, 4096;
	setp.ge.u32 	%p1020, %r6707, %r162;
	mov.u32 	%r6706, %r211;
	@%p1020 bra 	$L__BB1_284;
	shl.b32 	%r4100, %r211, 3;
	mov.u32 	%r4101, shared_mem;
	add.s32 	%r4102, %r4101, %r4100;
	ld.shared.u32 	%r4103, [%r4102];
	setp.ne.s32 	%p1021, %r4103, 0;
	setp.eq.s32 	%p1022, %r166, 4096;
	or.pred  	%p1023, %p1022, %p1021;
	@%p1023 bra 	$L__BB1_239;
	add.s32 	%r4104, %r211, %r133;
	add.s32 	%r212, %r6707, 1;
	mul.wide.u32 	%rd2093, %r6707, 4;
	add.s64 	%rd2094, %rd2, %rd2093;
	st.local.u32 	[%rd2094+280], %r4104;
	mov.u32 	%r6707, %r212;
$L__BB1_239:
	add.s32 	%r4105, %r211, 256;
	and.b32  	%r6706, %r4105, 8191;
	setp.ge.u32 	%p1024, %r6707, %r162;
	@%p1024 bra 	$L__BB1_284;
	shl.b32 	%r4106, %r6706, 3;
	mov.u32 	%r4107, shared_mem;
	add.s32 	%r4108, %r4107, %r4106;
	ld.shared.u32 	%r4109, [%r4108];
	setp.ne.s32 	%p1025, %r4109, 0;
	setp.eq.s32 	%p1026, %r166, 3840;
	or.pred  	%p1027, %p1026, %p1025;
	@%p1027 bra 	$L__BB1_242;
	add.s32 	%r4110, %r6706, %r133;
	add.s32 	%r215, %r6707, 1;
	mul.wide.u32 	%rd2095, %r6707, 4;
	add.s64 	%rd2096, %rd2, %rd2095;
	st.local.u32 	[%rd2096+280], %r4110;
	mov.u32 	%r6707, %r215;
$L__BB1_242:
	add.s32 	%r4111, %r211, 512;
	and.b32  	%r6706, %r4111, 8191;
	setp.ge.u32 	%p1028, %r6707, %r162;
	@%p1028 bra 	$L__BB1_284;
	shl.b32 	%r4112, %r6706, 3;
	mov.u32 	%r4113, shared_mem;
	add.s32 	%r4114, %r4113, %r4112;
	ld.shared.u32 	%r4115, [%r4114];
	setp.ne.s32 	%p1029, %r4115, 0;
	setp.eq.s32 	%p1030, %r166, 3584;
	or.pred  	%p1031, %p1030, %p1029;
	@%p1031 bra 	$L__BB1_245;
	add.s32 	%r4116, %r6706, %r133;
	add.s32 	%r218, %r6707, 1;
	mul.wide.u32 	%rd2097, %r6707, 4;
	add.s64 	%rd2098, %rd2, %rd2097;
	st.local.u32 	[%rd2098+280], %r4116;
	mov.u32 	%r6707, %r218;
$L__BB1_245:
	add.s32 	%r4117, %r211, 768;
	and.b32  	%r6706, %r4117, 8191;
	setp.ge.u32 	%p1032, %r6707, %r162;
	@%p1032 bra 	$L__BB1_284;
	shl.b32 	%r4118, %r6706, 3;
	mov.u32 	%r4119, shared_mem;
	add.s32 	%r4120, %r4119, %r4118;
	ld.shared.u32 	%r4121, [%r4120];
	setp.ne.s32 	%p1033, %r4121, 0;
	setp.eq.s32 	%p1034, %r166, 3328;
	or.pred  	%p1035, %p1034, %p1033;
	@%p1035 bra 	$L__BB1_248;
	add.s32 	%r4122, %r6706, %r133;
	add.s32 	%r221, %r6707, 1;
	mul.wide.u32 	%rd2099, %r6707, 4;
	add.s64 	%rd2100, %rd2, %rd2099;
	st.local.u32 	[%rd2100+280], %r4122;
	mov.u32 	%r6707, %r221;
$L__BB1_248:
	add.s32 	%r4123, %r211, 1024;
	and.b32  	%r6706, %r4123, 8191;
	setp.ge.u32 	%p1036, %r6707, %r162;
	@%p1036 bra 	$L__BB1_284;
	shl.b32 	%r4124, %r6706, 3;
	mov.u32 	%r4125, shared_mem;
	add.s32 	%r4126, %r4125, %r4124;
	ld.shared.u32 	%r4127, [%r4126];
	setp.ne.s32 	%p1037, %r4127, 0;
	setp.eq.s32 	%p1038, %r166, 3072;
	or.pred  	%p1039, %p1038, %p1037;
	@%p1039 bra 	$L__BB1_251;
	add.s32 	%r4128, %r6706, %r133;
	add.s32 	%r224, %r6707, 1;
	mul.wide.u32 	%rd2101, %r6707, 4;
	add.s64 	%rd2102, %rd2, %rd2101;
	st.local.u32 	[%rd2102+280], %r4128;
	mov.u32 	%r6707, %r224;
$L__BB1_251:
	add.s32 	%r4129, %r211, 1280;
	and.b32  	%r6706, %r4129, 8191;
	setp.ge.u32 	%p1040, %r6707, %r162;
	@%p1040 bra 	$L__BB1_284;
	shl.b32 	%r4130, %r6706, 3;
	mov.u32 	%r4131, shared_mem;
	add.s32 	%r4132, %r4131, %r4130;
	ld.shared.u32 	%r4133, [%r4132];
	setp.ne.s32 	%p1041, %r4133, 0;
	setp.eq.s32 	%p1042, %r166, 2816;
	or.pred  	%p1043, %p1042, %p1041;
	@%p1043 bra 	$L__BB1_254;
	add.s32 	%r4134, %r6706, %r133;
	add.s32 	%r227, %r6707, 1;
	mul.wide.u32 	%rd2103, %r6707, 4;
	add.s64 	%rd2104, %rd2, %rd2103;
	st.local.u32 	[%rd2104+280], %r4134;
	mov.u32 	%r6707, %r227;
$L__BB1_254:
	add.s32 	%r4135, %r211, 1536;
	and.b32  	%r6706, %r4135, 8191;
	setp.ge.u32 	%p1044, %r6707, %r162;
	@%p1044 bra 	$L__BB1_284;
	shl.b32 	%r4136, %r6706, 3;
	mov.u32 	%r4137, shared_mem;
	add.s32 	%r4138, %r4137, %r4136;
	ld.shared.u32 	%r4139, [%r4138];
	setp.ne.s32 	%p1045, %r4139, 0;
	setp.eq.s32 	%p1046, %r166, 2560;
	or.pred  	%p1047, %p1046, %p1045;
	@%p1047 bra 	$L__BB1_257;
	add.s32 	%r4140, %r6706, %r133;
	add.s32 	%r230, %r6707, 1;
	mul.wide.u32 	%rd2105, %r6707, 4;
	add.s64 	%rd2106, %rd2, %rd2105;
	st.local.u32 	[%rd2106+280], %r4140;
	mov.u32 	%r6707, %r230;
$L__BB1_257:
	add.s32 	%r4141, %r211, 1792;
	and.b32  	%r6706, %r4141, 8191;
	setp.ge.u32 	%p1048, %r6707, %r162;
	@%p1048 bra 	$L__BB1_284;
	shl.b32 	%r4142, %r6706, 3;
	mov.u32 	%r4143, shared_mem;
	add.s32 	%r4144, %r4143, %r4142;
	ld.shared.u32 	%r4145, [%r4144];
	setp.ne.s32 	%p1049, %r4145, 0;
	setp.eq.s32 	%p1050, %r166, 2304;
	or.pred  	%p1051, %p1050, %p1049;
	@%p1051 bra 	$L__BB1_260;
	add.s32 	%r4146, %r6706, %r133;
	add.s32 	%r233, %r6707, 1;
	mul.wide.u32 	%rd2107, %r6707, 4;
	add.s64 	%rd2108, %rd2, %rd2107;
	st.local.u32 	[%rd2108+280], %r4146;
	mov.u32 	%r6707, %r233;
$L__BB1_260:
	add.s32 	%r4147, %r211, 2048;
	and.b32  	%r6706, %r4147, 8191;
	setp.ge.u32 	%p1052, %r6707, %r162;
	@%p1052 bra 	$L__BB1_284;
	shl.b32 	%r4148, %r6706, 3;
	mov.u32 	%r4149, shared_mem;
	add.s32 	%r4150, %r4149, %r4148;
	ld.shared.u32 	%r4151, [%r4150];
	setp.ne.s32 	%p1053, %r4151, 0;
	setp.eq.s32 	%p1054, %r166, 2048;
	or.pred  	%p1055, %p1054, %p1053;
	@%p1055 bra 	$L__BB1_263;
	add.s32 	%r4152, %r6706, %r133;
	add.s32 	%r236, %r6707, 1;
	mul.wide.u32 	%rd2109, %r6707, 4;
	add.s64 	%rd2110, %rd2, %rd2109;
	st.local.u32 	[%rd2110+280], %r4152;
	mov.u32 	%r6707, %r236;
$L__BB1_263:
	add.s32 	%r4153, %r211, 2304;
	and.b32  	%r6706, %r4153, 8191;
	setp.ge.u32 	%p1056, %r6707, %r162;
	@%p1056 bra 	$L__BB1_284;
	shl.b32 	%r4154, %r6706, 3;
	mov.u32 	%r4155, shared_mem;
	add.s32 	%r4156, %r4155, %r4154;
	ld.shared.u32 	%r4157, [%r4156];
	setp.ne.s32 	%p1057, %r4157, 0;
	setp.eq.s32 	%p1058, %r166, 1792;
	or.pred  	%p1059, %p1058, %p1057;
	@%p1059 bra 	$L__BB1_266;
	add.s32 	%r4158, %r6706, %r133;
	add.s32 	%r239, %r6707, 1;
	mul.wide.u32 	%rd2111, %r6707, 4;
	add.s64 	%rd2112, %rd2, %rd2111;
	st.local.u32 	[%rd2112+280], %r4158;
	mov.u32 	%r6707, %r239;
$L__BB1_266:
	add.s32 	%r4159, %r211, 2560;
	and.b32  	%r6706, %r4159, 8191;
	setp.ge.u32 	%p1060, %r6707, %r162;
	@%p1060 bra 	$L__BB1_284;
	shl.b32 	%r4160, %r6706, 3;
	mov.u32 	%r4161, shared_mem;
	add.s32 	%r4162, %r4161, %r4160;
	ld.shared.u32 	%r4163, [%r4162];
	setp.ne.s32 	%p1061, %r4163, 0;
	setp.eq.s32 	%p1062, %r166, 1536;
	or.pred  	%p1063, %p1062, %p1061;
	@%p1063 bra 	$L__BB1_269;
	add.s32 	%r4164, %r6706, %r133;
	add.s32 	%r242, %r6707, 1;
	mul.wide.u32 	%rd2113, %r6707, 4;
	add.s64 	%rd2114, %rd2, %rd2113;
	st.local.u32 	[%rd2114+280], %r4164;
	mov.u32 	%r6707, %r242;
$L__BB1_269:
	add.s32 	%r4165, %r211, 2816;
	and.b32  	%r6706, %r4165, 8191;
	setp.ge.u32 	%p1064, %r6707, %r162;
	@%p1064 bra 	$L__BB1_284;
	shl.b32 	%r4166, %r6706, 3;
	mov.u32 	%r4167, shared_mem;
	add.s32 	%r4168, %r4167, %r4166;
	ld.shared.u32 	%r4169, [%r4168];
	setp.ne.s32 	%p1065, %r4169, 0;
	setp.eq.s32 	%p1066, %r166, 1280;
	or.pred  	%p1067, %p1066, %p1065;
	@%p1067 bra 	$L__BB1_272;
	add.s32 	%r4170, %r6706, %r133;
	add.s32 	%r245, %r6707, 1;
	mul.wide.u32 	%rd2115, %r6707, 4;
	add.s64 	%rd2116, %rd2, %rd2115;
	st.local.u32 	[%rd2116+280], %r4170;
	mov.u32 	%r6707, %r245;
$L__BB1_272:
	add.s32 	%r4171, %r211, 3072;
	and.b32  	%r6706, %r4171, 8191;
	setp.ge.u32 	%p1068, %r6707, %r162;
	@%p1068 bra 	$L__BB1_284;
	shl.b32 	%r4172, %r6706, 3;
	mov.u32 	%r4173, shared_mem;
	add.s32 	%r4174, %r4173, %r4172;
	ld.shared.u32 	%r4175, [%r4174];
	setp.ne.s32 	%p1069, %r4175, 0;
	setp.eq.s32 	%p1070, %r166, 1024;
	or.pred  	%p1071, %p1070, %p1069;
	@%p1071 bra 	$L__BB1_275;
	add.s32 	%r4176, %r6706, %r133;
	add.s32 	%r248, %r6707, 1;
	mul.wide.u32 	%rd2117, %r6707, 4;
	add.s64 	%rd2118, %rd2, %rd2117;
	st.local.u32 	[%rd2118+280], %r4176;
	mov.u32 	%r6707, %r248;
$L__BB1_275:
	add.s32 	%r4177, %r211, 3328;
	and.b32  	%r6706, %r4177, 8191;
	setp.ge.u32 	%p1072, %r6707, %r162;
	@%p1072 bra 	$L__BB1_284;
	shl.b32 	%r4178, %r6706, 3;
	mov.u32 	%r4179, shared_mem;
	add.s32 	%r4180, %r4179, %r4178;
	ld.shared.u32 	%r4181, [%r4180];
	setp.ne.s32 	%p1073, %r4181, 0;
	setp.eq.s32 	%p1074, %r166, 768;
	or.pred  	%p1075, %p1074, %p1073;
	@%p1075 bra 	$L__BB1_278;
	add.s32 	%r4182, %r6706, %r133;
	add.s32 	%r251, %r6707, 1;
	mul.wide.u32 	%rd2119, %r6707, 4;
	add.s64 	%rd2120, %rd2, %rd2119;
	st.local.u32 	[%rd2120+280], %r4182;
	mov.u32 	%r6707, %r251;
$L__BB1_278:
	add.s32 	%r4183, %r211, 3584;
	and.b32  	%r6706, %r4183, 8191;
	setp.ge.u32 	%p1076, %r6707, %r162;
	@%p1076 bra 	$L__BB1_284;
	shl.b32 	%r4184, %r6706, 3;
	mov.u32 	%r4185, shared_mem;
	add.s32 	%r4186, %r4185, %r4184;
	ld.shared.u32 	%r4187, [%r4186];
	setp.ne.s32 	%p1077, %r4187, 0;
	setp.eq.s32 	%p1078, %r166, 512;
	or.pred  	%p1079, %p1078, %p1077;
	mov.u32 	%r6705, %r6707;
	@%p1079 bra 	$L__BB1_281;
	add.s32 	%r4188, %r6706, %r133;
	add.s32 	%r6705, %r6707, 1;
	mul.wide.u32 	%rd2121, %r6707, 4;
	add.s64 	%rd2122, %rd2, %rd2121;
	st.local.u32 	[%rd2122+280], %r4188;
	mov.u32 	%r6707, %r6705;
$L__BB1_281:
	add.s32 	%r4189, %r211, 3840;
	and.b32  	%r256, %r4189, 8191;
	setp.ge.u32 	%p1080, %r6705, %r162;
	mov.u32 	%r6706, %r256;
	@%p1080 bra 	$L__BB1_284;
	shl.b32 	%r4191, %r256, 3;
	mov.u32 	%r4192, shared_mem;
	add.s32 	%r4193, %r4192, %r4191;
	ld.shared.u32 	%r4194, [%r4193];
	setp.ne.s32 	%p1081, %r4194, 0;
	setp.eq.s32 	%p1082, %r166, 256;
	or.pred  	%p1083, %p1082, %p1081;
	mov.b32 	%r6707, 0;
	mov.u32 	%r6706, %r166;
	@%p1083 bra 	$L__BB1_284;
	add.s32 	%r4196, %r256, %r133;
	mul.wide.u32 	%rd2123, %r6705, 4;
	add.s64 	%rd2124, %rd2, %rd2123;
	st.local.u32 	[%rd2124+280], %r4196;
	mov.u32 	%r6706, %r166;
$L__BB1_284:
	st.local.u32 	[%rd2+272], %r6706;
	and.b32  	%r259, %r161, 255;
	ld.local.u32 	%r260, [%rd2+276];
	setp.eq.s32 	%p1084, %r259, 0;
	mov.b32 	%r6740, 0;
	mov.u32 	%r6739, %r260;
	@%p1084 bra 	$L__BB1_380;
	shl.b32 	%r4199, %r260, 2;
	mov.u32 	%r4200, shared_mem;
	add.s32 	%r4201, %r4200, %r4199;
	ld.shared.u32 	%r4202, [%r4201+65536];
	setp.ne.s32 	%p1085, %r4202, 0;
	setp.eq.s32 	%p1086, %r260, 0;
	or.pred  	%p1087, %p1086, %p1085;
	mov.b32 	%r6708, 0;
	@%p1087 bra 	$L__BB1_287;
	add.s32 	%r4204, %r260, %r133;
	st.local.u32 	[%rd2+1304], %r4204;
	mov.b32 	%r6708, 1;
$L__BB1_287:
	add.s32 	%r4206, %r260, 256;
	and.b32  	%r6739, %r4206, 8191;
	setp.ge.u32 	%p1088, %r6708, %r259;
	mov.b32 	%r6740, 1;
	@%p1088 bra 	$L__BB1_380;
	shl.b32 	%r4207, %r6739, 2;
	mov.u32 	%r4208, shared_mem;
	add.s32 	%r4209, %r4208, %r4207;
	ld.shared.u32 	%r4210, [%r4209+65536];
	setp.ne.s32 	%p1089, %r4210, 0;
	and.b32  	%r263, %r260, 8191;
	setp.eq.s32 	%p1090, %r263, 7936;
	or.pred  	%p1091, %p1090, %p1089;
	mov.u32 	%r6740, %r6708;
	@%p1091 bra 	$L__BB1_290;
	add.s32 	%r4211, %r6739, %r133;
	add.s32 	%r6740, %r6708, 1;
	mul.wide.u32 	%rd2125, %r6708, 4;
	add.s64 	%rd2126, %rd2, %rd2125;
	st.local.u32 	[%rd2126+1304], %r4211;
$L__BB1_290:
	add.s32 	%r4212, %r260, 512;
	and.b32  	%r6739, %r4212, 8191;
	setp.ge.u32 	%p1092, %r6740, %r259;
	@%p1092 bra 	$L__BB1_380;
	shl.b32 	%r4213, %r6739, 2;
	mov.u32 	%r4214, shared_mem;
	add.s32 	%r4215, %r4214, %r4213;
	ld.shared.u32 	%r4216, [%r4215+65536];
	setp.ne.s32 	%p1093, %r4216, 0;
	setp.eq.s32 	%p1094, %r263, 7680;
	or.pred  	%p1095, %p1094, %p1093;
	@%p1095 bra 	$L__BB1_293;
	add.s32 	%r4217, %r6739, %r133;
	add.s32 	%r267, %r6740, 1;
	mul.wide.u32 	%rd2127, %r6740, 4;
	add.s64 	%rd2128, %rd2, %rd2127;
	st.local.u32 	[%rd2128+1304], %r4217;
	mov.u32 	%r6740, %r267;
$L__BB1_293:
	add.s32 	%r4218, %r260, 768;
	and.b32  	%r6739, %r4218, 8191;
	setp.ge.u32 	%p1096, %r6740, %r259;
	@%p1096 bra 	$L__BB1_380;
	shl.b32 	%r4219, %r6739, 2;
	mov.u32 	%r4220, shared_mem;
	add.s32 	%r4221, %r4220, %r4219;
	ld.shared.u32 	%r4222, [%r4221+65536];
	setp.ne.s32 	%p1097, %r4222, 0;
	setp.eq.s32 	%p1098, %r263, 7424;
	or.pred  	%p1099, %p1098, %p1097;
	@%p1099 bra 	$L__BB1_296;
	add.s32 	%r4223, %r6739, %r133;
	add.s32 	%r270, %r6740, 1;
	mul.wide.u32 	%rd2129, %r6740, 4;
	add.s64 	%rd2130, %rd2, %rd2129;
	st.local.u32 	[%rd2130+1304], %r4223;
	mov.u32 	%r6740, %r270;
$L__BB1_296:
	add.s32 	%r4224, %r260, 1024;
	and.b32  	%r6739, %r4224, 8191;
	setp.ge.u32 	%p1100, %r6740, %r259;
	@%p1100 bra 	$L__BB1_380;
	shl.b32 	%r4225, %r6739, 2;
	mov.u32 	%r4226, shared_mem;
	add.s32 	%r4227, %r4226, %r4225;
	ld.shared.u32 	%r4228, [%r4227+65536];
	setp.ne.s32 	%p1101, %r4228, 0;
	setp.eq.s32 	%p1102, %r263, 7168;
	or.pred  	%p1103, %p1102, %p1101;
	@%p1103 bra 	$L__BB1_299;
	add.s32 	%r4229, %r6739, %r133;
	add.s32 	%r273, %r6740, 1;
	mul.wide.u32 	%rd2131, %r6740, 4;
	add.s64 	%rd2132, %rd2, %rd2131;
	st.local.u32 	[%rd2132+1304], %r4229;
	mov.u32 	%r6740, %r273;
$L__BB1_299:
	add.s32 	%r4230, %r260, 1280;
	and.b32  	%r6739, %r4230, 8191;
	setp.ge.u32 	%p1104, %r6740, %r259;
	@%p1104 bra 	$L__BB1_380;
	shl.b32 	%r4231, %r6739, 2;
	mov.u32 	%r4232, shared_mem;
	add.s32 	%r4233, %r4232, %r4231;
	ld.shared.u32 	%r4234, [%r4233+65536];
	setp.ne.s32 	%p1105, %r4234, 0;
	setp.eq.s32 	%p1106, %r263, 6912;
	or.pred  	%p1107, %p1106, %p1105;
	@%p1107 bra 	$L__BB1_302;
	add.s32 	%r4235, %r6739, %r133;
	add.s32 	%r276, %r6740, 1;
	mul.wide.u32 	%rd2133, %r6740, 4;
	add.s64 	%rd2134, %rd2, %rd2133;
	st.local.u32 	[%rd2134+1304], %r4235;
	mov.u32 	%r6740, %r276;
$L__BB1_302:
	add.s32 	%r4236, %r260, 1536;
	and.b32  	%r6739, %r4236, 8191;
	setp.ge.u32 	%p1108, %r6740, %r259;
	@%p1108 bra 	$L__BB1_380;
	shl.b32 	%r4237, %r6739, 2;
	mov.u32 	%r4238, shared_mem;
	add.s32 	%r4239, %r4238, %r4237;
	ld.shared.u32 	%r4240, [%r4239+65536];
	setp.ne.s32 	%p1109, %r4240, 0;
	setp.eq.s32 	%p1110, %r263, 6656;
	or.pred  	%p1111, %p1110, %p1109;
	@%p1111 bra 	$L__BB1_305;
	add.s32 	%r4241, %r6739, %r133;
	add.s32 	%r279, %r6740, 1;
	mul.wide.u32 	%rd2135, %r6740, 4;
	add.s64 	%rd2136, %rd2, %rd2135;
	st.local.u32 	[%rd2136+1304], %r4241;
	mov.u32 	%r6740, %r279;
$L__BB1_305:
	add.s32 	%r4242, %r260, 1792;
	and.b32  	%r6739, %r4242, 8191;
	setp.ge.u32 	%p1112, %r6740, %r259;
	@%p1112 bra 	$L__BB1_380;
	shl.b32 	%r4243, %r6739, 2;
	mov.u32 	%r4244, shared_mem;
	add.s32 	%r4245, %r4244, %r4243;
	ld.shared.u32 	%r4246, [%r4245+65536];
	setp.ne.s32 	%p1113, %r4246, 0;
	setp.eq.s32 	%p1114, %r263, 6400;
	or.pred  	%p1115, %p1114, %p1113;
	@%p1115 bra 	$L__BB1_308;
	add.s32 	%r4247, %r6739, %r133;
	add.s32 	%r282, %r6740, 1;
	mul.wide.u32 	%rd2137, %r6740, 4;
	add.s64 	%rd2138, %rd2, %rd2137;
	st.local.u32 	[%rd2138+1304], %r4247;
	mov.u32 	%r6740, %r282;
$L__BB1_308:
	add.s32 	%r4248, %r260, 2048;
	and.b32  	%r6739, %r4248, 8191;
	setp.ge.u32 	%p1116, %r6740, %r259;
	@%p1116 bra 	$L__BB1_380;
	shl.b32 	%r4249, %r6739, 2;
	mov.u32 	%r4250, shared_mem;
	add.s32 	%r4251, %r4250, %r4249;
	ld.shared.u32 	%r4252, [%r4251+65536];
	setp.ne.s32 	%p1117, %r4252, 0;
	setp.eq.s32 	%p1118, %r263, 6144;
	or.pred  	%p1119, %p1118, %p1117;
	@%p1119 bra 	$L__BB1_311;
	add.s32 	%r4253, %r6739, %r133;
	add.s32 	%r285, %r6740, 1;
	mul.wide.u32 	%rd2139, %r6740, 4;
	add.s64 	%rd2140, %rd2, %rd2139;
	st.local.u32 	[%rd2140+1304], %r4253;
	mov.u32 	%r6740, %r285;
$L__BB1_311:
	add.s32 	%r4254, %r260, 2304;
	and.b32  	%r6739, %r4254, 8191;
	setp.ge.u32 	%p1120, %r6740, %r259;
	@%p1120 bra 	$L__BB1_380;
	shl.b32 	%r4255, %r6739, 2;
	mov.u32 	%r4256, shared_mem;
	add.s32 	%r4257, %r4256, %r4255;
	ld.shared.u32 	%r4258, [%r4257+65536];
	setp.ne.s32 	%p1121, %r4258, 0;
	setp.eq.s32 	%p1122, %r263, 5888;
	or.pred  	%p1123, %p1122, %p1121;
	@%p1123 bra 	$L__BB1_314;
	add.s32 	%r4259, %r6739, %r133;
	add.s32 	%r288, %r6740, 1;
	mul.wide.u32 	%rd2141, %r6740, 4;
	add.s64 	%rd2142, %rd2, %rd2141;
	st.local.u32 	[%rd2142+1304], %r4259;
	mov.u32 	%r6740, %r288;
$L__BB1_314:
	add.s32 	%r4260, %r260, 2560;
	and.b32  	%r6739, %r4260, 8191;
	setp.ge.u32 	%p1124, %r6740, %r259;
	@%p1124 bra 	$L__BB1_380;
	shl.b32 	%r4261, %r6739, 2;
	mov.u32 	%r4262, shared_mem;
	add.s32 	%r4263, %r4262, %r4261;
	ld.shared.u32 	%r4264, [%r4263+65536];
	setp.ne.s32 	%p1125, %r4264, 0;
	setp.eq.s32 	%p1126, %r263, 5632;
	or.pred  	%p1127, %p1126, %p1125;
	@%p1127 bra 	$L__BB1_317;
	add.s32 	%r4265, %r6739, %r133;
	add.s32 	%r291, %r6740, 1;
	mul.wide.u32 	%rd2143, %r6740, 4;
	add.s64 	%rd2144, %rd2, %rd2143;
	st.local.u32 	[%rd2144+1304], %r4265;
	mov.u32 	%r6740, %r291;
$L__BB1_317:
	add.s32 	%r4266, %r260, 2816;
	and.b32  	%r6739, %r4266, 8191;
	setp.ge.u32 	%p1128, %r6740, %r259;
	@%p1128 bra 	$L__BB1_380;
	shl.b32 	%r4267, %r6739, 2;
	mov.u32 	%r4268, shared_mem;
	add.s32 	%r4269, %r4268, %r4267;
	ld.shared.u32 	%r4270, [%r4269+65536];
	setp.ne.s32 	%p1129, %r4270, 0;
	setp.eq.s32 	%p1130, %r263, 5376;
	or.pred  	%p1131, %p1130, %p1129;
	@%p1131 bra 	$L__BB1_320;
	add.s32 	%r4271, %r6739, %r133;
	add.s32 	%r294, %r6740, 1;
	mul.wide.u32 	%rd2145, %r6740, 4;
	add.s64 	%rd2146, %rd2, %rd2145;
	st.local.u32 	[%rd2146+1304], %r4271;
	mov.u32 	%r6740, %r294;
$L__BB1_320:
	add.s32 	%r4272, %r260, 3072;
	and.b32  	%r6739, %r4272, 8191;
	setp.ge.u32 	%p1132, %r6740, %r259;
	@%p1132 bra 	$L__BB1_380;
	shl.b32 	%r4273, %r6739, 2;
	mov.u32 	%r4274, shared_mem;
	add.s32 	%r4275, %r4274, %r4273;
	ld.shared.u32 	%r4276, [%r4275+65536];
	setp.ne.s32 	%p1133, %r4276, 0;
	setp.eq.s32 	%p1134, %r263, 5120;
	or.pred  	%p1135, %p1134, %p1133;
	@%p1135 bra 	$L__BB1_323;
	add.s32 	%r4277, %r6739, %r133;
	add.s32 	%r297, %r6740, 1;
	mul.wide.u32 	%rd2147, %r6740, 4;
	add.s64 	%rd2148, %rd2, %rd2147;
	st.local.u32 	[%rd2148+1304], %r4277;
	mov.u32 	%r6740, %r297;
$L__BB1_323:
	add.s32 	%r4278, %r260, 3328;
	and.b32  	%r6739, %r4278, 8191;
	setp.ge.u32 	%p1136, %r6740, %r259;
	@%p1136 bra 	$L__BB1_380;
	shl.b32 	%r4279, %r6739, 2;
	mov.u32 	%r4280, shared_mem;
	add.s32 	%r4281, %r4280, %r4279;
	ld.shared.u32 	%r4282, [%r4281+65536];
	setp.ne.s32 	%p1137, %r4282, 0;
	setp.eq.s32 	%p1138, %r263, 4864;
	or.pred  	%p1139, %p1138, %p1137;
	@%p1139 bra 	$L__BB1_326;
	add.s32 	%r4283, %r6739, %r133;
	add.s32 	%r300, %r6740, 1;
	mul.wide.u32 	%rd2149, %r6740, 4;
	add.s64 	%rd2150, %rd2, %rd2149;
	st.local.u32 	[%rd2150+1304], %r4283;
	mov.u32 	%r6740, %r300;
$L__BB1_326:
	add.s32 	%r4284, %r260, 3584;
	and.b32  	%r6739, %r4284, 8191;
	setp.ge.u32 	%p1140, %r6740, %r259;
	@%p1140 bra 	$L__BB1_380;
	shl.b32 	%r4285, %r6739, 2;
	mov.u32 	%r4286, shared_mem;
	add.s32 	%r4287, %r4286, %r4285;
	ld.shared.u32 	%r4288, [%r4287+65536];
	setp.ne.s32 	%p1141, %r4288, 0;
	setp.eq.s32 	%p1142, %r263, 4608;
	or.pred  	%p1143, %p1142, %p1141;
	@%p1143 bra 	$L__BB1_329;
	add.s32 	%r4289, %r6739, %r133;
	add.s32 	%r303, %r6740, 1;
	mul.wide.u32 	%rd2151, %r6740, 4;
	add.s64 	%rd2152, %rd2, %rd2151;
	st.local.u32 	[%rd2152+1304], %r4289;
	mov.u32 	%r6740, %r303;
$L__BB1_329:
	add.s32 	%r4290, %r260, 3840;
	and.b32  	%r6739, %r4290, 8191;
	setp.ge.u32 	%p1144, %r6740, %r259;
	@%p1144 bra 	$L__BB1_380;
	shl.b32 	%r4291, %r6739, 2;
	mov.u32 	%r4292, shared_mem;
	add.s32 	%r4293, %r4292, %r4291;
	ld.shared.u32 	%r4294, [%r4293+65536];
	setp.ne.s32 	%p1145, %r4294, 0;
	setp.eq.s32 	%p1146, %r263, 4352;
	or.pred  	%p1147, %p1146, %p1145;
	@%p1147 bra 	$L__BB1_332;
	add.s32 	%r4295, %r6739, %r133;
	add.s32 	%r306, %r6740, 1;
	mul.wide.u32 	%rd2153, %r6740, 4;
	add.s64 	%rd2154, %rd2, %rd2153;
	st.local.u32 	[%rd2154+1304], %r4295;
	mov.u32 	%r6740, %r306;
$L__BB1_332:
	xor.b32  	%r308, %r263, 4096;
	setp.ge.u32 	%p1148, %r6740, %r259;
	mov.u32 	%r6739, %r308;
	@%p1148 bra 	$L__BB1_380;
	shl.b32 	%r4296, %r308, 2;
	mov.u32 	%r4297, shared_mem;
	add.s32 	%r4298, %r4297, %r4296;
	ld.shared.u32 	%r4299, [%r4298+65536];
	setp.ne.s32 	%p1149, %r4299, 0;
	setp.eq.s32 	%p1150, %r263, 4096;
	or.pred  	%p1151, %p1150, %p1149;
	@%p1151 bra 	$L__BB1_335;
	add.s32 	%r4300, %r308, %r133;
	add.s32 	%r309, %r6740, 1;
	mul.wide.u32 	%rd2155, %r6740, 4;
	add.s64 	%rd2156, %rd2, %rd2155;
	st.local.u32 	[%rd2156+1304], %r4300;
	mov.u32 	%r6740, %r309;
$L__BB1_335:
	add.s32 	%r4301, %r308, 256;
	and.b32  	%r6739, %r4301, 8191;
	setp.ge.u32 	%p1152, %r6740, %r259;
	@%p1152 bra 	$L__BB1_380;
	shl.b32 	%r4302, %r6739, 2;
	mov.u32 	%r4303, shared_mem;
	add.s32 	%r4304, %r4303, %r4302;
	ld.shared.u32 	%r4305, [%r4304+65536];
	setp.ne.s32 	%p1153, %r4305, 0;
	setp.eq.s32 	%p1154, %r263, 3840;
	or.pred  	%p1155, %p1154, %p1153;
	@%p1155 bra 	$L__BB1_338;
	add.s32 	%r4306, %r6739, %r133;
	add.s32 	%r312, %r6740, 1;
	mul.wide.u32 	%rd2157, %r6740, 4;
	add.s64 	%rd2158, %rd2, %rd2157;
	st.local.u32 	[%rd2158+1304], %r4306;
	mov.u32 	%r6740, %r312;
$L__BB1_338:
	add.s32 	%r4307, %r308, 512;
	and.b32  	%r6739, %r4307, 8191;
	setp.ge.u32 	%p1156, %r6740, %r259;
	@%p1156 bra 	$L__BB1_380;
	shl.b32 	%r4308, %r6739, 2;
	mov.u32 	%r4309, shared_mem;
	add.s32 	%r4310, %r4309, %r4308;
	ld.shared.u32 	%r4311, [%r4310+65536];
	setp.ne.s32 	%p1157, %r4311, 0;
	setp.eq.s32 	%p1158, %r263, 3584;
	or.pred  	%p1159, %p1158, %p1157;
	@%p1159 bra 	$L__BB1_341;
	add.s32 	%r4312, %r6739, %r133;
	add.s32 	%r315, %r6740, 1;
	mul.wide.u32 	%rd2159, %r6740, 4;
	add.s64 	%rd2160, %rd2, %rd2159;
	st.local.u32 	[%rd2160+1304], %r4312;
	mov.u32 	%r6740, %r315;
$L__BB1_341:
	add.s32 	%r4313, %r308, 768;
	and.b32  	%r6739, %r4313, 8191;
	setp.ge.u32 	%p1160, %r6740, %r259;
	@%p1160 bra 	$L__BB1_380;
	shl.b32 	%r4314, %r6739, 2;
	mov.u32 	%r4315, shared_mem;
	add.s32 	%r4316, %r4315, %r4314;
	ld.shared.u32 	%r4317, [%r4316+65536];
	setp.ne.s32 	%p1161, %r4317, 0;
	setp.eq.s32 	%p1162, %r263, 3328;
	or.pred  	%p1163, %p1162, %p1161;
	@%p1163 bra 	$L__BB1_344;
	add.s32 	%r4318, %r6739, %r133;
	add.s32 	%r318, %r6740, 1;
	mul.wide.u32 	%rd2161, %r6740, 4;
	add.s64 	%rd2162, %rd2, %rd2161;
	st.local.u32 	[%rd2162+1304], %r4318;
	mov.u32 	%r6740, %r318;
$L__BB1_344:
	add.s32 	%r4319, %r308, 1024;
	and.b32  	%r6739, %r4319, 8191;
	setp.ge.u32 	%p1164, %r6740, %r259;
	@%p1164 bra 	$L__BB1_380;
	shl.b32 	%r4320, %r6739, 2;
	mov.u32 	%r4321, shared_mem;
	add.s32 	%r4322, %r4321, %r4320;
	ld.shared.u32 	%r4323, [%r4322+65536];
	setp.ne.s32 	%p1165, %r4323, 0;
	setp.eq.s32 	%p1166, %r263, 3072;
	or.pred  	%p1167, %p1166, %p1165;
	@%p1167 bra 	$L__BB1_347;
	add.s32 	%r4324, %r6739, %r133;
	add.s32 	%r321, %r6740, 1;
	mul.wide.u32 	%rd2163, %r6740, 4;
	add.s64 	%rd2164, %rd2, %rd2163;
	st.local.u32 	[%rd2164+1304], %r4324;
	mov.u32 	%r6740, %r321;
$L__BB1_347:
	add.s32 	%r4325, %r308, 1280;
	and.b32  	%r6739, %r4325, 8191;
	setp.ge.u32 	%p1168, %r6740, %r259;
	@%p1168 bra 	$L__BB1_380;
	shl.b32 	%r4326, %r6739, 2;
	mov.u32 	%r4327, shared_mem;
	add.s32 	%r4328, %r4327, %r4326;
	ld.shared.u32 	%r4329, [%r4328+65536];
	setp.ne.s32 	%p1169, %r4329, 0;
	setp.eq.s32 	%p1170, %r263, 2816;
	or.pred  	%p1171, %p1170, %p1169;
	@%p1171 bra 	$L__BB1_350;
	add.s32 	%r4330, %r6739, %r133;
	add.s32 	%r324, %r6740, 1;
	mul.wide.u32 	%rd2165, %r6740, 4;
	add.s64 	%rd2166, %rd2, %rd2165;
	st.local.u32 	[%rd2166+1304], %r4330;
	mov.u32 	%r6740, %r324;
$L__BB1_350:
	add.s32 	%r4331, %r308, 1536;
	and.b32  	%r6739, %r4331, 8191;
	setp.ge.u32 	%p1172, %r6740, %r259;
	@%p1172 bra 	$L__BB1_380;
	shl.b32 	%r4332, %r6739, 2;
	mov.u32 	%r4333, shared_mem;
	add.s32 	%r4334, %r4333, %r4332;
	ld.shared.u32 	%r4335, [%r4334+65536];
	setp.ne.s32 	%p1173, %r4335, 0;
	setp.eq.s32 	%p1174, %r263, 2560;
	or.pred  	%p1175, %p1174, %p1173;
	@%p1175 bra 	$L__BB1_353;
	add.s32 	%r4336, %r6739, %r133;
	add.s32 	%r327, %r6740, 1;
	mul.wide.u32 	%rd2167, %r6740, 4;
	add.s64 	%rd2168, %rd2, %rd2167;
	st.local.u32 	[%rd2168+1304], %r4336;
	mov.u32 	%r6740, %r327;
$L__BB1_353:
	add.s32 	%r4337, %r308, 1792;
	and.b32  	%r6739, %r4337, 8191;
	setp.ge.u32 	%p1176, %r6740, %r259;
	@%p1176 bra 	$L__BB1_380;
	shl.b32 	%r4338, %r6739, 2;
	mov.u32 	%r4339, shared_mem;
	add.s32 	%r4340, %r4339, %r4338;
	ld.shared.u32 	%r4341, [%r4340+65536];
	setp.ne.s32 	%p1177, %r4341, 0;
	setp.eq.s32 	%p1178, %r263, 2304;
	or.pred  	%p1179, %p1178, %p1177;
	@%p1179 bra 	$L__BB1_356;
	add.s32 	%r4342, %r6739, %r133;
	add.s32 	%r330, %r6740, 1;
	mul.wide.u32 	%rd2169, %r6740, 4;
	add.s64 	%rd2170, %rd2, %rd2169;
	st.local.u32 	[%rd2170+1304], %r4342;
	mov.u32 	%r6740, %r330;
$L__BB1_356:
	add.s32 	%r4343, %r308, 2048;
	and.b32  	%r6739, %r4343, 8191;
	setp.ge.u32 	%p1180, %r6740, %r259;
	@%p1180 bra 	$L__BB1_380;
	shl.b32 	%r4344, %r6739, 2;
	mov.u32 	%r4345, shared_mem;
	add.s32 	%r4346, %r4345, %r4344;
	ld.shared.u32 	%r4347, [%r4346+65536];
	setp.ne.s32 	%p1181, %r4347, 0;
	setp.eq.s32 	%p1182, %r263, 2048;
	or.pred  	%p1183, %p1182, %p1181;
	@%p1183 bra 	$L__BB1_359;
	add.s32 	%r4348, %r6739, %r133;
	add.s32 	%r333, %r6740, 1;
	mul.wide.u32 	%rd2171, %r6740, 4;
	add.s64 	%rd2172, %rd2, %rd2171;
	st.local.u32 	[%rd2172+1304], %r4348;
	mov.u32 	%r6740, %r333;
$L__BB1_359:
	add.s32 	%r4349, %r308, 2304;
	and.b32  	%r6739, %r4349, 8191;
	setp.ge.u32 	%p1184, %r6740, %r259;
	@%p1184 bra 	$L__BB1_380;
	shl.b32 	%r4350, %r6739, 2;
	mov.u32 	%r4351, shared_mem;
	add.s32 	%r4352, %r4351, %r4350;
	ld.shared.u32 	%r4353, [%r4352+65536];
	setp.ne.s32 	%p1185, %r4353, 0;
	setp.eq.s32 	%p1186, %r263, 1792;
	or.pred  	%p1187, %p1186, %p1185;
	@%p1187 bra 	$L__BB1_362;
	add.s32 	%r4354, %r6739, %r133;
	add.s32 	%r336, %r6740, 1;
	mul.wide.u32 	%rd2173, %r6740, 4;
	add.s64 	%rd2174, %rd2, %rd2173;
	st.local.u32 	[%rd2174+1304], %r4354;
	mov.u32 	%r6740, %r336;
$L__BB1_362:
	add.s32 	%r4355, %r308, 2560;
	and.b32  	%r6739, %r4355, 8191;
	setp.ge.u32 	%p1188, %r6740, %r259;
	@%p1188 bra 	$L__BB1_380;
	shl.b32 	%r4356, %r6739, 2;
	mov.u32 	%r4357, shared_mem;
	add.s32 	%r4358, %r4357, %r4356;
	ld.shared.u32 	%r4359, [%r4358+65536];
	setp.ne.s32 	%p1189, %r4359, 0;
	setp.eq.s32 	%p1190, %r263, 1536;
	or.pred  	%p1191, %p1190, %p1189;
	@%p1191 bra 	$L__BB1_365;
	add.s32 	%r4360, %r6739, %r133;
	add.s32 	%r339, %r6740, 1;
	mul.wide.u32 	%rd2175, %r6740, 4;
	add.s64 	%rd2176, %rd2, %rd2175;
	st.local.u32 	[%rd2176+1304], %r4360;
	mov.u32 	%r6740, %r339;
$L__BB1_365:
	add.s32 	%r4361, %r308, 2816;
	and.b32  	%r6739, %r4361, 8191;
	setp.ge.u32 	%p1192, %r6740, %r259;
	@%p1192 bra 	$L__BB1_380;
	shl.b32 	%r4362, %r6739, 2;
	mov.u32 	%r4363, shared_mem;
	add.s32 	%r4364, %r4363, %r4362;
	ld.shared.u32 	%r4365, [%r4364+65536];
	setp.ne.s32 	%p1193, %r4365, 0;
	setp.eq.s32 	%p1194, %r263, 1280;
	or.pred  	%p1195, %p1194, %p1193;
	@%p1195 bra 	$L__BB1_368;
	add.s32 	%r4366, %r6739, %r133;
	add.s32 	%r342, %r6740, 1;
	mul.wide.u32 	%rd2177, %r6740, 4;
	add.s64 	%rd2178, %rd2, %rd2177;
	st.local.u32 	[%rd2178+1304], %r4366;
	mov.u32 	%r6740, %r342;
$L__BB1_368:
	add.s32 	%r4367, %r308, 3072;
	and.b32  	%r6739, %r4367, 8191;
	setp.ge.u32 	%p1196, %r6740, %r259;
	@%p1196 bra 	$L__BB1_380;
	shl.b32 	%r4368, %r6739, 2;
	mov.u32 	%r4369, shared_mem;
	add.s32 	%r4370, %r4369, %r4368;
	ld.shared.u32 	%r4371, [%r4370+65536];
	setp.ne.s32 	%p1197, %r4371, 0;
	setp.eq.s32 	%p1198, %r263, 1024;
	or.pred  	%p1199, %p1198, %p1197;
	@%p1199 bra 	$L__BB1_371;
	add.s32 	%r4372, %r6739, %r133;
	add.s32 	%r345, %r6740, 1;
	mul.wide.u32 	%rd2179, %r6740, 4;
	add.s64 	%rd2180, %rd2, %rd2179;
	st.local.u32 	[%rd2180+1304], %r4372;
	mov.u32 	%r6740, %r345;
$L__BB1_371:
	add.s32 	%r4373, %r308, 3328;
	and.b32  	%r6739, %r4373, 8191;
	setp.ge.u32 	%p1200, %r6740, %r259;
	@%p1200 bra 	$L__BB1_380;
	shl.b32 	%r4374, %r6739, 2;
	mov.u32 	%r4375, shared_mem;
	add.s32 	%r4376, %r4375, %r4374;
	ld.shared.u32 	%r4377, [%r4376+65536];
	setp.ne.s32 	%p1201, %r4377, 0;
	setp.eq.s32 	%p1202, %r263, 768;
	or.pred  	%p1203, %p1202, %p1201;
	@%p1203 bra 	$L__BB1_374;
	add.s32 	%r4378, %r6739, %r133;
	add.s32 	%r348, %r6740, 1;
	mul.wide.u32 	%rd2181, %r6740, 4;
	add.s64 	%rd2182, %rd2, %rd2181;
	st.local.u32 	[%rd2182+1304], %r4378;
	mov.u32 	%r6740, %r348;
$L__BB1_374:
	add.s32 	%r4379, %r308, 3584;
	and.b32  	%r6739, %r4379, 8191;
	setp.ge.u32 	%p1204, %r6740, %r259;
	@%p1204 bra 	$L__BB1_380;
	shl.b32 	%r4380, %r6739, 2;
	mov.u32 	%r4381, shared_mem;
	add.s32 	%r4382, %r4381, %r4380;
	ld.shared.u32 	%r4383, [%r4382+65536];
	setp.ne.s32 	%p1205, %r4383, 0;
	setp.eq.s32 	%p1206, %r263, 512;
	or.pred  	%p1207, %p1206, %p1205;
	mov.u32 	%r6738, %r6740;
	@%p1207 bra 	$L__BB1_377;
	add.s32 	%r4384, %r6739, %r133;
	add.s32 	%r6738, %r6740, 1;
	mul.wide.u32 	%rd2183, %r6740, 4;
	add.s64 	%rd2184, %rd2, %rd2183;
	st.local.u32 	[%rd2184+1304], %r4384;
	mov.u32 	%r6740, %r6738;
$L__BB1_377:
	add.s32 	%r4385, %r308, 3840;
	and.b32  	%r353, %r4385, 8191;
	setp.ge.u32 	%p1208, %r6738, %r259;
	mov.u32 	%r6739, %r353;
	@%p1208 bra 	$L__BB1_380;
	shl.b32 	%r4387, %r353, 2;
	mov.u32 	%r4388, shared_mem;
	add.s32 	%r4389, %r4388, %r4387;
	ld.shared.u32 	%r4390, [%r4389+65536];
	setp.ne.s32 	%p1209, %r4390, 0;
	setp.eq.s32 	%p1210, %r263, 256;
	or.pred  	%p1211, %p1210, %p1209;
	mov.b32 	%r6740, 0;
	mov.u32 	%r6739, %r263;
	@%p1211 bra 	$L__BB1_380;
	add.s32 	%r4392, %r353, %r133;
	mul.wide.u32 	%rd2185, %r6738, 4;
	add.s64 	%rd2186, %rd2, %rd2185;
	st.local.u32 	[%rd2186+1304], %r4392;
	mov.u32 	%r6739, %r263;
$L__BB1_380:
	st.local.u32 	[%rd2+276], %r6739;
	ld.const.u32 	%r4393, [%rd55];
	add.s32 	%r4394, %r4393, 1;
	and.b32  	%r4395, %r4394, 255;
	sub.s32 	%r4396, %r139, %r6660;
	add.s32 	%r4397, %r4396, 1;
	setp.lt.u32 	%p1212, %r4397, %r4395;
	setp.lt.u32 	%p1213, %r6707, %r162;
	or.pred  	%p1214, %p1212, %p1213;
	setp.lt.u32 	%p1215, %r6740, %r259;
	or.pred  	%p1216, %p1214, %p1215;
	@%p1216 bra 	$L__BB1_1126;
	setp.eq.s32 	%p1217, %r161, 0;
	@%p1217 bra 	$L__BB1_399;
	and.b32  	%r356, %r161, 3;
	setp.lt.u32 	%p1218, %r161, 4;
	mov.b32 	%r6741, 0;
	@%p1218 bra 	$L__BB1_386;
	and.b32  	%r6741, %r161, -4;
	mov.b32 	%r6742, 0;
$L__BB1_384:
	mul.wide.u32 	%rd2187, %r6742, 4;
	add.s64 	%rd66, %rd2, %rd2187;
	ld.local.u32 	%r365, [%rd66+1304];
	shr.u32 	%r4400, %r365, 13;
	setp.ne.s32 	%p1219, %r4400, %r132;
	@%p1219 bra 	$L__BB1_404;
	sub.s32 	%r4401, %r365, %r133;
	mul.wide.u32 	%rd2189, %r4401, 4;
	mov.u32 	%r4402, shared_mem;
	cvt.u64.u32 	%rd2190, %r4402;
	cvta.shared.u64 	%rd2191, %rd2190;
	add.s64 	%rd2192, %rd2191, %rd2189;
	add.s64 	%rd3713, %rd2192, 65536;
	bra.uni 	$L__BB1_405;
$L__BB1_386:
	setp.eq.s32 	%p1224, %r356, 0;
	@%p1224 bra 	$L__BB1_399;
	mul.wide.u32 	%rd2208, %r6741, 4;
	add.s64 	%rd56, %rd2, %rd2208;
	ld.local.u32 	%r359, [%rd56+1304];
	shr.u32 	%r4416, %r359, 13;
	setp.eq.s32 	%p1225, %r4416, %r132;
	@%p1225 bra 	$L__BB1_389;
	mul.wide.u32 	%rd2209, %r359, 4;
	add.s64 	%rd3710, %rd38, %rd2209;
	bra.uni 	$L__BB1_390;
$L__BB1_389:
	sub.s32 	%r4417, %r359, %r133;
	mul.wide.u32 	%rd2210, %r4417, 4;
	mov.u32 	%r4418, shared_mem;
	cvt.u64.u32 	%rd2211, %r4418;
	cvta.shared.u64 	%rd2212, %rd2211;
	add.s64 	%rd2213, %rd2212, %rd2210;
	add.s64 	%rd3710, %rd2213, 65536;
$L__BB1_390:
	shl.b32 	%r4419, %r359, 3;
	st.u32 	[%rd3710], %r4419;
	setp.eq.s32 	%p1226, %r356, 1;
	@%p1226 bra 	$L__BB1_399;
	ld.local.u32 	%r360, [%rd56+1308];
	shr.u32 	%r4420, %r360, 13;
	setp.eq.s32 	%p1227, %r4420, %r132;
	@%p1227 bra 	$L__BB1_393;
	mul.wide.u32 	%rd2214, %r360, 4;
	add.s64 	%rd3711, %rd38, %rd2214;
	bra.uni 	$L__BB1_394;
$L__BB1_393:
	sub.s32 	%r4421, %r360, %r133;
	mul.wide.u32 	%rd2215, %r4421, 4;
	mov.u32 	%r4422, shared_mem;
	cvt.u64.u32 	%rd2216, %r4422;
	cvta.shared.u64 	%rd2217, %rd2216;
	add.s64 	%rd2218, %rd2217, %rd2215;
	add.s64 	%rd3711, %rd2218, 65536;
$L__BB1_394:
	shl.b32 	%r4423, %r360, 3;
	st.u32 	[%rd3711], %r4423;
	setp.eq.s32 	%p1228, %r356, 2;
	@%p1228 bra 	$L__BB1_399;
	ld.local.u32 	%r361, [%rd56+1312];
	shr.u32 	%r4424, %r361, 13;
	setp.eq.s32 	%p1229, %r4424, %r132;
	@%p1229 bra 	$L__BB1_397;
	mul.wide.u32 	%rd2219, %r361, 4;
	add.s64 	%rd3712, %rd38, %rd2219;
	bra.uni 	$L__BB1_398;
$L__BB1_397:
	sub.s32 	%r4425, %r361, %r133;
	mul.wide.u32 	%rd2220, %r4425, 4;
	mov.u32 	%r4426, shared_mem;
	cvt.u64.u32 	%rd2221, %r4426;
	cvta.shared.u64 	%rd2222, %rd2221;
	add.s64 	%rd2223, %rd2222, %rd2220;
	add.s64 	%rd3712, %rd2223, 65536;
$L__BB1_398:
	shl.b32 	%r4427, %r361, 3;
	st.u32 	[%rd3712], %r4427;
$L__BB1_399:
	ld.const.u32 	%r362, [%rd55+264];
	setp.lt.u32 	%p1230, %r362, 2;
	@%p1230 bra 	$L__BB1_449;
	add.s32 	%r363, %r362, -1;
	setp.eq.s32 	%p1231, %r362, 2;
	mov.b32 	%r6748, 1;
	@%p1231 bra 	$L__BB1_436;
	mov.b32 	%r6743, 1;
$L__BB1_402:
	mul.wide.u32 	%rd2224, %r6743, 8;
	add.s64 	%rd79, %rd55, %rd2224;
	ld.const.u64 	%rd80, [%rd79+272];
	cvt.u32.u64 	%r371, %rd80;
	shr.u32 	%r6744, %r371, 3;
	and.b64  	%rd2225, %rd80, 4;
	setp.eq.s64 	%p1232, %rd2225, 0;
	@%p1232 bra 	$L__BB1_415;
	add.s32 	%r4430, %r6744, -1;
	mul.wide.u32 	%rd2226, %r4430, 4;
	add.s64 	%rd2227, %rd2, %rd2226;
	ld.local.u32 	%r6744, [%rd2227+280];
	bra.uni 	$L__BB1_417;
$L__BB1_404:
	mul.wide.u32 	%rd2188, %r365, 4;
	add.s64 	%rd3713, %rd38, %rd2188;
$L__BB1_405:
	shl.b32 	%r4403, %r365, 3;
	st.u32 	[%rd3713], %r4403;
	ld.local.u32 	%r366, [%rd66+1308];
	shr.u32 	%r4404, %r366, 13;
	setp.eq.s32 	%p1220, %r4404, %r132;
	@%p1220 bra 	$L__BB1_407;
	mul.wide.u32 	%rd2193, %r366, 4;
	add.s64 	%rd3714, %rd38, %rd2193;
	bra.uni 	$L__BB1_408;
$L__BB1_407:
	sub.s32 	%r4405, %r366, %r133;
	mul.wide.u32 	%rd2194, %r4405, 4;
	mov.u32 	%r4406, shared_mem;
	cvt.u64.u32 	%rd2195, %r4406;
	cvta.shared.u64 	%rd2196, %rd2195;
	add.s64 	%rd2197, %rd2196, %rd2194;
	add.s64 	%rd3714, %rd2197, 65536;
$L__BB1_408:
	shl.b32 	%r4407, %r366, 3;
	st.u32 	[%rd3714], %r4407;
	ld.local.u32 	%r367, [%rd66+1312];
	shr.u32 	%r4408, %r367, 13;
	setp.eq.s32 	%p1221, %r4408, %r132;
	@%p1221 bra 	$L__BB1_410;
	mul.wide.u32 	%rd2198, %r367, 4;
	add.s64 	%rd3715, %rd38, %rd2198;
	bra.uni 	$L__BB1_411;
$L__BB1_410:
	sub.s32 	%r4409, %r367, %r133;
	mul.wide.u32 	%rd2199, %r4409, 4;
	mov.u32 	%r4410, shared_mem;
	cvt.u64.u32 	%rd2200, %r4410;
	cvta.shared.u64 	%rd2201, %rd2200;
	add.s64 	%rd2202, %rd2201, %rd2199;
	add.s64 	%rd3715, %rd2202, 65536;
$L__BB1_411:
	shl.b32 	%r4411, %r367, 3;
	st.u32 	[%rd3715], %r4411;
	ld.local.u32 	%r368, [%rd66+1316];
	shr.u32 	%r4412, %r368, 13;
	setp.eq.s32 	%p1222, %r4412, %r132;
	@%p1222 bra 	$L__BB1_413;
	mul.wide.u32 	%rd2203, %r368, 4;
	add.s64 	%rd3716, %rd38, %rd2203;
	bra.uni 	$L__BB1_414;
$L__BB1_413:
	sub.s32 	%r4413, %r368, %r133;
	mul.wide.u32 	%rd2204, %r4413, 4;
	mov.u32 	%r4414, shared_mem;
	cvt.u64.u32 	%rd2205, %r4414;
	cvta.shared.u64 	%rd2206, %rd2205;
	add.s64 	%rd2207, %rd2206, %rd2204;
	add.s64 	%rd3716, %rd2207, 65536;
$L__BB1_414:
	shl.b32 	%r4415, %r368, 3;
	st.u32 	[%rd3716], %r4415;
	add.s32 	%r6742, %r6742, 4;
	setp.eq.s32 	%p1223, %r6742, %r6741;
	@%p1223 bra 	$L__BB1_386;
	bra.uni 	$L__BB1_384;
$L__BB1_415:
	and.b64  	%rd2228, %rd80, 3;
	setp.ne.s64 	%p1233, %rd2228, 0;
	@%p1233 bra 	$L__BB1_417;
	mul.wide.u32 	%rd2229, %r6744, 4;
	add.s64 	%rd2230, %rd2, %rd2229;
	ld.local.u32 	%r6744, [%rd2230+1304];
$L__BB1_417:
	shl.b32 	%r4431, %r6744, 3;
	and.b32  	%r4432, %r371, 7;
	or.b32  	%r376, %r4431, %r4432;
	shr.u64 	%rd81, %rd80, 35;
	and.b64  	%rd2231, %rd80, 17179869184;
	setp.eq.s64 	%p1234, %rd2231, 0;
	@%p1234 bra 	$L__BB1_419;
	shl.b64 	%rd2232, %rd81, 2;
	add.s64 	%rd2233, %rd2232, -4;
	and.b64  	%rd2234, %rd2233, 17179869180;
	add.s64 	%rd2235, %rd2, %rd2234;
	ld.local.u32 	%r6745, [%rd2235+280];
	bra.uni 	$L__BB1_421;
$L__BB1_419:
	cvt.u32.u64 	%r6745, %rd81;
	and.b64  	%rd2236, %rd80, 12884901888;
	setp.ne.s64 	%p1235, %rd2236, 0;
	@%p1235 bra 	$L__BB1_421;
	shl.b64 	%rd2237, %rd81, 2;
	add.s64 	%rd2238, %rd2, %rd2237;
	ld.local.u32 	%r6745, [%rd2238+1304];
$L__BB1_421:
	shl.b32 	%r4433, %r6745, 3;
	{ .reg .b32 tmp; mov.b64 {tmp, %r4434}, %rd80; }
	and.b32  	%r4435, %r4434, 7;
	or.b32  	%r381, %r4433, %r4435;
	add.s32 	%r4436, %r6743, -1;
	mul.wide.u32 	%rd2239, %r4436, 4;
	add.s64 	%rd82, %rd2, %rd2239;
	ld.local.u32 	%r382, [%rd82+280];
	shr.u32 	%r4437, %r382, 13;
	setp.ne.s32 	%p1236, %r4437, %r132;
	@%p1236 bra 	$L__BB1_423;
	sub.s32 	%r4438, %r382, %r133;
	mul.wide.u32 	%rd2242, %r4438, 8;
	mov.u32 	%r4439, shared_mem;
	cvt.u64.u32 	%rd2243, %r4439;
	cvta.shared.u64 	%rd2244, %rd2243;
	add.s64 	%rd3717, %rd2244, %rd2242;
	bra.uni 	$L__BB1_424;
$L__BB1_423:
	mul.wide.u32 	%rd2240, %r382, 8;
	add.s64 	%rd2241, %rd606, %rd2240;
	add.s64 	%rd3717, %rd2241, 8388608;
$L__BB1_424:
	cvt.u64.u32 	%rd2245, %r376;
	cvt.u64.u32 	%rd2246, %r381;
	shl.b64 	%rd2247, %rd2246, 32;
	or.b64  	%rd2248, %rd2247, %rd2245;
	st.u64 	[%rd3717], %rd2248;
	ld.const.u64 	%rd86, [%rd79+280];
	cvt.u32.u64 	%r383, %rd86;
	shr.u32 	%r6746, %r383, 3;
	and.b64  	%rd2249, %rd86, 4;
	setp.eq.s64 	%p1237, %rd2249, 0;
	@%p1237 bra 	$L__BB1_426;
	add.s32 	%r4440, %r6746, -1;
	mul.wide.u32 	%rd2250, %r4440, 4;
	add.s64 	%rd2251, %rd2, %rd2250;
	ld.local.u32 	%r6746, [%rd2251+280];
	bra.uni 	$L__BB1_428;
$L__BB1_426:
	and.b64  	%rd2252, %rd86, 3;
	setp.ne.s64 	%p1238, %rd2252, 0;
	@%p1238 bra 	$L__BB1_428;
	mul.wide.u32 	%rd2253, %r6746, 4;
	add.s64 	%rd2254, %rd2, %rd2253;
	ld.local.u32 	%r6746, [%rd2254+1304];
$L__BB1_428:
	shl.b32 	%r4441, %r6746, 3;
	and.b32  	%r4442, %r383, 7;
	or.b32  	%r388, %r4441, %r4442;
	shr.u64 	%rd87, %rd86, 35;
	and.b64  	%rd2255, %rd86, 17179869184;
	setp.eq.s64 	%p1239, %rd2255, 0;
	@%p1239 bra 	$L__BB1_430;
	shl.b64 	%rd2256, %rd87, 2;
	add.s64 	%rd2257, %rd2256, -4;
	and.b64  	%rd2258, %rd2257, 17179869180;
	add.s64 	%rd2259, %rd2, %rd2258;
	ld.local.u32 	%r6747, [%rd2259+280];
	bra.uni 	$L__BB1_432;
$L__BB1_430:
	cvt.u32.u64 	%r6747, %rd87;
	and.b64  	%rd2260, %rd86, 12884901888;
	setp.ne.s64 	%p1240, %rd2260, 0;
	@%p1240 bra 	$L__BB1_432;
	shl.b64 	%rd2261, %rd87, 2;
	add.s64 	%rd2262, %rd2, %rd2261;
	ld.local.u32 	%r6747, [%rd2262+1304];
$L__BB1_432:
	shl.b32 	%r4443, %r6747, 3;
	{ .reg .b32 tmp; mov.b64 {tmp, %r4444}, %rd86; }
	and.b32  	%r4445, %r4444, 7;
	or.b32  	%r393, %r4443, %r4445;
	ld.local.u32 	%r394, [%rd82+284];
	shr.u32 	%r4446, %r394, 13;
	setp.eq.s32 	%p1241, %r4446, %r132;
	@%p1241 bra 	$L__BB1_434;
	mul.wide.u32 	%rd2263, %r394, 8;
	add.s64 	%rd2264, %rd606, %rd2263;
	add.s64 	%rd3718, %rd2264, 8388608;
	bra.uni 	$L__BB1_435;
$L__BB1_434:
	sub.s32 	%r4447, %r394, %r133;
	mul.wide.u32 	%rd2265, %r4447, 8;
	mov.u32 	%r4448, shared_mem;
	cvt.u64.u32 	%rd2266, %r4448;
	cvta.shared.u64 	%rd2267, %rd2266;
	add.s64 	%rd3718, %rd2267, %rd2265;
$L__BB1_435:
	cvt.u64.u32 	%rd2268, %r388;
	cvt.u64.u32 	%rd2269, %r393;
	shl.b64 	%rd2270, %rd2269, 32;
	or.b64  	%rd2271, %rd2270, %rd2268;
	st.u64 	[%rd3718], %rd2271;
	add.s32 	%r6748, %r6743, 2;
	add.s32 	%r4449, %r6743, 1;
	and.b32  	%r4450, %r363, -2;
	setp.ne.s32 	%p1242, %r4449, %r4450;
	mov.u32 	%r6743, %r6748;
	@%p1242 bra 	$L__BB1_402;
$L__BB1_436:
	and.b32  	%r4451, %r363, 1;
	setp.eq.b32 	%p1243, %r4451, 1;
	not.pred 	%p1244, %p1243;
	@%p1244 bra 	$L__BB1_449;
	mul.wide.u32 	%rd2272, %r6748, 8;
	add.s64 	%rd2273, %rd55, %rd2272;
	ld.const.u64 	%rd91, [%rd2273+272];
	cvt.u32.u64 	%r397, %rd91;
	shr.u32 	%r6749, %r397, 3;
	and.b64  	%rd2274, %rd91, 4;
	setp.eq.s64 	%p1245, %rd2274, 0;
	@%p1245 bra 	$L__BB1_439;
	add.s32 	%r4452, %r6749, -1;
	mul.wide.u32 	%rd2275, %r4452, 4;
	add.s64 	%rd2276, %rd2, %rd2275;
	ld.local.u32 	%r6749, [%rd2276+280];
	bra.uni 	$L__BB1_441;
$L__BB1_439:
	and.b64  	%rd2277, %rd91, 3;
	setp.ne.s64 	%p1246, %rd2277, 0;
	@%p1246 bra 	$L__BB1_441;
	mul.wide.u32 	%rd2278, %r6749, 4;
	add.s64 	%rd2279, %rd2, %rd2278;
	ld.local.u32 	%r6749, [%rd2279+1304];
$L__BB1_441:
	shl.b32 	%r4453, %r6749, 3;
	and.b32  	%r4454, %r397, 7;
	or.b32  	%r402, %r4453, %r4454;
	shr.u64 	%rd92, %rd91, 35;
	and.b64  	%rd2280, %rd91, 17179869184;
	setp.eq.s64 	%p1247, %rd2280, 0;
	@%p1247 bra 	$L__BB1_443;
	shl.b64 	%rd2281, %rd92, 2;
	add.s64 	%rd2282, %rd2281, -4;
	and.b64  	%rd2283, %rd2282, 17179869180;
	add.s64 	%rd2284, %rd2, %rd2283;
	ld.local.u32 	%r6750, [%rd2284+280];
	bra.uni 	$L__BB1_445;
$L__BB1_443:
	cvt.u32.u64 	%r6750, %rd92;
	and.b64  	%rd2285, %rd91, 12884901888;
	setp.ne.s64 	%p1248, %rd2285, 0;
	@%p1248 bra 	$L__BB1_445;
	shl.b64 	%rd2286, %rd92, 2;
	add.s64 	%rd2287, %rd2, %rd2286;
	ld.local.u32 	%r6750, [%rd2287+1304];
$L__BB1_445:
	shl.b32 	%r4455, %r6750, 3;
	{ .reg .b32 tmp; mov.b64 {tmp, %r4456}, %rd91; }
	and.b32  	%r4457, %r4456, 7;
	or.b32  	%r407, %r4455, %r4457;
	add.s32 	%r4458, %r6748, -1;
	mul.wide.u32 	%rd2288, %r4458, 4;
	add.s64 	%rd2289, %rd2, %rd2288;
	ld.local.u32 	%r408, [%rd2289+280];
	shr.u32 	%r4459, %r408, 13;
	setp.eq.s32 	%p1249, %r4459, %r132;
	@%p1249 bra 	$L__BB1_447;
	mul.wide.u32 	%rd2290, %r408, 8;
	add.s64 	%rd2291, %rd606, %rd2290;
	add.s64 	%rd3719, %rd2291, 8388608;
	bra.uni 	$L__BB1_448;
$L__BB1_447:
	sub.s32 	%r4460, %r408, %r133;
	mul.wide.u32 	%rd2292, %r4460, 8;
	mov.u32 	%r4461, shared_mem;
	cvt.u64.u32 	%rd2293, %r4461;
	cvta.shared.u64 	%rd2294, %rd2293;
	add.s64 	%rd3719, %rd2294, %rd2292;
$L__BB1_448:
	cvt.u64.u32 	%rd2295, %r402;
	cvt.u64.u32 	%rd2296, %r407;
	shl.b64 	%rd2297, %rd2296, 32;
	or.b64  	%rd2298, %rd2297, %rd2295;
	st.u64 	[%rd3719], %rd2298;
$L__BB1_449:
	ld.const.u64 	%rd96, [%rd55+272];
	cvt.u32.u64 	%r409, %rd96;
	shr.u32 	%r6751, %r409, 3;
	and.b64  	%rd2299, %rd96, 4;
	setp.eq.s64 	%p1250, %rd2299, 0;
	@%p1250 bra 	$L__BB1_451;
	add.s32 	%r4462, %r6751, -1;
	mul.wide.u32 	%rd2300, %r4462, 4;
	add.s64 	%rd2301, %rd2, %rd2300;
	ld.local.u32 	%r6751, [%rd2301+280];
	bra.uni 	$L__BB1_453;
$L__BB1_451:
	and.b64  	%rd2302, %rd96, 3;
	setp.ne.s64 	%p1251, %rd2302, 0;
	@%p1251 bra 	$L__BB1_453;
	mul.wide.u32 	%rd2303, %r6751, 4;
	add.s64 	%rd2304, %rd2, %rd2303;
	ld.local.u32 	%r6751, [%rd2304+1304];
$L__BB1_453:
	shl.b32 	%r4463, %r6751, 3;
	and.b32  	%r4464, %r409, 7;
	or.b32  	%r4465, %r4463, %r4464;
	and.b32  	%r4466, %r6674, 7;
	setp.eq.s32 	%p1252, %r4466, 0;
	selp.b32 	%r6754, %r6674, %r4465, %p1252;
	selp.b32 	%r6755, %r4465, %r6674, %p1252;
	and.b32  	%r4467, %r6754, 7;
	setp.ne.s32 	%p1253, %r4467, 0;
	@%p1253 bra 	$L__BB1_469;
$L__BB1_454:
	and.b32  	%r4468, %r6755, 7;
	setp.ne.s32 	%p1254, %r4468, 0;
	mov.u32 	%r6757, %r6755;
	@%p1254 bra 	$L__BB1_462;
$L__BB1_455:
	mov.u32 	%r6757, %r6755;
	shr.u32 	%r4469, %r6757, 3;
	shr.u32 	%r423, %r6757, 16;
	setp.eq.s32 	%p1255, %r423, %r132;
	sub.s32 	%r4470, %r4469, %r133;
	mul.wide.u32 	%rd2305, %r4470, 4;
	mov.u32 	%r4471, shared_mem;
	cvt.u64.u32 	%rd2306, %r4471;
	cvta.shared.u64 	%rd2307, %rd2306;
	add.s64 	%rd2308, %rd2307, %rd2305;
	add.s64 	%rd3721, %rd2308, 65536;
	mul.wide.u32 	%rd2309, %r4469, 4;
	add.s64 	%rd99, %rd38, %rd2309;
	mov.u64 	%rd3720, %rd3721;
	@%p1255 bra 	$L__BB1_457;
	mov.u64 	%rd3720, %rd99;
$L__BB1_457:
	atom.exch.b32 	%r6755, [%rd3720], %r6757;
	setp.eq.s32 	%p1256, %r6755, %r6757;
	setp.eq.s32 	%p1257, %r6755, 0;
	or.pred  	%p1258, %p1256, %p1257;
	@%p1258 bra 	$L__BB1_462;
	@%p1255 bra 	$L__BB1_461;
	mul.wide.u32 	%rd2310, %r423, 4;
	add.s64 	%rd2311, %rd39, %rd2310;
	atom.global.add.u32 	%r4472, [%rd2311], -1;
	setp.ne.s32 	%p1260, %r4472, 1;
	mov.u64 	%rd3721, %rd99;
	@%p1260 bra 	$L__BB1_461;
	atom.global.add.u32 	%r4473, [%rd40], 1;
	shl.b32 	%r4474, %r4473, 2;
	cvt.u64.u32 	%rd2312, %r4474;
	and.b64  	%rd2313, %rd2312, 262140;
	add.s64 	%rd2314, %rd37, %rd2313;
	st.global.u32 	[%rd2314], %r423;
$L__BB1_461:
	atom.exch.b32 	%r4475, [%rd3721], 0;
	and.b32  	%r4476, %r6755, 7;
	setp.eq.s32 	%p1261, %r4476, 0;
	mov.u32 	%r6757, %r6755;
	@%p1261 bra 	$L__BB1_455;
$L__BB1_462:
	shr.u32 	%r4477, %r6754, 3;
	shr.u32 	%r426, %r6754, 16;
	setp.eq.s32 	%p1262, %r426, %r132;
	sub.s32 	%r4478, %r4477, %r133;
	mul.wide.u32 	%rd2315, %r4478, 4;
	mov.u32 	%r4479, shared_mem;
	cvt.u64.u32 	%rd2316, %r4479;
	cvta.shared.u64 	%rd2317, %rd2316;
	add.s64 	%rd2318, %rd2317, %rd2315;
	add.s64 	%rd3723, %rd2318, 65536;
	mul.wide.u32 	%rd2319, %r4477, 4;
	add.s64 	%rd103, %rd38, %rd2319;
	mov.u64 	%rd3722, %rd3723;
	@%p1262 bra 	$L__BB1_464;
	mov.u64 	%rd3722, %rd103;
$L__BB1_464:
	atom.exch.b32 	%r427, [%rd3722], %r6757;
	setp.eq.s32 	%p1263, %r427, %r6754;
	@%p1263 bra 	$L__BB1_472;
	@%p1262 bra 	$L__BB1_468;
	mul.wide.u32 	%rd2320, %r426, 4;
	add.s64 	%rd2321, %rd39, %rd2320;
	atom.global.add.u32 	%r4480, [%rd2321], -1;
	setp.ne.s32 	%p1265, %r4480, 1;
	mov.u64 	%rd3723, %rd103;
	@%p1265 bra 	$L__BB1_468;
	atom.global.add.u32 	%r4481, [%rd40], 1;
	shl.b32 	%r4482, %r4481, 2;
	cvt.u64.u32 	%rd2322, %r4482;
	and.b64  	%rd2323, %rd2322, 262140;
	add.s64 	%rd2324, %rd37, %rd2323;
	st.global.u32 	[%rd2324], %r426;
$L__BB1_468:
	atom.exch.b32 	%r4483, [%rd3723], 0;
	and.b32  	%r4484, %r427, 7;
	setp.eq.s32 	%p1266, %r4484, 0;
	selp.b32 	%r6754, %r427, %r6757, %p1266;
	selp.b32 	%r6755, %r6757, %r427, %p1266;
	and.b32  	%r4485, %r6754, 7;
	setp.eq.s32 	%p1267, %r4485, 0;
	@%p1267 bra 	$L__BB1_454;
$L__BB1_469:
	cvt.u64.u32 	%rd2325, %r6755;
	shl.b64 	%rd2326, %rd2325, 32;
	cvt.u64.u32 	%rd2327, %r6754;
	or.b64  	%rd97, %rd2326, %rd2327;
	mul.wide.u32 	%rd2328, %r6754, 8;
	and.b32  	%r4486, %r6755, 7;
	cvt.u64.u32 	%rd2329, %r4486;
	mov.b64 	%rd2330, 56;
	cvt.u32.u64 	%r4487, %rd2330;
	cvt.u32.u64 	%r4488, %rd2328;
	and.b32  	%r4489, %r4488, %r4487;
	cvt.u32.u64 	%r4490, %rd2329;
	or.b32  	%r4491, %r4489, %r4490;
	mov.b64 	%rd2331, 9130730411292422144;
	shr.u64 	%rd2332, %rd2331, %r4491;
	mov.b64 	%rd2333, 1736164156265733120;
	shr.u64 	%rd2334, %rd2333, %r4491;
	mov.b64 	%rd2335, -506390041275138048;
	shr.u64 	%rd2336, %rd2335, %r4491;
	shl.b64 	%rd2337, %rd2336, 2;
	cvt.u32.u64 	%r4492, %rd2334;
	mov.b64 	%rd2338, 2;
	cvt.u32.u64 	%r4493, %rd2338;
	and.b32  	%r4494, %r4492, %r4493;
	cvt.u32.u64 	%r4495, %rd2332;
	mov.b64 	%rd2339, 1;
	cvt.u32.u64 	%r4496, %rd2339;
	and.b32  	%r4497, %r4495, %r4496;
	or.b32  	%r4498, %r4497, %r4494;
	cvt.u32.u64 	%r4499, %rd2337;
	mov.b64 	%rd2340, 4;
	cvt.u32.u64 	%r4500, %rd2340;
	and.b32  	%r4501, %r4499, %r4500;
	or.b32  	%r4502, %r4498, %r4501;
	mov.b16 	%rs144, 1;
	shl.b16 	%rs145, %rs144, %r4502;
	and.b16  	%rs146, %rs145, 29;
	setp.eq.s16 	%p1268, %rs146, 0;
	@%p1268 bra 	$L__BB1_471;
	add.s32 	%r420, %r139, -1;
	st.local.u32 	[%rd2+4], %r420;
	mul.wide.u32 	%rd2341, %r139, 8;
	add.s64 	%rd2342, %rd2, %rd2341;
	st.local.u64 	[%rd2342+8], %rd97;
	mov.u32 	%r139, %r420;
	bra.uni 	$L__BB1_472;
$L__BB1_471:
	add.s32 	%r421, %r6660, 1;
	st.local.u32 	[%rd2], %r421;
	mul.wide.u32 	%rd2343, %r6660, 8;
	add.s64 	%rd2344, %rd2, %rd2343;
	st.local.u64 	[%rd2344+8], %rd97;
	mov.u32 	%r6660, %r421;
$L__BB1_472:
	ld.const.u32 	%r432, [%rd55];
	setp.eq.s32 	%p1269, %r432, 0;
	@%p1269 bra 	$L__BB1_1114;
	mov.b32 	%r6762, 0;
$L__BB1_474:
	mul.wide.u32 	%rd2345, %r6762, 8;
	add.s64 	%rd2346, %rd55, %rd2345;
	ld.const.u64 	%rd106, [%rd2346+8];
	cvt.u32.u64 	%r436, %rd106;
	shr.u32 	%r6763, %r436, 3;
	and.b64  	%rd2347, %rd106, 4;
	setp.eq.s64 	%p1270, %rd2347, 0;
	@%p1270 bra 	$L__BB1_476;
	add.s32 	%r4504, %r6763, -1;
	mul.wide.u32 	%rd2348, %r4504, 4;
	add.s64 	%rd2349, %rd2, %rd2348;
	ld.local.u32 	%r6763, [%rd2349+280];
	bra.uni 	$L__BB1_478;
$L__BB1_476:
	and.b64  	%rd2350, %rd106, 3;
	setp.ne.s64 	%p1271, %rd2350, 0;
	@%p1271 bra 	$L__BB1_478;
	mul.wide.u32 	%rd2351, %r6763, 4;
	add.s64 	%rd2352, %rd2, %rd2351;
	ld.local.u32 	%r6763, [%rd2352+1304];
$L__BB1_478:
	shr.u64 	%rd107, %rd106, 35;
	and.b64  	%rd2353, %rd106, 17179869184;
	setp.eq.s64 	%p1272, %rd2353, 0;
	@%p1272 bra 	$L__BB1_480;
	shl.b64 	%rd2354, %rd107, 2;
	add.s64 	%rd2355, %rd2354, -4;
	and.b64  	%rd2356, %rd2355, 17179869180;
	add.s64 	%rd2357, %rd2, %rd2356;
	ld.local.u32 	%r6764, [%rd2357+280];
	bra.uni 	$L__BB1_482;
$L__BB1_480:
	cvt.u32.u64 	%r6764, %rd107;
	and.b64  	%rd2358, %rd106, 12884901888;
	setp.ne.s64 	%p1273, %rd2358, 0;
	@%p1273 bra 	$L__BB1_482;
	shl.b64 	%rd2359, %rd107, 2;
	add.s64 	%rd2360, %rd2, %rd2359;
	ld.local.u32 	%r6764, [%rd2360+1304];
$L__BB1_482:
	and.b32  	%r4505, %r436, 7;
	shl.b32 	%r4506, %r6763, 3;
	shl.b32 	%r4507, %r6764, 3;
	{ .reg .b32 tmp; mov.b64 {tmp, %r4508}, %rd106; }
	and.b32  	%r4509, %r4508, 7;
	or.b32  	%r4510, %r4507, %r4509;
	setp.eq.s32 	%p1274, %r4505, 0;
	selp.b32 	%r6767, %r4506, %r4510, %p1274;
	or.b32  	%r4511, %r4506, %r4505;
	selp.b32 	%r6768, %r4510, %r4511, %p1274;
	and.b32  	%r4512, %r6767, 7;
	setp.ne.s32 	%p1275, %r4512, 0;
	@%p1275 bra 	$L__BB1_498;
$L__BB1_483:
	and.b32  	%r4513, %r6768, 7;
	setp.ne.s32 	%p1276, %r4513, 0;
	mov.u32 	%r6770, %r6768;
	@%p1276 bra 	$L__BB1_491;
$L__BB1_484:
	mov.u32 	%r6770, %r6768;
	shr.u32 	%r4514, %r6770, 3;
	shr.u32 	%r454, %r6770, 16;
	setp.eq.s32 	%p1277, %r454, %r132;
	sub.s32 	%r4515, %r4514, %r133;
	mul.wide.u32 	%rd2361, %r4515, 4;
	mov.u32 	%r4516, shared_mem;
	cvt.u64.u32 	%rd2362, %r4516;
	cvta.shared.u64 	%rd2363, %rd2362;
	add.s64 	%rd2364, %rd2363, %rd2361;
	add.s64 	%rd3725, %rd2364, 65536;
	mul.wide.u32 	%rd2365, %r4514, 4;
	add.s64 	%rd110, %rd38, %rd2365;
	mov.u64 	%rd3724, %rd3725;
	@%p1277 bra 	$L__BB1_486;
	mov.u64 	%rd3724, %rd110;
$L__BB1_486:
	atom.exch.b32 	%r6768, [%rd3724], %r6770;
	setp.eq.s32 	%p1278, %r6768, %r6770;
	setp.eq.s32 	%p1279, %r6768, 0;
	or.pred  	%p1280, %p1278, %p1279;
	@%p1280 bra 	$L__BB1_491;
	@%p1277 bra 	$L__BB1_490;
	mul.wide.u32 	%rd2366, %r454, 4;
	add.s64 	%rd2367, %rd39, %rd2366;
	atom.global.add.u32 	%r4517, [%rd2367], -1;
	setp.ne.s32 	%p1282, %r4517, 1;
	mov.u64 	%rd3725, %rd110;
	@%p1282 bra 	$L__BB1_490;
	atom.global.add.u32 	%r4518, [%rd40], 1;
	shl.b32 	%r4519, %r4518, 2;
	cvt.u64.u32 	%rd2368, %r4519;
	and.b64  	%rd2369, %rd2368, 262140;
	add.s64 	%rd2370, %rd37, %rd2369;
	st.global.u32 	[%rd2370], %r454;
$L__BB1_490:
	atom.exch.b32 	%r4520, [%rd3725], 0;
	and.b32  	%r4521, %r6768, 7;
	setp.eq.s32 	%p1283, %r4521, 0;
	mov.u32 	%r6770, %r6768;
	@%p1283 bra 	$L__BB1_484;
$L__BB1_491:
	shr.u32 	%r4522, %r6767, 3;
	shr.u32 	%r457, %r6767, 16;
	setp.eq.s32 	%p1284, %r457, %r132;
	sub.s32 	%r4523, %r4522, %r133;
	mul.wide.u32 	%rd2371, %r4523, 4;
	mov.u32 	%r4524, shared_mem;
	cvt.u64.u32 	%rd2372, %r4524;
	cvta.shared.u64 	%rd2373, %rd2372;
	add.s64 	%rd2374, %rd2373, %rd2371;
	add.s64 	%rd3727, %rd2374, 65536;
	mul.wide.u32 	%rd2375, %r4522, 4;
	add.s64 	%rd114, %rd38, %rd2375;
	mov.u64 	%rd3726, %rd3727;
	@%p1284 bra 	$L__BB1_493;
	mov.u64 	%rd3726, %rd114;
$L__BB1_493:
	atom.exch.b32 	%r458, [%rd3726], %r6770;
	setp.eq.s32 	%p1285, %r458, %r6767;
	@%p1285 bra 	$L__BB1_501;
	@%p1284 bra 	$L__BB1_497;
	mul.wide.u32 	%rd2376, %r457, 4;
	add.s64 	%rd2377, %rd39, %rd2376;
	atom.global.add.u32 	%r4525, [%rd2377], -1;
	setp.ne.s32 	%p1287, %r4525, 1;
	mov.u64 	%rd3727, %rd114;
	@%p1287 bra 	$L__BB1_497;
	atom.global.add.u32 	%r4526, [%rd40], 1;
	shl.b32 	%r4527, %r4526, 2;
	cvt.u64.u32 	%rd2378, %r4527;
	and.b64  	%rd2379, %rd2378, 262140;
	add.s64 	%rd2380, %rd37, %rd2379;
	st.global.u32 	[%rd2380], %r457;
$L__BB1_497:
	atom.exch.b32 	%r4528, [%rd3727], 0;
	and.b32  	%r4529, %r458, 7;
	setp.eq.s32 	%p1288, %r4529, 0;
	selp.b32 	%r6767, %r458, %r6770, %p1288;
	selp.b32 	%r6768, %r6770, %r458, %p1288;
	and.b32  	%r4530, %r6767, 7;
	setp.eq.s32 	%p1289, %r4530, 0;
	@%p1289 bra 	$L__BB1_483;
$L__BB1_498:
	cvt.u64.u32 	%rd2381, %r6768;
	shl.b64 	%rd2382, %rd2381, 32;
	cvt.u64.u32 	%rd2383, %r6767;
	or.b64  	%rd108, %rd2382, %rd2383;
	mul.wide.u32 	%rd2384, %r6767, 8;
	and.b32  	%r4531, %r6768, 7;
	cvt.u64.u32 	%rd2385, %r4531;
	mov.b64 	%rd2386, 56;
	cvt.u32.u64 	%r4532, %rd2386;
	cvt.u32.u64 	%r4533, %rd2384;
	and.b32  	%r4534, %r4533, %r4532;
	cvt.u32.u64 	%r4535, %rd2385;
	or.b32  	%r4536, %r4534, %r4535;
	mov.b64 	%rd2387, 9130730411292422144;
	shr.u64 	%rd2388, %rd2387, %r4536;
	mov.b64 	%rd2389, 1736164156265733120;
	shr.u64 	%rd2390, %rd2389, %r4536;
	mov.b64 	%rd2391, -506390041275138048;
	shr.u64 	%rd2392, %rd2391, %r4536;
	shl.b64 	%rd2393, %rd2392, 2;
	cvt.u32.u64 	%r4537, %rd2390;
	mov.b64 	%rd2394, 2;
	cvt.u32.u64 	%r4538, %rd2394;
	and.b32  	%r4539, %r4537, %r4538;
	cvt.u32.u64 	%r4540, %rd2388;
	mov.b64 	%rd2395, 1;
	cvt.u32.u64 	%r4541, %rd2395;
	and.b32  	%r4542, %r4540, %r4541;
	or.b32  	%r4543, %r4542, %r4539;
	cvt.u32.u64 	%r4544, %rd2393;
	mov.b64 	%rd2396, 4;
	cvt.u32.u64 	%r4545, %rd2396;
	and.b32  	%r4546, %r4544, %r4545;
	or.b32  	%r4547, %r4543, %r4546;
	mov.b16 	%rs147, 1;
	shl.b16 	%rs148, %rs147, %r4547;
	and.b16  	%rs149, %rs148, 29;
	setp.eq.s16 	%p1290, %rs149, 0;
	@%p1290 bra 	$L__BB1_500;
	add.s32 	%r451, %r139, -1;
	mul.wide.u32 	%rd2397, %r139, 8;
	add.s64 	%rd2398, %rd2, %rd2397;
	st.local.u64 	[%rd2398+8], %rd108;
	mov.u32 	%r139, %r451;
	bra.uni 	$L__BB1_501;
$L__BB1_500:
	add.s32 	%r452, %r6660, 1;
	mul.wide.u32 	%rd2399, %r6660, 8;
	add.s64 	%rd2400, %rd2, %rd2399;
	st.local.u64 	[%rd2400+8], %rd108;
	mov.u32 	%r6660, %r452;
$L__BB1_501:
	add.s32 	%r6762, %r6762, 1;
	setp.eq.s32 	%p1291, %r6762, %r432;
	@%p1291 bra 	$L__BB1_502;
	bra.uni 	$L__BB1_474;
$L__BB1_502:
	st.local.v2.u32 	[%rd2], {%r6660, %r139};
	bra.uni 	$L__BB1_1114;
$L__BB1_503:
	setp.eq.s16 	%p91, %rs100, 2;
	@%p91 bra 	$L__BB1_1114;
	sub.s32 	%r3878, %r6660, %r139;
	setp.lt.u32 	%p900, %r3878, 2;
	@%p900 bra 	$L__BB1_1126;
	shr.u32 	%r3879, %r143, 3;
	shr.u32 	%r464, %r143, 16;
	setp.eq.s32 	%p901, %r464, %r132;
	sub.s32 	%r3880, %r3879, %r133;
	mul.wide.u32 	%rd1934, %r3880, 8;
	mov.u32 	%r3881, shared_mem;
	cvt.u64.u32 	%rd1935, %r3881;
	cvta.shared.u64 	%rd1936, %rd1935;
	add.s64 	%rd3729, %rd1936, %rd1934;
	and.b32  	%r3882, %r143, -8;
	cvt.u64.u32 	%rd1937, %r3882;
	add.s64 	%rd118, %rd606, %rd1937;
	mov.u64 	%rd3728, %rd3729;
	@%p901 bra 	$L__BB1_507;
	add.s64 	%rd3728, %rd118, 8388608;
$L__BB1_507:
	ld.u64 	%rd1938, [%rd3728];
	setp.eq.s64 	%p902, %rd1938, 0;
	@%p902 bra 	$L__BB1_1126;
	@%p901 bra 	$L__BB1_510;
	add.s64 	%rd3729, %rd118, 8388608;
$L__BB1_510:
	atom.exch.b64 	%rd1939, [%rd3729], 0;
	cvt.u32.u64 	%r3883, %rd1939;
	{ .reg .b32 tmp; mov.b64 {tmp, %r465}, %rd1939; }
	and.b32  	%r466, %r144, 7;
	setp.eq.s32 	%p904, %r466, 0;
	selp.b32 	%r6775, %r144, %r3883, %p904;
	selp.b32 	%r6776, %r3883, %r144, %p904;
	and.b32  	%r3884, %r6775, 7;
	setp.ne.s32 	%p905, %r3884, 0;
	@%p905 bra 	$L__BB1_526;
$L__BB1_511:
	and.b32  	%r3885, %r6776, 7;
	setp.ne.s32 	%p906, %r3885, 0;
	mov.u32 	%r6778, %r6776;
	@%p906 bra 	$L__BB1_519;
$L__BB1_512:
	mov.u32 	%r6778, %r6776;
	shr.u32 	%r3886, %r6778, 3;
	shr.u32 	%r476, %r6778, 16;
	setp.eq.s32 	%p907, %r476, %r132;
	sub.s32 	%r3887, %r3886, %r133;
	mul.wide.u32 	%rd1940, %r3887, 4;
	mov.u32 	%r3888, shared_mem;
	cvt.u64.u32 	%rd1941, %r3888;
	cvta.shared.u64 	%rd1942, %rd1941;
	add.s64 	%rd1943, %rd1942, %rd1940;
	add.s64 	%rd3731, %rd1943, 65536;
	mul.wide.u32 	%rd1944, %r3886, 4;
	add.s64 	%rd125, %rd38, %rd1944;
	mov.u64 	%rd3730, %rd3731;
	@%p907 bra 	$L__BB1_514;
	mov.u64 	%rd3730, %rd125;
$L__BB1_514:
	atom.exch.b32 	%r6776, [%rd3730], %r6778;
	setp.eq.s32 	%p908, %r6776, %r6778;
	setp.eq.s32 	%p909, %r6776, 0;
	or.pred  	%p910, %p908, %p909;
	@%p910 bra 	$L__BB1_519;
	@%p907 bra 	$L__BB1_518;
	mul.wide.u32 	%rd1945, %r476, 4;
	add.s64 	%rd1946, %rd39, %rd1945;
	atom.global.add.u32 	%r3889, [%rd1946], -1;
	setp.ne.s32 	%p912, %r3889, 1;
	mov.u64 	%rd3731, %rd125;
	@%p912 bra 	$L__BB1_518;
	atom.global.add.u32 	%r3890, [%rd40], 1;
	shl.b32 	%r3891, %r3890, 2;
	cvt.u64.u32 	%rd1947, %r3891;
	and.b64  	%rd1948, %rd1947, 262140;
	add.s64 	%rd1949, %rd37, %rd1948;
	st.global.u32 	[%rd1949], %r476;
$L__BB1_518:
	atom.exch.b32 	%r3892, [%rd3731], 0;
	and.b32  	%r3893, %r6776, 7;
	setp.eq.s32 	%p913, %r3893, 0;
	mov.u32 	%r6778, %r6776;
	@%p913 bra 	$L__BB1_512;
$L__BB1_519:
	shr.u32 	%r3894, %r6775, 3;
	shr.u32 	%r479, %r6775, 16;
	setp.eq.s32 	%p914, %r479, %r132;
	sub.s32 	%r3895, %r3894, %r133;
	mul.wide.u32 	%rd1950, %r3895, 4;
	mov.u32 	%r3896, shared_mem;
	cvt.u64.u32 	%rd1951, %r3896;
	cvta.shared.u64 	%rd1952, %rd1951;
	add.s64 	%rd1953, %rd1952, %rd1950;
	add.s64 	%rd3733, %rd1953, 65536;
	mul.wide.u32 	%rd1954, %r3894, 4;
	add.s64 	%rd129, %rd38, %rd1954;
	mov.u64 	%rd3732, %rd3733;
	@%p914 bra 	$L__BB1_521;
	mov.u64 	%rd3732, %rd129;
$L__BB1_521:
	atom.exch.b32 	%r480, [%rd3732], %r6778;
	setp.eq.s32 	%p915, %r480, %r6775;
	@%p915 bra 	$L__BB1_529;
	@%p914 bra 	$L__BB1_525;
	mul.wide.u32 	%rd1955, %r479, 4;
	add.s64 	%rd1956, %rd39, %rd1955;
	atom.global.add.u32 	%r3897, [%rd1956], -1;
	setp.ne.s32 	%p917, %r3897, 1;
	mov.u64 	%rd3733, %rd129;
	@%p917 bra 	$L__BB1_525;
	atom.global.add.u32 	%r3898, [%rd40], 1;
	shl.b32 	%r3899, %r3898, 2;
	cvt.u64.u32 	%rd1957, %r3899;
	and.b64  	%rd1958, %rd1957, 262140;
	add.s64 	%rd1959, %rd37, %rd1958;
	st.global.u32 	[%rd1959], %r479;
$L__BB1_525:
	atom.exch.b32 	%r3900, [%rd3733], 0;
	and.b32  	%r3901, %r480, 7;
	setp.eq.s32 	%p918, %r3901, 0;
	selp.b32 	%r6775, %r480, %r6778, %p918;
	selp.b32 	%r6776, %r6778, %r480, %p918;
	and.b32  	%r3902, %r6775, 7;
	setp.eq.s32 	%p919, %r3902, 0;
	@%p919 bra 	$L__BB1_511;
$L__BB1_526:
	cvt.u64.u32 	%rd1960, %r6776;
	shl.b64 	%rd1961, %rd1960, 32;
	cvt.u64.u32 	%rd1962, %r6775;
	or.b64  	%rd123, %rd1961, %rd1962;
	mul.wide.u32 	%rd1963, %r6775, 8;
	and.b32  	%r3903, %r6776, 7;
	cvt.u64.u32 	%rd1964, %r3903;
	mov.b64 	%rd1965, 56;
	cvt.u32.u64 	%r3904, %rd1965;
	cvt.u32.u64 	%r3905, %rd1963;
	and.b32  	%r3906, %r3905, %r3904;
	cvt.u32.u64 	%r3907, %rd1964;
	or.b32  	%r3908, %r3906, %r3907;
	mov.b64 	%rd1966, 9130730411292422144;
	shr.u64 	%rd1967, %rd1966, %r3908;
	mov.b64 	%rd1968, 1736164156265733120;
	shr.u64 	%rd1969, %rd1968, %r3908;
	mov.b64 	%rd1970, -506390041275138048;
	shr.u64 	%rd1971, %rd1970, %r3908;
	shl.b64 	%rd1972, %rd1971, 2;
	cvt.u32.u64 	%r3909, %rd1969;
	mov.b64 	%rd1973, 2;
	cvt.u32.u64 	%r3910, %rd1973;
	and.b32  	%r3911, %r3909, %r3910;
	cvt.u32.u64 	%r3912, %rd1967;
	mov.b64 	%rd1974, 1;
	cvt.u32.u64 	%r3913, %rd1974;
	and.b32  	%r3914, %r3912, %r3913;
	or.b32  	%r3915, %r3914, %r3911;
	cvt.u32.u64 	%r3916, %rd1972;
	mov.b64 	%rd1975, 4;
	cvt.u32.u64 	%r3917, %rd1975;
	and.b32  	%r3918, %r3916, %r3917;
	or.b32  	%r3919, %r3915, %r3918;
	mov.b16 	%rs135, 1;
	shl.b16 	%rs136, %rs135, %r3919;
	and.b16  	%rs137, %rs136, 29;
	setp.eq.s16 	%p920, %rs137, 0;
	@%p920 bra 	$L__BB1_528;
	add.s32 	%r473, %r139, -1;
	st.local.u32 	[%rd2+4], %r473;
	mul.wide.u32 	%rd1976, %r139, 8;
	add.s64 	%rd1977, %rd2, %rd1976;
	st.local.u64 	[%rd1977+8], %rd123;
	mov.u32 	%r139, %r473;
	bra.uni 	$L__BB1_529;
$L__BB1_528:
	add.s32 	%r474, %r6660, 1;
	st.local.u32 	[%rd2], %r474;
	mul.wide.u32 	%rd1978, %r6660, 8;
	add.s64 	%rd1979, %rd2, %rd1978;
	st.local.u64 	[%rd1979+8], %rd123;
	mov.u32 	%r6660, %r474;
$L__BB1_529:
	setp.eq.s32 	%p921, %r466, 0;
	selp.b32 	%r6783, %r144, %r465, %p921;
	selp.b32 	%r6784, %r465, %r144, %p921;
	and.b32  	%r3920, %r6783, 7;
	setp.ne.s32 	%p922, %r3920, 0;
	@%p922 bra 	$L__BB1_545;
$L__BB1_530:
	and.b32  	%r3921, %r6784, 7;
	setp.ne.s32 	%p923, %r3921, 0;
	mov.u32 	%r6786, %r6784;
	@%p923 bra 	$L__BB1_538;
$L__BB1_531:
	mov.u32 	%r6786, %r6784;
	shr.u32 	%r3922, %r6786, 3;
	shr.u32 	%r492, %r6786, 16;
	setp.eq.s32 	%p924, %r492, %r132;
	sub.s32 	%r3923, %r3922, %r133;
	mul.wide.u32 	%rd1980, %r3923, 4;
	mov.u32 	%r3924, shared_mem;
	cvt.u64.u32 	%rd1981, %r3924;
	cvta.shared.u64 	%rd1982, %rd1981;
	add.s64 	%rd1983, %rd1982, %rd1980;
	add.s64 	%rd3735, %rd1983, 65536;
	mul.wide.u32 	%rd1984, %r3922, 4;
	add.s64 	%rd134, %rd38, %rd1984;
	mov.u64 	%rd3734, %rd3735;
	@%p924 bra 	$L__BB1_533;
	mov.u64 	%rd3734, %rd134;
$L__BB1_533:
	atom.exch.b32 	%r6784, [%rd3734], %r6786;
	setp.eq.s32 	%p925, %r6784, %r6786;
	setp.eq.s32 	%p926, %r6784, 0;
	or.pred  	%p927, %p925, %p926;
	@%p927 bra 	$L__BB1_538;
	@%p924 bra 	$L__BB1_537;
	mul.wide.u32 	%rd1985, %r492, 4;
	add.s64 	%rd1986, %rd39, %rd1985;
	atom.global.add.u32 	%r3925, [%rd1986], -1;
	setp.ne.s32 	%p929, %r3925, 1;
	mov.u64 	%rd3735, %rd134;
	@%p929 bra 	$L__BB1_537;
	atom.global.add.u32 	%r3926, [%rd40], 1;
	shl.b32 	%r3927, %r3926, 2;
	cvt.u64.u32 	%rd1987, %r3927;
	and.b64  	%rd1988, %rd1987, 262140;
	add.s64 	%rd1989, %rd37, %rd1988;
	st.global.u32 	[%rd1989], %r492;
$L__BB1_537:
	atom.exch.b32 	%r3928, [%rd3735], 0;
	and.b32  	%r3929, %r6784, 7;
	setp.eq.s32 	%p930, %r3929, 0;
	mov.u32 	%r6786, %r6784;
	@%p930 bra 	$L__BB1_531;
$L__BB1_538:
	shr.u32 	%r3930, %r6783, 3;
	shr.u32 	%r495, %r6783, 16;
	setp.eq.s32 	%p931, %r495, %r132;
	sub.s32 	%r3931, %r3930, %r133;
	mul.wide.u32 	%rd1990, %r3931, 4;
	mov.u32 	%r3932, shared_mem;
	cvt.u64.u32 	%rd1991, %r3932;
	cvta.shared.u64 	%rd1992, %rd1991;
	add.s64 	%rd1993, %rd1992, %rd1990;
	add.s64 	%rd3737, %rd1993, 65536;
	mul.wide.u32 	%rd1994, %r3930, 4;
	add.s64 	%rd138, %rd38, %rd1994;
	mov.u64 	%rd3736, %rd3737;
	@%p931 bra 	$L__BB1_540;
	mov.u64 	%rd3736, %rd138;
$L__BB1_540:
	atom.exch.b32 	%r496, [%rd3736], %r6786;
	setp.eq.s32 	%p932, %r496, %r6783;
	@%p932 bra 	$L__BB1_1114;
	@%p931 bra 	$L__BB1_544;
	mul.wide.u32 	%rd1995, %r495, 4;
	add.s64 	%rd1996, %rd39, %rd1995;
	atom.global.add.u32 	%r3933, [%rd1996], -1;
	setp.ne.s32 	%p934, %r3933, 1;
	mov.u64 	%rd3737, %rd138;
	@%p934 bra 	$L__BB1_544;
	atom.global.add.u32 	%r3934, [%rd40], 1;
	shl.b32 	%r3935, %r3934, 2;
	cvt.u64.u32 	%rd1997, %r3935;
	and.b64  	%rd1998, %rd1997, 262140;
	add.s64 	%rd1999, %rd37, %rd1998;
	st.global.u32 	[%rd1999], %r495;
$L__BB1_544:
	atom.exch.b32 	%r3936, [%rd3737], 0;
	and.b32  	%r3937, %r496, 7;
	setp.eq.s32 	%p935, %r3937, 0;
	selp.b32 	%r6783, %r496, %r6786, %p935;
	selp.b32 	%r6784, %r6786, %r496, %p935;
	and.b32  	%r3938, %r6783, 7;
	setp.eq.s32 	%p936, %r3938, 0;
	@%p936 bra 	$L__BB1_530;
$L__BB1_545:
	cvt.u64.u32 	%rd2000, %r6784;
	shl.b64 	%rd2001, %rd2000, 32;
	cvt.u64.u32 	%rd2002, %r6783;
	or.b64  	%rd132, %rd2001, %rd2002;
	mul.wide.u32 	%rd2003, %r6783, 8;
	and.b32  	%r3939, %r6784, 7;
	cvt.u64.u32 	%rd2004, %r3939;
	mov.b64 	%rd2005, 56;
	cvt.u32.u64 	%r3940, %rd2005;
	cvt.u32.u64 	%r3941, %rd2003;
	and.b32  	%r3942, %r3941, %r3940;
	cvt.u32.u64 	%r3943, %rd2004;
	or.b32  	%r3944, %r3942, %r3943;
	mov.b64 	%rd2006, 9130730411292422144;
	shr.u64 	%rd2007, %rd2006, %r3944;
	mov.b64 	%rd2008, 1736164156265733120;
	shr.u64 	%rd2009, %rd2008, %r3944;
	mov.b64 	%rd2010, -506390041275138048;
	shr.u64 	%rd2011, %rd2010, %r3944;
	shl.b64 	%rd2012, %rd2011, 2;
	cvt.u32.u64 	%r3945, %rd2009;
	mov.b64 	%rd2013, 2;
	cvt.u32.u64 	%r3946, %rd2013;
	and.b32  	%r3947, %r3945, %r3946;
	cvt.u32.u64 	%r3948, %rd2007;
	mov.b64 	%rd2014, 1;
	cvt.u32.u64 	%r3949, %rd2014;
	and.b32  	%r3950, %r3948, %r3949;
	or.b32  	%r3951, %r3950, %r3947;
	cvt.u32.u64 	%r3952, %rd2012;
	mov.b64 	%rd2015, 4;
	cvt.u32.u64 	%r3953, %rd2015;
	and.b32  	%r3954, %r3952, %r3953;
	or.b32  	%r3955, %r3951, %r3954;
	mov.b16 	%rs138, 1;
	shl.b16 	%rs139, %rs138, %r3955;
	and.b16  	%rs140, %rs139, 29;
	setp.eq.s16 	%p937, %rs140, 0;
	@%p937 bra 	$L__BB1_547;
	add.s32 	%r3956, %r139, -1;
	st.local.u32 	[%rd2+4], %r3956;
	mul.wide.u32 	%rd2016, %r139, 8;
	add.s64 	%rd2017, %rd2, %rd2016;
	st.local.u64 	[%rd2017+8], %rd132;
	bra.uni 	$L__BB1_1114;
$L__BB1_547:
	add.s32 	%r3957, %r6660, 1;
	st.local.u32 	[%rd2], %r3957;
	mul.wide.u32 	%rd2018, %r6660, 8;
	add.s64 	%rd2019, %rd2, %rd2018;
	st.local.u64 	[%rd2019+8], %rd132;
	bra.uni 	$L__BB1_1114;
$L__BB1_548:
	atom.exch.b32 	%r3818, [%rd3745], 0;
	and.b32  	%r3819, %r515, 7;
	setp.eq.s32 	%p880, %r3819, 0;
	selp.b32 	%r6789, %r515, %r6792, %p880;
	selp.b32 	%r6790, %r6792, %r515, %p880;
	and.b32  	%r3820, %r6789, 7;
	setp.eq.s32 	%p881, %r3820, 0;
	@%p881 bra 	$L__BB1_549;
	bra.uni 	$L__BB1_170;
$L__BB1_549:
	and.b32  	%r3803, %r6790, 7;
	setp.ne.s32 	%p868, %r3803, 0;
	mov.u32 	%r6792, %r6790;
	@%p868 bra 	$L__BB1_557;
$L__BB1_550:
	mov.u32 	%r6792, %r6790;
	shr.u32 	%r3804, %r6792, 3;
	shr.u32 	%r511, %r6792, 16;
	setp.eq.s32 	%p869, %r511, %r132;
	sub.s32 	%r3805, %r3804, %r133;
	mul.wide.u32 	%rd1854, %r3805, 4;
	mov.u32 	%r3806, shared_mem;
	cvt.u64.u32 	%rd1855, %r3806;
	cvta.shared.u64 	%rd1856, %rd1855;
	add.s64 	%rd1857, %rd1856, %rd1854;
	add.s64 	%rd3743, %rd1857, 65536;
	mul.wide.u32 	%rd1858, %r3804, 4;
	add.s64 	%rd156, %rd38, %rd1858;
	mov.u64 	%rd3742, %rd3743;
	@%p869 bra 	$L__BB1_552;
	mov.u64 	%rd3742, %rd156;
$L__BB1_552:
	atom.exch.b32 	%r6790, [%rd3742], %r6792;
	setp.eq.s32 	%p870, %r6790, %r6792;
	setp.eq.s32 	%p871, %r6790, 0;
	or.pred  	%p872, %p870, %p871;
	@%p872 bra 	$L__BB1_557;
	@%p869 bra 	$L__BB1_556;
	mul.wide.u32 	%rd1859, %r511, 4;
	add.s64 	%rd1860, %rd39, %rd1859;
	atom.global.add.u32 	%r3807, [%rd1860], -1;
	setp.ne.s32 	%p874, %r3807, 1;
	mov.u64 	%rd3743, %rd156;
	@%p874 bra 	$L__BB1_556;
	atom.global.add.u32 	%r3808, [%rd40], 1;
	shl.b32 	%r3809, %r3808, 2;
	cvt.u64.u32 	%rd1861, %r3809;
	and.b64  	%rd1862, %rd1861, 262140;
	add.s64 	%rd1863, %rd37, %rd1862;
	st.global.u32 	[%rd1863], %r511;
$L__BB1_556:
	atom.exch.b32 	%r3810, [%rd3743], 0;
	and.b32  	%r3811, %r6790, 7;
	setp.eq.s32 	%p875, %r3811, 0;
	mov.u32 	%r6792, %r6790;
	@%p875 bra 	$L__BB1_550;
$L__BB1_557:
	shr.u32 	%r3812, %r6789, 3;
	shr.u32 	%r514, %r6789, 16;
	setp.eq.s32 	%p876, %r514, %r132;
	sub.s32 	%r3813, %r3812, %r133;
	mul.wide.u32 	%rd1864, %r3813, 4;
	mov.u32 	%r3814, shared_mem;
	cvt.u64.u32 	%rd1865, %r3814;
	cvta.shared.u64 	%rd1866, %rd1865;
	add.s64 	%rd1867, %rd1866, %rd1864;
	add.s64 	%rd3745, %rd1867, 65536;
	mul.wide.u32 	%rd1868, %r3812, 4;
	add.s64 	%rd160, %rd38, %rd1868;
	mov.u64 	%rd3744, %rd3745;
	@%p876 bra 	$L__BB1_559;
	mov.u64 	%rd3744, %rd160;
$L__BB1_559:
	atom.exch.b32 	%r515, [%rd3744], %r6792;
	setp.eq.s32 	%p877, %r515, %r6789;
	@%p877 bra 	$L__BB1_564;
	@%p876 bra 	$L__BB1_548;
	mul.wide.u32 	%rd1869, %r514, 4;
	add.s64 	%rd1870, %rd39, %rd1869;
	atom.global.add.u32 	%r3815, [%rd1870], -1;
	setp.ne.s32 	%p879, %r3815, 1;
	mov.u64 	%rd3745, %rd160;
	@%p879 bra 	$L__BB1_548;
	atom.global.add.u32 	%r3816, [%rd40], 1;
	shl.b32 	%r3817, %r3816, 2;
	cvt.u64.u32 	%rd1871, %r3817;
	and.b64  	%rd1872, %rd1871, 262140;
	add.s64 	%rd1873, %rd37, %rd1872;
	st.global.u32 	[%rd1873], %r514;
	bra.uni 	$L__BB1_548;
$L__BB1_563:
	add.s32 	%r509, %r6660, 1;
	st.local.u32 	[%rd2], %r509;
	mul.wide.u32 	%rd1892, %r6660, 8;
	add.s64 	%rd1893, %rd2, %rd1892;
	st.local.u64 	[%rd1893+8], %rd154;
	mov.u32 	%r6660, %r509;
$L__BB1_564:
	{ .reg .b32 tmp; mov.b64 {tmp, %r3838}, %rd151; }
	and.b32  	%r3839, %r3838, 7;
	setp.eq.s32 	%p883, %r3839, 0;
	selp.b32 	%r6797, %r3838, %r501, %p883;
	selp.b32 	%r6798, %r501, %r3838, %p883;
	and.b32  	%r3840, %r6797, 7;
	setp.ne.s32 	%p884, %r3840, 0;
	@%p884 bra 	$L__BB1_580;
$L__BB1_565:
	and.b32  	%r3841, %r6798, 7;
	setp.ne.s32 	%p885, %r3841, 0;
	mov.u32 	%r6800, %r6798;
	@%p885 bra 	$L__BB1_573;
$L__BB1_566:
	mov.u32 	%r6800, %r6798;
	shr.u32 	%r3842, %r6800, 3;
	shr.u32 	%r527, %r6800, 16;
	setp.eq.s32 	%p886, %r527, %r132;
	sub.s32 	%r3843, %r3842, %r133;
	mul.wide.u32 	%rd1894, %r3843, 4;
	mov.u32 	%r3844, shared_mem;
	cvt.u64.u32 	%rd1895, %r3844;
	cvta.shared.u64 	%rd1896, %rd1895;
	add.s64 	%rd1897, %rd1896, %rd1894;
	add.s64 	%rd3747, %rd1897, 65536;
	mul.wide.u32 	%rd1898, %r3842, 4;
	add.s64 	%rd165, %rd38, %rd1898;
	mov.u64 	%rd3746, %rd3747;
	@%p886 bra 	$L__BB1_568;
	mov.u64 	%rd3746, %rd165;
$L__BB1_568:
	atom.exch.b32 	%r6798, [%rd3746], %r6800;
	setp.eq.s32 	%p887, %r6798, %r6800;
	setp.eq.s32 	%p888, %r6798, 0;
	or.pred  	%p889, %p887, %p888;
	@%p889 bra 	$L__BB1_573;
	@%p886 bra 	$L__BB1_572;
	mul.wide.u32 	%rd1899, %r527, 4;
	add.s64 	%rd1900, %rd39, %rd1899;
	atom.global.add.u32 	%r3845, [%rd1900], -1;
	setp.ne.s32 	%p891, %r3845, 1;
	mov.u64 	%rd3747, %rd165;
	@%p891 bra 	$L__BB1_572;
	atom.global.add.u32 	%r3846, [%rd40], 1;
	shl.b32 	%r3847, %r3846, 2;
	cvt.u64.u32 	%rd1901, %r3847;
	and.b64  	%rd1902, %rd1901, 262140;
	add.s64 	%rd1903, %rd37, %rd1902;
	st.global.u32 	[%rd1903], %r527;
$L__BB1_572:
	atom.exch.b32 	%r3848, [%rd3747], 0;
	and.b32  	%r3849, %r6798, 7;
	setp.eq.s32 	%p892, %r3849, 0;
	mov.u32 	%r6800, %r6798;
	@%p892 bra 	$L__BB1_566;
$L__BB1_573:
	shr.u32 	%r3850, %r6797, 3;
	shr.u32 	%r530, %r6797, 16;
	setp.eq.s32 	%p893, %r530, %r132;
	sub.s32 	%r3851, %r3850, %r133;
	mul.wide.u32 	%rd1904, %r3851, 4;
	mov.u32 	%r3852, shared_mem;
	cvt.u64.u32 	%rd1905, %r3852;
	cvta.shared.u64 	%rd1906, %rd1905;
	add.s64 	%rd1907, %rd1906, %rd1904;
	add.s64 	%rd3749, %rd1907, 65536;
	mul.wide.u32 	%rd1908, %r3850, 4;
	add.s64 	%rd169, %rd38, %rd1908;
	mov.u64 	%rd3748, %rd3749;
	@%p893 bra 	$L__BB1_575;
	mov.u64 	%rd3748, %rd169;
$L__BB1_575:
	atom.exch.b32 	%r531, [%rd3748], %r6800;
	setp.eq.s32 	%p894, %r531, %r6797;
	@%p894 bra 	$L__BB1_1114;
	@%p893 bra 	$L__BB1_579;
	mul.wide.u32 	%rd1909, %r530, 4;
	add.s64 	%rd1910, %rd39, %rd1909;
	atom.global.add.u32 	%r3853, [%rd1910], -1;
	setp.ne.s32 	%p896, %r3853, 1;
	mov.u64 	%rd3749, %rd169;
	@%p896 bra 	$L__BB1_579;
	atom.global.add.u32 	%r3854, [%rd40], 1;
	shl.b32 	%r3855, %r3854, 2;
	cvt.u64.u32 	%rd1911, %r3855;
	and.b64  	%rd1912, %rd1911, 262140;
	add.s64 	%rd1913, %rd37, %rd1912;
	st.global.u32 	[%rd1913], %r530;
$L__BB1_579:
	atom.exch.b32 	%r3856, [%rd3749], 0;
	and.b32  	%r3857, %r531, 7;
	setp.eq.s32 	%p897, %r3857, 0;
	selp.b32 	%r6797, %r531, %r6800, %p897;
	selp.b32 	%r6798, %r6800, %r531, %p897;
	and.b32  	%r3858, %r6797, 7;
	setp.eq.s32 	%p898, %r3858, 0;
	@%p898 bra 	$L__BB1_565;
$L__BB1_580:
	cvt.u64.u32 	%rd1914, %r6798;
	shl.b64 	%rd1915, %rd1914, 32;
	cvt.u64.u32 	%rd1916, %r6797;
	or.b64  	%rd163, %rd1915, %rd1916;
	mul.wide.u32 	%rd1917, %r6797, 8;
	and.b32  	%r3859, %r6798, 7;
	cvt.u64.u32 	%rd1918, %r3859;
	mov.b64 	%rd1919, 56;
	cvt.u32.u64 	%r3860, %rd1919;
	cvt.u32.u64 	%r3861, %rd1917;
	and.b32  	%r3862, %r3861, %r3860;
	cvt.u32.u64 	%r3863, %rd1918;
	or.b32  	%r3864, %r3862, %r3863;
	mov.b64 	%rd1920, 9130730411292422144;
	shr.u64 	%rd1921, %rd1920, %r3864;
	mov.b64 	%rd1922, 1736164156265733120;
	shr.u64 	%rd1923, %rd1922, %r3864;
	mov.b64 	%rd1924, -506390041275138048;
	shr.u64 	%rd1925, %rd1924, %r3864;
	shl.b64 	%rd1926, %rd1925, 2;
	cvt.u32.u64 	%r3865, %rd1923;
	mov.b64 	%rd1927, 2;
	cvt.u32.u64 	%r3866, %rd1927;
	and.b32  	%r3867, %r3865, %r3866;
	cvt.u32.u64 	%r3868, %rd1921;
	mov.b64 	%rd1928, 1;
	cvt.u32.u64 	%r3869, %rd1928;
	and.b32  	%r3870, %r3868, %r3869;
	or.b32  	%r3871, %r3870, %r3867;
	cvt.u32.u64 	%r3872, %rd1926;
	mov.b64 	%rd1929, 4;
	cvt.u32.u64 	%r3873, %rd1929;
	and.b32  	%r3874, %r3872, %r3873;
	or.b32  	%r3875, %r3871, %r3874;
	mov.b16 	%rs132, 1;
	shl.b16 	%rs133, %rs132, %r3875;
	and.b16  	%rs134, %rs133, 29;
	setp.eq.s16 	%p899, %rs134, 0;
	@%p899 bra 	$L__BB1_582;
	add.s32 	%r3876, %r139, -1;
	st.local.u32 	[%rd2+4], %r3876;
	mul.wide.u32 	%rd1930, %r139, 8;
	add.s64 	%rd1931, %rd2, %rd1930;
	st.local.u64 	[%rd1931+8], %rd163;
	bra.uni 	$L__BB1_1114;
$L__BB1_582:
	add.s32 	%r3877, %r6660, 1;
	st.local.u32 	[%rd2], %r3877;
	mul.wide.u32 	%rd1932, %r6660, 8;
	add.s64 	%rd1933, %rd2, %rd1932;
	st.local.u64 	[%rd1933+8], %rd163;
	bra.uni 	$L__BB1_1114;
$L__BB1_583:
	ld.local.u32 	%r534, [%rd2+272];
	shl.b32 	%r3187, %r534, 3;
	mov.u32 	%r3188, shared_mem;
	add.s32 	%r3189, %r3188, %r3187;
	ld.shared.u32 	%r3190, [%r3189];
	setp.ne.s32 	%p462, %r3190, 0;
	setp.eq.s32 	%p463, %r534, 0;
	or.pred  	%p464, %p463, %p462;
	mov.b32 	%r6802, 0;
	@%p464 bra 	$L__BB1_585;
	add.s32 	%r3192, %r534, %r133;
	st.local.u32 	[%rd2+280], %r3192;
	mov.b32 	%r6802, 1;
$L__BB1_585:
	add.s32 	%r3193, %r534, 256;
	and.b32  	%r536, %r3193, 8191;
	shl.b32 	%r3194, %r3193, 3;
	and.b32  	%r3195, %r3194, 65528;
	add.s32 	%r3197, %r3188, %r3195;
	ld.shared.u32 	%r3198, [%r3197];
	setp.ne.s32 	%p465, %r3198, 0;
	and.b32  	%r537, %r534, 8191;
	setp.eq.s32 	%p466, %r537, 7936;
	or.pred  	%p467, %p466, %p465;
	@%p467 bra 	$L__BB1_587;
	add.s32 	%r3199, %r536, %r133;
	add.s32 	%r538, %r6802, 1;
	mul.wide.u32 	%rd1476, %r6802, 4;
	add.s64 	%rd1477, %rd2, %rd1476;
	st.local.u32 	[%rd1477+280], %r3199;
	mov.u32 	%r6802, %r538;
$L__BB1_587:
	add.s32 	%r3200, %r534, 512;
	and.b32  	%r540, %r3200, 8191;
	shl.b32 	%r3201, %r3200, 3;
	and.b32  	%r3202, %r3201, 65528;
	mov.u32 	%r3203, shared_mem;
	add.s32 	%r3204, %r3203, %r3202;
	ld.shared.u32 	%r3205, [%r3204];
	setp.ne.s32 	%p468, %r3205, 0;
	setp.eq.s32 	%p469, %r537, 7680;
	or.pred  	%p470, %p469, %p468;
	@%p470 bra 	$L__BB1_589;
	add.s32 	%r3206, %r540, %r133;
	add.s32 	%r541, %r6802, 1;
	mul.wide.u32 	%rd1478, %r6802, 4;
	add.s64 	%rd1479, %rd2, %rd1478;
	st.local.u32 	[%rd1479+280], %r3206;
	mov.u32 	%r6802, %r541;
$L__BB1_589:
	add.s32 	%r3207, %r534, 768;
	and.b32  	%r543, %r3207, 8191;
	shl.b32 	%r3208, %r3207, 3;
	and.b32  	%r3209, %r3208, 65528;
	mov.u32 	%r3210, shared_mem;
	add.s32 	%r3211, %r3210, %r3209;
	ld.shared.u32 	%r3212, [%r3211];
	setp.ne.s32 	%p471, %r3212, 0;
	setp.eq.s32 	%p472, %r537, 7424;
	or.pred  	%p473, %p472, %p471;
	@%p473 bra 	$L__BB1_591;
	add.s32 	%r3213, %r543, %r133;
	add.s32 	%r544, %r6802, 1;
	mul.wide.u32 	%rd1480, %r6802, 4;
	add.s64 	%rd1481, %rd2, %rd1480;
	st.local.u32 	[%rd1481+280], %r3213;
	mov.u32 	%r6802, %r544;
$L__BB1_591:
	add.s32 	%r3214, %r534, 1024;
	and.b32  	%r6832, %r3214, 8191;
	setp.gt.u32 	%p475, %r6802, 3;
	mov.pred 	%p2565, 0;
	@%p475 bra 	$L__BB1_675;
	shl.b32 	%r3215, %r6832, 3;
	mov.u32 	%r3216, shared_mem;
	add.s32 	%r3217, %r3216, %r3215;
	ld.shared.u32 	%r3218, [%r3217];
	setp.ne.s32 	%p476, %r3218, 0;
	setp.eq.s32 	%p477, %r537, 7168;
	or.pred  	%p478, %p477, %p476;
	@%p478 bra 	$L__BB1_594;
	add.s32 	%r3219, %r6832, %r133;
	add.s32 	%r547, %r6802, 1;
	mul.wide.u32 	%rd1482, %r6802, 4;
	add.s64 	%rd1483, %rd2, %rd1482;
	st.local.u32 	[%rd1483+280], %r3219;
	mov.u32 	%r6802, %r547;
$L__BB1_594:
	add.s32 	%r3220, %r534, 1280;
	and.b32  	%r6832, %r3220, 8191;
	setp.gt.u32 	%p480, %r6802, 3;
	@%p480 bra 	$L__BB1_675;
	shl.b32 	%r3221, %r6832, 3;
	mov.u32 	%r3222, shared_mem;
	add.s32 	%r3223, %r3222, %r3221;
	ld.shared.u32 	%r3224, [%r3223];
	setp.ne.s32 	%p481, %r3224, 0;
	setp.eq.s32 	%p482, %r537, 6912;
	or.pred  	%p483, %p482, %p481;
	@%p483 bra 	$L__BB1_597;
	add.s32 	%r3225, %r6832, %r133;
	add.s32 	%r550, %r6802, 1;
	mul.wide.u32 	%rd1484, %r6802, 4;
	add.s64 	%rd1485, %rd2, %rd1484;
	st.local.u32 	[%rd1485+280], %r3225;
	mov.u32 	%r6802, %r550;
$L__BB1_597:
	add.s32 	%r3226, %r534, 1536;
	and.b32  	%r6832, %r3226, 8191;
	setp.gt.u32 	%p485, %r6802, 3;
	@%p485 bra 	$L__BB1_675;
	shl.b32 	%r3227, %r6832, 3;
	mov.u32 	%r3228, shared_mem;
	add.s32 	%r3229, %r3228, %r3227;
	ld.shared.u32 	%r3230, [%r3229];
	setp.ne.s32 	%p486, %r3230, 0;
	setp.eq.s32 	%p487, %r537, 6656;
	or.pred  	%p488, %p487, %p486;
	@%p488 bra 	$L__BB1_600;
	add.s32 	%r3231, %r6832, %r133;
	add.s32 	%r553, %r6802, 1;
	mul.wide.u32 	%rd1486, %r6802, 4;
	add.s64 	%rd1487, %rd2, %rd1486;
	st.local.u32 	[%rd1487+280], %r3231;
	mov.u32 	%r6802, %r553;
$L__BB1_600:
	add.s32 	%r3232, %r534, 1792;
	and.b32  	%r6832, %r3232, 8191;
	setp.gt.u32 	%p490, %r6802, 3;
	@%p490 bra 	$L__BB1_675;
	shl.b32 	%r3233, %r6832, 3;
	mov.u32 	%r3234, shared_mem;
	add.s32 	%r3235, %r3234, %r3233;
	ld.shared.u32 	%r3236, [%r3235];
	setp.ne.s32 	%p491, %r3236, 0;
	setp.eq.s32 	%p492, %r537, 6400;
	or.pred  	%p493, %p492, %p491;
	@%p493 bra 	$L__BB1_603;
	add.s32 	%r3237, %r6832, %r133;
	add.s32 	%r556, %r6802, 1;
	mul.wide.u32 	%rd1488, %r6802, 4;
	add.s64 	%rd1489, %rd2, %rd1488;
	st.local.u32 	[%rd1489+280], %r3237;
	mov.u32 	%r6802, %r556;
$L__BB1_603:
	add.s32 	%r3238, %r534, 2048;
	and.b32  	%r6832, %r3238, 8191;
	setp.gt.u32 	%p495, %r6802, 3;
	@%p495 bra 	$L__BB1_675;
	shl.b32 	%r3239, %r6832, 3;
	mov.u32 	%r3240, shared_mem;
	add.s32 	%r3241, %r3240, %r3239;
	ld.shared.u32 	%r3242, [%r3241];
	setp.ne.s32 	%p496, %r3242, 0;
	setp.eq.s32 	%p497, %r537, 6144;
	or.pred  	%p498, %p497, %p496;
	@%p498 bra 	$L__BB1_606;
	add.s32 	%r3243, %r6832, %r133;
	add.s32 	%r559, %r6802, 1;
	mul.wide.u32 	%rd1490, %r6802, 4;
	add.s64 	%rd1491, %rd2, %rd1490;
	st.local.u32 	[%rd1491+280], %r3243;
	mov.u32 	%r6802, %r559;
$L__BB1_606:
	add.s32 	%r3244, %r534, 2304;
	and.b32  	%r6832, %r3244, 8191;
	setp.gt.u32 	%p500, %r6802, 3;
	@%p500 bra 	$L__BB1_675;
	shl.b32 	%r3245, %r6832, 3;
	mov.u32 	%r3246, shared_mem;
	add.s32 	%r3247, %r3246, %r3245;
	ld.shared.u32 	%r3248, [%r3247];
	setp.ne.s32 	%p501, %r3248, 0;
	setp.eq.s32 	%p502, %r537, 5888;
	or.pred  	%p503, %p502, %p501;
	@%p503 bra 	$L__BB1_609;
	add.s32 	%r3249, %r6832, %r133;
	add.s32 	%r562, %r6802, 1;
	mul.wide.u32 	%rd1492, %r6802, 4;
	add.s64 	%rd1493, %rd2, %rd1492;
	st.local.u32 	[%rd1493+280], %r3249;
	mov.u32 	%r6802, %r562;
$L__BB1_609:
	add.s32 	%r3250, %r534, 2560;
	and.b32  	%r6832, %r3250, 8191;
	setp.gt.u32 	%p505, %r6802, 3;
	@%p505 bra 	$L__BB1_675;
	shl.b32 	%r3251, %r6832, 3;
	mov.u32 	%r3252, shared_mem;
	add.s32 	%r3253, %r3252, %r3251;
	ld.shared.u32 	%r3254, [%r3253];
	setp.ne.s32 	%p506, %r3254, 0;
	setp.eq.s32 	%p507, %r537, 5632;
	or.pred  	%p508, %p507, %p506;
	@%p508 bra 	$L__BB1_612;
	add.s32 	%r3255, %r6832, %r133;
	add.s32 	%r565, %r6802, 1;
	mul.wide.u32 	%rd1494, %r6802, 4;
	add.s64 	%rd1495, %rd2, %rd1494;
	st.local.u32 	[%rd1495+280], %r3255;
	mov.u32 	%r6802, %r565;
$L__BB1_612:
	add.s32 	%r3256, %r534, 2816;
	and.b32  	%r6832, %r3256, 8191;
	setp.gt.u32 	%p510, %r6802, 3;
	@%p510 bra 	$L__BB1_675;
	shl.b32 	%r3257, %r6832, 3;
	mov.u32 	%r3258, shared_mem;
	add.s32 	%r3259, %r3258, %r3257;
	ld.shared.u32 	%r3260, [%r3259];
	setp.ne.s32 	%p511, %r3260, 0;
	setp.eq.s32 	%p512, %r537, 5376;
	or.pred  	%p513, %p512, %p511;
	@%p513 bra 	$L__BB1_615;
	add.s32 	%r3261, %r6832, %r133;
	add.s32 	%r568, %r6802, 1;
	mul.wide.u32 	%rd1496, %r6802, 4;
	add.s64 	%rd1497, %rd2, %rd1496;
	st.local.u32 	[%rd1497+280], %r3261;
	mov.u32 	%r6802, %r568;
$L__BB1_615:
	add.s32 	%r3262, %r534, 3072;
	and.b32  	%r6832, %r3262, 8191;
	setp.gt.u32 	%p515, %r6802, 3;
	@%p515 bra 	$L__BB1_675;
	shl.b32 	%r3263, %r6832, 3;
	mov.u32 	%r3264, shared_mem;
	add.s32 	%r3265, %r3264, %r3263;
	ld.shared.u32 	%r3266, [%r3265];
	setp.ne.s32 	%p516, %r3266, 0;
	setp.eq.s32 	%p517, %r537, 5120;
	or.pred  	%p518, %p517, %p516;
	@%p518 bra 	$L__BB1_618;
	add.s32 	%r3267, %r6832, %r133;
	add.s32 	%r571, %r6802, 1;
	mul.wide.u32 	%rd1498, %r6802, 4;
	add.s64 	%rd1499, %rd2, %rd1498;
	st.local.u32 	[%rd1499+280], %r3267;
	mov.u32 	%r6802, %r571;
$L__BB1_618:
	add.s32 	%r3268, %r534, 3328;
	and.b32  	%r6832, %r3268, 8191;
	setp.gt.u32 	%p520, %r6802, 3;
	@%p520 bra 	$L__BB1_675;
	shl.b32 	%r3269, %r6832, 3;
	mov.u32 	%r3270, shared_mem;
	add.s32 	%r3271, %r3270, %r3269;
	ld.shared.u32 	%r3272, [%r3271];
	setp.ne.s32 	%p521, %r3272, 0;
	setp.eq.s32 	%p522, %r537, 4864;
	or.pred  	%p523, %p522, %p521;
	@%p523 bra 	$L__BB1_621;
	add.s32 	%r3273, %r6832, %r133;
	add.s32 	%r574, %r6802, 1;
	mul.wide.u32 	%rd1500, %r6802, 4;
	add.s64 	%rd1501, %rd2, %rd1500;
	st.local.u32 	[%rd1501+280], %r3273;
	mov.u32 	%r6802, %r574;
$L__BB1_621:
	add.s32 	%r3274, %r534, 3584;
	and.b32  	%r6832, %r3274, 8191;
	setp.gt.u32 	%p525, %r6802, 3;
	@%p525 bra 	$L__BB1_675;
	shl.b32 	%r3275, %r6832, 3;
	mov.u32 	%r3276, shared_mem;
	add.s32 	%r3277, %r3276, %r3275;
	ld.shared.u32 	%r3278, [%r3277];
	setp.ne.s32 	%p526, %r3278, 0;
	setp.eq.s32 	%p527, %r537, 4608;
	or.pred  	%p528, %p527, %p526;
	@%p528 bra 	$L__BB1_624;
	add.s32 	%r3279, %r6832, %r133;
	add.s32 	%r577, %r6802, 1;
	mul.wide.u32 	%rd1502, %r6802, 4;
	add.s64 	%rd1503, %rd2, %rd1502;
	st.local.u32 	[%rd1503+280], %r3279;
	mov.u32 	%r6802, %r577;
$L__BB1_624:
	add.s32 	%r3280, %r534, 3840;
	and.b32  	%r6832, %r3280, 8191;
	setp.gt.u32 	%p530, %r6802, 3;
	@%p530 bra 	$L__BB1_675;
	shl.b32 	%r3281, %r6832, 3;
	mov.u32 	%r3282, shared_mem;
	add.s32 	%r3283, %r3282, %r3281;
	ld.shared.u32 	%r3284, [%r3283];
	setp.ne.s32 	%p531, %r3284, 0;
	setp.eq.s32 	%p532, %r537, 4352;
	or.pred  	%p533, %p532, %p531;
	@%p533 bra 	$L__BB1_627;
	add.s32 	%r3285, %r6832, %r133;
	add.s32 	%r580, %r6802, 1;
	mul.wide.u32 	%rd1504, %r6802, 4;
	add.s64 	%rd1505, %rd2, %rd1504;
	st.local.u32 	[%rd1505+280], %r3285;
	mov.u32 	%r6802, %r580;
$L__BB1_627:
	xor.b32  	%r582, %r537, 4096;
	setp.gt.u32 	%p535, %r6802, 3;
	mov.u32 	%r6832, %r582;
	@%p535 bra 	$L__BB1_675;
	shl.b32 	%r3286, %r582, 3;
	add.s32 	%r3288, %r3282, %r3286;
	ld.shared.u32 	%r3289, [%r3288];
	setp.ne.s32 	%p536, %r3289, 0;
	setp.eq.s32 	%p537, %r537, 4096;
	or.pred  	%p538, %p537, %p536;
	@%p538 bra 	$L__BB1_630;
	add.s32 	%r3290, %r582, %r133;
	add.s32 	%r583, %r6802, 1;
	mul.wide.u32 	%rd1506, %r6802, 4;
	add.s64 	%rd1507, %rd2, %rd1506;
	st.local.u32 	[%rd1507+280], %r3290;
	mov.u32 	%r6802, %r583;
$L__BB1_630:
	add.s32 	%r3291, %r582, 256;
	and.b32  	%r6832, %r3291, 8191;
	setp.gt.u32 	%p540, %r6802, 3;
	@%p540 bra 	$L__BB1_675;
	shl.b32 	%r3292, %r6832, 3;
	mov.u32 	%r3293, shared_mem;
	add.s32 	%r3294, %r3293, %r3292;
	ld.shared.u32 	%r3295, [%r3294];
	setp.ne.s32 	%p541, %r3295, 0;
	setp.eq.s32 	%p542, %r537, 3840;
	or.pred  	%p543, %p542, %p541;
	@%p543 bra 	$L__BB1_633;
	add.s32 	%r3296, %r6832, %r133;
	add.s32 	%r586, %r6802, 1;
	mul.wide.u32 	%rd1508, %r6802, 4;
	add.s64 	%rd1509, %rd2, %rd1508;
	st.local.u32 	[%rd1509+280], %r3296;
	mov.u32 	%r6802, %r586;
$L__BB1_633:
	add.s32 	%r3297, %r582, 512;
	and.b32  	%r6832, %r3297, 8191;
	setp.gt.u32 	%p545, %r6802, 3;
	@%p545 bra 	$L__BB1_675;
	shl.b32 	%r3298, %r6832, 3;
	mov.u32 	%r3299, shared_mem;
	add.s32 	%r3300, %r3299, %r3298;
	ld.shared.u32 	%r3301, [%r3300];
	setp.ne.s32 	%p546, %r3301, 0;
	setp.eq.s32 	%p547, %r537, 3584;
	or.pred  	%p548, %p547, %p546;
	@%p548 bra 	$L__BB1_636;
	add.s32 	%r3302, %r6832, %r133;
	add.s32 	%r589, %r6802, 1;
	mul.wide.u32 	%rd1510, %r6802, 4;
	add.s64 	%rd1511, %rd2, %rd1510;
	st.local.u32 	[%rd1511+280], %r3302;
	mov.u32 	%r6802, %r589;
$L__BB1_636:
	add.s32 	%r3303, %r582, 768;
	and.b32  	%r6832, %r3303, 8191;
	setp.gt.u32 	%p550, %r6802, 3;
	@%p550 bra 	$L__BB1_675;
	shl.b32 	%r3304, %r6832, 3;
	mov.u32 	%r3305, shared_mem;
	add.s32 	%r3306, %r3305, %r3304;
	ld.shared.u32 	%r3307, [%r3306];
	setp.ne.s32 	%p551, %r3307, 0;
	setp.eq.s32 	%p552, %r537, 3328;
	or.pred  	%p553, %p552, %p551;
	@%p553 bra 	$L__BB1_639;
	add.s32 	%r3308, %r6832, %r133;
	add.s32 	%r592, %r6802, 1;
	mul.wide.u32 	%rd1512, %r6802, 4;
	add.s64 	%rd1513, %rd2, %rd1512;
	st.local.u32 	[%rd1513+280], %r3308;
	mov.u32 	%r6802, %r592;
$L__BB1_639:
	add.s32 	%r3309, %r582, 1024;
	and.b32  	%r6832, %r3309, 8191;
	setp.gt.u32 	%p555, %r6802, 3;
	@%p555 bra 	$L__BB1_675;
	shl.b32 	%r3310, %r6832, 3;
	mov.u32 	%r3311, shared_mem;
	add.s32 	%r3312, %r3311, %r3310;
	ld.shared.u32 	%r3313, [%r3312];
	setp.ne.s32 	%p556, %r3313, 0;
	setp.eq.s32 	%p557, %r537, 3072;
	or.pred  	%p558, %p557, %p556;
	@%p558 bra 	$L__BB1_642;
	add.s32 	%r3314, %r6832, %r133;
	add.s32 	%r595, %r6802, 1;
	mul.wide.u32 	%rd1514, %r6802, 4;
	add.s64 	%rd1515, %rd2, %rd1514;
	st.local.u32 	[%rd1515+280], %r3314;
	mov.u32 	%r6802, %r595;
$L__BB1_642:
	add.s32 	%r3315, %r582, 1280;
	and.b32  	%r6832, %r3315, 8191;
	setp.gt.u32 	%p560, %r6802, 3;
	@%p560 bra 	$L__BB1_675;
	shl.b32 	%r3316, %r6832, 3;
	mov.u32 	%r3317, shared_mem;
	add.s32 	%r3318, %r3317, %r3316;
	ld.shared.u32 	%r3319, [%r3318];
	setp.ne.s32 	%p561, %r3319, 0;
	setp.eq.s32 	%p562, %r537, 2816;
	or.pred  	%p563, %p562, %p561;
	@%p563 bra 	$L__BB1_645;
	add.s32 	%r3320, %r6832, %r133;
	add.s32 	%r598, %r6802, 1;
	mul.wide.u32 	%rd1516, %r6802, 4;
	add.s64 	%rd1517, %rd2, %rd1516;
	st.local.u32 	[%rd1517+280], %r3320;
	mov.u32 	%r6802, %r598;
$L__BB1_645:
	add.s32 	%r3321, %r582, 1536;
	and.b32  	%r6832, %r3321, 8191;
	setp.gt.u32 	%p565, %r6802, 3;
	@%p565 bra 	$L__BB1_675;
	shl.b32 	%r3322, %r6832, 3;
	mov.u32 	%r3323, shared_mem;
	add.s32 	%r3324, %r3323, %r3322;
	ld.shared.u32 	%r3325, [%r3324];
	setp.ne.s32 	%p566, %r3325, 0;
	setp.eq.s32 	%p567, %r537, 2560;
	or.pred  	%p568, %p567, %p566;
	@%p568 bra 	$L__BB1_648;
	add.s32 	%r3326, %r6832, %r133;
	add.s32 	%r601, %r6802, 1;
	mul.wide.u32 	%rd1518, %r6802, 4;
	add.s64 	%rd1519, %rd2, %rd1518;
	st.local.u32 	[%rd1519+280], %r3326;
	mov.u32 	%r6802, %r601;
$L__BB1_648:
	add.s32 	%r3327, %r582, 1792;
	and.b32  	%r6832, %r3327, 8191;
	setp.gt.u32 	%p570, %r6802, 3;
	@%p570 bra 	$L__BB1_675;
	shl.b32 	%r3328, %r6832, 3;
	mov.u32 	%r3329, shared_mem;
	add.s32 	%r3330, %r3329, %r3328;
	ld.shared.u32 	%r3331, [%r3330];
	setp.ne.s32 	%p571, %r3331, 0;
	setp.eq.s32 	%p572, %r537, 2304;
	or.pred  	%p573, %p572, %p571;
	@%p573 bra 	$L__BB1_651;
	add.s32 	%r3332, %r6832, %r133;
	add.s32 	%r604, %r6802, 1;
	mul.wide.u32 	%rd1520, %r6802, 4;
	add.s64 	%rd1521, %rd2, %rd1520;
	st.local.u32 	[%rd1521+280], %r3332;
	mov.u32 	%r6802, %r604;
$L__BB1_651:
	add.s32 	%r3333, %r582, 2048;
	and.b32  	%r6832, %r3333, 8191;
	setp.gt.u32 	%p575, %r6802, 3;
	@%p575 bra 	$L__BB1_675;
	shl.b32 	%r3334, %r6832, 3;
	mov.u32 	%r3335, shared_mem;
	add.s32 	%r3336, %r3335, %r3334;
	ld.shared.u32 	%r3337, [%r3336];
	setp.ne.s32 	%p576, %r3337, 0;
	setp.eq.s32 	%p577, %r537, 2048;
	or.pred  	%p578, %p577, %p576;
	@%p578 bra 	$L__BB1_654;
	add.s32 	%r3338, %r6832, %r133;
	add.s32 	%r607, %r6802, 1;
	mul.wide.u32 	%rd1522, %r6802, 4;
	add.s64 	%rd1523, %rd2, %rd1522;
	st.local.u32 	[%rd1523+280], %r3338;
	mov.u32 	%r6802, %r607;
$L__BB1_654:
	add.s32 	%r3339, %r582, 2304;
	and.b32  	%r6832, %r3339, 8191;
	setp.gt.u32 	%p580, %r6802, 3;
	@%p580 bra 	$L__BB1_675;
	shl.b32 	%r3340, %r6832, 3;
	mov.u32 	%r3341, shared_mem;
	add.s32 	%r3342, %r3341, %r3340;
	ld.shared.u32 	%r3343, [%r3342];
	setp.ne.s32 	%p581, %r3343, 0;
	setp.eq.s32 	%p582, %r537, 1792;
	or.pred  	%p583, %p582, %p581;
	@%p583 bra 	$L__BB1_657;
	add.s32 	%r3344, %r6832, %r133;
	add.s32 	%r610, %r6802, 1;
	mul.wide.u32 	%rd1524, %r6802, 4;
	add.s64 	%rd1525, %rd2, %rd1524;
	st.local.u32 	[%rd1525+280], %r3344;
	mov.u32 	%r6802, %r610;
$L__BB1_657:
	add.s32 	%r3345, %r582, 2560;
	and.b32  	%r6832, %r3345, 8191;
	setp.gt.u32 	%p585, %r6802, 3;
	@%p585 bra 	$L__BB1_675;
	shl.b32 	%r3346, %r6832, 3;
	mov.u32 	%r3347, shared_mem;
	add.s32 	%r3348, %r3347, %r3346;
	ld.shared.u32 	%r3349, [%r3348];
	setp.ne.s32 	%p586, %r3349, 0;
	setp.eq.s32 	%p587, %r537, 1536;
	or.pred  	%p588, %p587, %p586;
	@%p588 bra 	$L__BB1_660;
	add.s32 	%r3350, %r6832, %r133;
	add.s32 	%r613, %r6802, 1;
	mul.wide.u32 	%rd1526, %r6802, 4;
	add.s64 	%rd1527, %rd2, %rd1526;
	st.local.u32 	[%rd1527+280], %r3350;
	mov.u32 	%r6802, %r613;
$L__BB1_660:
	add.s32 	%r3351, %r582, 2816;
	and.b32  	%r6832, %r3351, 8191;
	setp.gt.u32 	%p590, %r6802, 3;
	@%p590 bra 	$L__BB1_675;
	shl.b32 	%r3352, %r6832, 3;
	mov.u32 	%r3353, shared_mem;
	add.s32 	%r3354, %r3353, %r3352;
	ld.shared.u32 	%r3355, [%r3354];
	setp.ne.s32 	%p591, %r3355, 0;
	setp.eq.s32 	%p592, %r537, 1280;
	or.pred  	%p593, %p592, %p591;
	@%p593 bra 	$L__BB1_663;
	add.s32 	%r3356, %r6832, %r133;
	add.s32 	%r616, %r6802, 1;
	mul.wide.u32 	%rd1528, %r6802, 4;
	add.s64 	%rd1529, %rd2, %rd1528;
	st.local.u32 	[%rd1529+280], %r3356;
	mov.u32 	%r6802, %r616;
$L__BB1_663:
	add.s32 	%r3357, %r582, 3072;
	and.b32  	%r6832, %r3357, 8191;
	setp.gt.u32 	%p595, %r6802, 3;
	@%p595 bra 	$L__BB1_675;
	shl.b32 	%r3358, %r6832, 3;
	mov.u32 	%r3359, shared_mem;
	add.s32 	%r3360, %r3359, %r3358;
	ld.shared.u32 	%r3361, [%r3360];
	setp.ne.s32 	%p596, %r3361, 0;
	setp.eq.s32 	%p597, %r537, 1024;
	or.pred  	%p598, %p597, %p596;
	@%p598 bra 	$L__BB1_666;
	add.s32 	%r3362, %r6832, %r133;
	add.s32 	%r619, %r6802, 1;
	mul.wide.u32 	%rd1530, %r6802, 4;
	add.s64 	%rd1531, %rd2, %rd1530;
	st.local.u32 	[%rd1531+280], %r3362;
	mov.u32 	%r6802, %r619;
$L__BB1_666:
	add.s32 	%r3363, %r582, 3328;
	and.b32  	%r6832, %r3363, 8191;
	setp.gt.u32 	%p600, %r6802, 3;
	@%p600 bra 	$L__BB1_675;
	shl.b32 	%r3364, %r6832, 3;
	mov.u32 	%r3365, shared_mem;
	add.s32 	%r3366, %r3365, %r3364;
	ld.shared.u32 	%r3367, [%r3366];
	setp.ne.s32 	%p601, %r3367, 0;
	setp.eq.s32 	%p602, %r537, 768;
	or.pred  	%p603, %p602, %p601;
	@%p603 bra 	$L__BB1_669;
	add.s32 	%r3368, %r6832, %r133;
	add.s32 	%r622, %r6802, 1;
	mul.wide.u32 	%rd1532, %r6802, 4;
	add.s64 	%rd1533, %rd2, %rd1532;
	st.local.u32 	[%rd1533+280], %r3368;
	mov.u32 	%r6802, %r622;
$L__BB1_669:
	add.s32 	%r3369, %r582, 3584;
	and.b32  	%r6832, %r3369, 8191;
	setp.gt.u32 	%p605, %r6802, 3;
	@%p605 bra 	$L__BB1_675;
	shl.b32 	%r3370, %r6832, 3;
	mov.u32 	%r3371, shared_mem;
	add.s32 	%r3372, %r3371, %r3370;
	ld.shared.u32 	%r3373, [%r3372];
	setp.ne.s32 	%p606, %r3373, 0;
	setp.eq.s32 	%p607, %r537, 512;
	or.pred  	%p608, %p607, %p606;
	@%p608 bra 	$L__BB1_672;
	add.s32 	%r3374, %r6832, %r133;
	add.s32 	%r625, %r6802, 1;
	mul.wide.u32 	%rd1534, %r6802, 4;
	add.s64 	%rd1535, %rd2, %rd1534;
	st.local.u32 	[%rd1535+280], %r3374;
	mov.u32 	%r6802, %r625;
$L__BB1_672:
	add.s32 	%r3375, %r582, 3840;
	and.b32  	%r627, %r3375, 8191;
	setp.gt.u32 	%p610, %r6802, 3;
	mov.u32 	%r6832, %r627;
	@%p610 bra 	$L__BB1_675;
	shl.b32 	%r3376, %r627, 3;
	mov.u32 	%r3377, shared_mem;
	add.s32 	%r3378, %r3377, %r3376;
	ld.shared.u32 	%r3379, [%r3378];
	setp.ne.s32 	%p612, %r3379, 0;
	setp.eq.s32 	%p613, %r537, 256;
	or.pred  	%p614, %p613, %p612;
	mov.pred 	%p2565, -1;
	mov.u32 	%r6832, %r537;
	@%p614 bra 	$L__BB1_675;
	add.s32 	%r3380, %r627, %r133;
	mul.wide.u32 	%rd1536, %r6802, 4;
	add.s64 	%rd1537, %rd2, %rd1536;
	st.local.u32 	[%rd1537+280], %r3380;
	mov.u32 	%r6832, %r537;
$L__BB1_675:
	st.local.u32 	[%rd2+272], %r6832;
	ld.local.u32 	%r629, [%rd2+276];
	shl.b32 	%r3382, %r629, 2;
	mov.u32 	%r3383, shared_mem;
	add.s32 	%r3384, %r3383, %r3382;
	ld.shared.u32 	%r3385, [%r3384+65536];
	setp.ne.s32 	%p616, %r3385, 0;
	setp.eq.s32 	%p617, %r629, 0;
	or.pred  	%p618, %p617, %p616;
	mov.b32 	%r6834, 0;
	@%p618 bra 	$L__BB1_677;
	add.s32 	%r3387, %r629, %r133;
	st.local.u32 	[%rd2+1304], %r3387;
	mov.b32 	%r6834, 1;
$L__BB1_677:
	add.s32 	%r3388, %r629, 256;
	and.b32  	%r631, %r3388, 8191;
	shl.b32 	%r3389, %r3388, 2;
	and.b32  	%r3390, %r3389, 32764;
	add.s32 	%r3392, %r3383, %r3390;
	ld.shared.u32 	%r3393, [%r3392+65536];
	setp.ne.s32 	%p619, %r3393, 0;
	and.b32  	%r632, %r629, 8191;
	setp.eq.s32 	%p620, %r632, 7936;
	or.pred  	%p621, %p620, %p619;
	@%p621 bra 	$L__BB1_679;
	add.s32 	%r3394, %r631, %r133;
	add.s32 	%r633, %r6834, 1;
	mul.wide.u32 	%rd1538, %r6834, 4;
	add.s64 	%rd1539, %rd2, %rd1538;
	st.local.u32 	[%rd1539+1304], %r3394;
	mov.u32 	%r6834, %r633;
$L__BB1_679:
	add.s32 	%r3395, %r629, 512;
	and.b32  	%r635, %r3395, 8191;
	shl.b32 	%r3396, %r3395, 2;
	and.b32  	%r3397, %r3396, 32764;
	mov.u32 	%r3398, shared_mem;
	add.s32 	%r3399, %r3398, %r3397;
	ld.shared.u32 	%r3400, [%r3399+65536];
	setp.ne.s32 	%p622, %r3400, 0;
	setp.eq.s32 	%p623, %r632, 7680;
	or.pred  	%p624, %p623, %p622;
	@%p624 bra 	$L__BB1_681;
	add.s32 	%r3401, %r635, %r133;
	add.s32 	%r636, %r6834, 1;
	mul.wide.u32 	%rd1540, %r6834, 4;
	add.s64 	%rd1541, %rd2, %rd1540;
	st.local.u32 	[%rd1541+1304], %r3401;
	mov.u32 	%r6834, %r636;
$L__BB1_681:
	add.s32 	%r3402, %r629, 768;
	and.b32  	%r638, %r3402, 8191;
	shl.b32 	%r3403, %r3402, 2;
	and.b32  	%r3404, %r3403, 32764;
	mov.u32 	%r3405, shared_mem;
	add.s32 	%r3406, %r3405, %r3404;
	ld.shared.u32 	%r3407, [%r3406+65536];
	setp.ne.s32 	%p625, %r3407, 0;
	setp.eq.s32 	%p626, %r632, 7424;
	or.pred  	%p627, %p626, %p625;
	@%p627 bra 	$L__BB1_683;
	add.s32 	%r3408, %r638, %r133;
	add.s32 	%r639, %r6834, 1;
	mul.wide.u32 	%rd1542, %r6834, 4;
	add.s64 	%rd1543, %rd2, %rd1542;
	st.local.u32 	[%rd1543+1304], %r3408;
	mov.u32 	%r6834, %r639;
$L__BB1_683:
	add.s32 	%r3409, %r629, 1024;
	and.b32  	%r6864, %r3409, 8191;
	setp.gt.u32 	%p629, %r6834, 3;
	mov.pred 	%p2566, 0;
	@%p629 bra 	$L__BB1_767;
	shl.b32 	%r3410, %r6864, 2;
	mov.u32 	%r3411, shared_mem;
	add.s32 	%r3412, %r3411, %r3410;
	ld.shared.u32 	%r3413, [%r3412+65536];
	setp.ne.s32 	%p630, %r3413, 0;
	setp.eq.s32 	%p631, %r632, 7168;
	or.pred  	%p632, %p631, %p630;
	@%p632 bra 	$L__BB1_686;
	add.s32 	%r3414, %r6864, %r133;
	add.s32 	%r642, %r6834, 1;
	mul.wide.u32 	%rd1544, %r6834, 4;
	add.s64 	%rd1545, %rd2, %rd1544;
	st.local.u32 	[%rd1545+1304], %r3414;
	mov.u32 	%r6834, %r642;
$L__BB1_686:
	add.s32 	%r3415, %r629, 1280;
	and.b32  	%r6864, %r3415, 8191;
	setp.gt.u32 	%p634, %r6834, 3;
	@%p634 bra 	$L__BB1_767;
	shl.b32 	%r3416, %r6864, 2;
	mov.u32 	%r3417, shared_mem;
	add.s32 	%r3418, %r3417, %r3416;
	ld.shared.u32 	%r3419, [%r3418+65536];
	setp.ne.s32 	%p635, %r3419, 0;
	setp.eq.s32 	%p636, %r632, 6912;
	or.pred  	%p637, %p636, %p635;
	@%p637 bra 	$L__BB1_689;
	add.s32 	%r3420, %r6864, %r133;
	add.s32 	%r645, %r6834, 1;
	mul.wide.u32 	%rd1546, %r6834, 4;
	add.s64 	%rd1547, %rd2, %rd1546;
	st.local.u32 	[%rd1547+1304], %r3420;
	mov.u32 	%r6834, %r645;
$L__BB1_689:
	add.s32 	%r3421, %r629, 1536;
	and.b32  	%r6864, %r3421, 8191;
	setp.gt.u32 	%p639, %r6834, 3;
	@%p639 bra 	$L__BB1_767;
	shl.b32 	%r3422, %r6864, 2;
	mov.u32 	%r3423, shared_mem;
	add.s32 	%r3424, %r3423, %r3422;
	ld.shared.u32 	%r3425, [%r3424+65536];
	setp.ne.s32 	%p640, %r3425, 0;
	setp.eq.s32 	%p641, %r632, 6656;
	or.pred  	%p642, %p641, %p640;
	@%p642 bra 	$L__BB1_692;
	add.s32 	%r3426, %r6864, %r133;
	add.s32 	%r648, %r6834, 1;
	mul.wide.u32 	%rd1548, %r6834, 4;
	add.s64 	%rd1549, %rd2, %rd1548;
	st.local.u32 	[%rd1549+1304], %r3426;
	mov.u32 	%r6834, %r648;
$L__BB1_692:
	add.s32 	%r3427, %r629, 1792;
	and.b32  	%r6864, %r3427, 8191;
	setp.gt.u32 	%p644, %r6834, 3;
	@%p644 bra 	$L__BB1_767;
	shl.b32 	%r3428, %r6864, 2;
	mov.u32 	%r3429, shared_mem;
	add.s32 	%r3430, %r3429, %r3428;
	ld.shared.u32 	%r3431, [%r3430+65536];
	setp.ne.s32 	%p645, %r3431, 0;
	setp.eq.s32 	%p646, %r632, 6400;
	or.pred  	%p647, %p646, %p645;
	@%p647 bra 	$L__BB1_695;
	add.s32 	%r3432, %r6864, %r133;
	add.s32 	%r651, %r6834, 1;
	mul.wide.u32 	%rd1550, %r6834, 4;
	add.s64 	%rd1551, %rd2, %rd1550;
	st.local.u32 	[%rd1551+1304], %r3432;
	mov.u32 	%r6834, %r651;
$L__BB1_695:
	add.s32 	%r3433, %r629, 2048;
	and.b32  	%r6864, %r3433, 8191;
	setp.gt.u32 	%p649, %r6834, 3;
	@%p649 bra 	$L__BB1_767;
	shl.b32 	%r3434, %r6864, 2;
	mov.u32 	%r3435, shared_mem;
	add.s32 	%r3436, %r3435, %r3434;
	ld.shared.u32 	%r3437, [%r3436+65536];
	setp.ne.s32 	%p650, %r3437, 0;
	setp.eq.s32 	%p651, %r632, 6144;
	or.pred  	%p652, %p651, %p650;
	@%p652 bra 	$L__BB1_698;
	add.s32 	%r3438, %r6864, %r133;
	add.s32 	%r654, %r6834, 1;
	mul.wide.u32 	%rd1552, %r6834, 4;
	add.s64 	%rd1553, %rd2, %rd1552;
	st.local.u32 	[%rd1553+1304], %r3438;
	mov.u32 	%r6834, %r654;
$L__BB1_698:
	add.s32 	%r3439, %r629, 2304;
	and.b32  	%r6864, %r3439, 8191;
	setp.gt.u32 	%p654, %r6834, 3;
	@%p654 bra 	$L__BB1_767;
	shl.b32 	%r3440, %r6864, 2;
	mov.u32 	%r3441, shared_mem;
	add.s32 	%r3442, %r3441, %r3440;
	ld.shared.u32 	%r3443, [%r3442+65536];
	setp.ne.s32 	%p655, %r3443, 0;
	setp.eq.s32 	%p656, %r632, 5888;
	or.pred  	%p657, %p656, %p655;
	@%p657 bra 	$L__BB1_701;
	add.s32 	%r3444, %r6864, %r133;
	add.s32 	%r657, %r6834, 1;
	mul.wide.u32 	%rd1554, %r6834, 4;
	add.s64 	%rd1555, %rd2, %rd1554;
	st.local.u32 	[%rd1555+1304], %r3444;
	mov.u32 	%r6834, %r657;
$L__BB1_701:
	add.s32 	%r3445, %r629, 2560;
	and.b32  	%r6864, %r3445, 8191;
	setp.gt.u32 	%p659, %r6834, 3;
	@%p659 bra 	$L__BB1_767;
	shl.b32 	%r3446, %r6864, 2;
	mov.u32 	%r3447, shared_mem;
	add.s32 	%r3448, %r3447, %r3446;
	ld.shared.u32 	%r3449, [%r3448+65536];
	setp.ne.s32 	%p660, %r3449, 0;
	setp.eq.s32 	%p661, %r632, 5632;
	or.pred  	%p662, %p661, %p660;
	@%p662 bra 	$L__BB1_704;
	add.s32 	%r3450, %r6864, %r133;
	add.s32 	%r660, %r6834, 1;
	mul.wide.u32 	%rd1556, %r6834, 4;
	add.s64 	%rd1557, %rd2, %rd1556;
	st.local.u32 	[%rd1557+1304], %r3450;
	mov.u32 	%r6834, %r660;
$L__BB1_704:
	add.s32 	%r3451, %r629, 2816;
	and.b32  	%r6864, %r3451, 8191;
	setp.gt.u32 	%p664, %r6834, 3;
	@%p664 bra 	$L__BB1_767;
	shl.b32 	%r3452, %r6864, 2;
	mov.u32 	%r3453, shared_mem;
	add.s32 	%r3454, %r3453, %r3452;
	ld.shared.u32 	%r3455, [%r3454+65536];
	setp.ne.s32 	%p665, %r3455, 0;
	setp.eq.s32 	%p666, %r632, 5376;
	or.pred  	%p667, %p666, %p665;
	@%p667 bra 	$L__BB1_707;
	add.s32 	%r3456, %r6864, %r133;
	add.s32 	%r663, %r6834, 1;
	mul.wide.u32 	%rd1558, %r6834, 4;
	add.s64 	%rd1559, %rd2, %rd1558;
	st.local.u32 	[%rd1559+1304], %r3456;
	mov.u32 	%r6834, %r663;
$L__BB1_707:
	add.s32 	%r3457, %r629, 3072;
	and.b32  	%r6864, %r3457, 8191;
	setp.gt.u32 	%p669, %r6834, 3;
	@%p669 bra 	$L__BB1_767;
	shl.b32 	%r3458, %r6864, 2;
	mov.u32 	%r3459, shared_mem;
	add.s32 	%r3460, %r3459, %r3458;
	ld.shared.u32 	%r3461, [%r3460+65536];
	setp.ne.s32 	%p670, %r3461, 0;
	setp.eq.s32 	%p671, %r632, 5120;
	or.pred  	%p672, %p671, %p670;
	@%p672 bra 	$L__BB1_710;
	add.s32 	%r3462, %r6864, %r133;
	add.s32 	%r666, %r6834, 1;
	mul.wide.u32 	%rd1560, %r6834, 4;
	add.s64 	%rd1561, %rd2, %rd1560;
	st.local.u32 	[%rd1561+1304], %r3462;
	mov.u32 	%r6834, %r666;
$L__BB1_710:
	add.s32 	%r3463, %r629, 3328;
	and.b32  	%r6864, %r3463, 8191;
	setp.gt.u32 	%p674, %r6834, 3;
	@%p674 bra 	$L__BB1_767;
	shl.b32 	%r3464, %r6864, 2;
	mov.u32 	%r3465, shared_mem;
	add.s32 	%r3466, %r3465, %r3464;
	ld.shared.u32 	%r3467, [%r3466+65536];
	setp.ne.s32 	%p675, %r3467, 0;
	setp.eq.s32 	%p676, %r632, 4864;
	or.pred  	%p677, %p676, %p675;
	@%p677 bra 	$L__BB1_713;
	add.s32 	%r3468, %r6864, %r133;
	add.s32 	%r669, %r6834, 1;
	mul.wide.u32 	%rd1562, %r6834, 4;
	add.s64 	%rd1563, %rd2, %rd1562;
	st.local.u32 	[%rd1563+1304], %r3468;
	mov.u32 	%r6834, %r669;
$L__BB1_713:
	add.s32 	%r3469, %r629, 3584;
	and.b32  	%r6864, %r3469, 8191;
	setp.gt.u32 	%p679, %r6834, 3;
	@%p679 bra 	$L__BB1_767;
	shl.b32 	%r3470, %r6864, 2;
	mov.u32 	%r3471, shared_mem;
	add.s32 	%r3472, %r3471, %r3470;
	ld.shared.u32 	%r3473, [%r3472+65536];
	setp.ne.s32 	%p680, %r3473, 0;
	setp.eq.s32 	%p681, %r632, 4608;
	or.pred  	%p682, %p681, %p680;
	@%p682 bra 	$L__BB1_716;
	add.s32 	%r3474, %r6864, %r133;
	add.s32 	%r672, %r6834, 1;
	mul.wide.u32 	%rd1564, %r6834, 4;
	add.s64 	%rd1565, %rd2, %rd1564;
	st.local.u32 	[%rd1565+1304], %r3474;
	mov.u32 	%r6834, %r672;
$L__BB1_716:
	add.s32 	%r3475, %r629, 3840;
	and.b32  	%r6864, %r3475, 8191;
	setp.gt.u32 	%p684, %r6834, 3;
	@%p684 bra 	$L__BB1_767;
	shl.b32 	%r3476, %r6864, 2;
	mov.u32 	%r3477, shared_mem;
	add.s32 	%r3478, %r3477, %r3476;
	ld.shared.u32 	%r3479, [%r3478+65536];
	setp.ne.s32 	%p685, %r3479, 0;
	setp.eq.s32 	%p686, %r632, 4352;
	or.pred  	%p687, %p686, %p685;
	@%p687 bra 	$L__BB1_719;
	add.s32 	%r3480, %r6864, %r133;
	add.s32 	%r675, %r6834, 1;
	mul.wide.u32 	%rd1566, %r6834, 4;
	add.s64 	%rd1567, %rd2, %rd1566;
	st.local.u32 	[%rd1567+1304], %r3480;
	mov.u32 	%r6834, %r675;
$L__BB1_719:
	xor.b32  	%r677, %r632, 4096;
	setp.gt.u32 	%p689, %r6834, 3;
	mov.u32 	%r6864, %r677;
	@%p689 bra 	$L__BB1_767;
	shl.b32 	%r3481, %r677, 2;
	add.s32 	%r3483, %r3477, %r3481;
	ld.shared.u32 	%r3484, [%r3483+65536];
	setp.ne.s32 	%p690, %r3484, 0;
	setp.eq.s32 	%p691, %r632, 4096;
	or.pred  	%p692, %p691, %p690;
	@%p692 bra 	$L__BB1_722;
	add.s32 	%r3485, %r677, %r133;
	add.s32 	%r678, %r6834, 1;
	mul.wide.u32 	%rd1568, %r6834, 4;
	add.s64 	%rd1569, %rd2, %rd1568;
	st.local.u32 	[%rd1569+1304], %r3485;
	mov.u32 	%r6834, %r678;
$L__BB1_722:
	add.s32 	%r3486, %r677, 256;
	and.b32  	%r6864, %r3486, 8191;
	setp.gt.u32 	%p694, %r6834, 3;
	@%p694 bra 	$L__BB1_767;
	shl.b32 	%r3487, %r6864, 2;
	mov.u32 	%r3488, shared_mem;
	add.s32 	%r3489, %r3488, %r3487;
	ld.shared.u32 	%r3490, [%r3489+65536];
	setp.ne.s32 	%p695, %r3490, 0;
	setp.eq.s32 	%p696, %r632, 3840;
	or.pred  	%p697, %p696, %p695;
	@%p697 bra 	$L__BB1_725;
	add.s32 	%r3491, %r6864, %r133;
	add.s32 	%r681, %r6834, 1;
	mul.wide.u32 	%rd1570, %r6834, 4;
	add.s64 	%rd1571, %rd2, %rd1570;
	st.local.u32 	[%rd1571+1304], %r3491;
	mov.u32 	%r6834, %r681;
$L__BB1_725:
	add.s32 	%r3492, %r677, 512;
	and.b32  	%r6864, %r3492, 8191;
	setp.gt.u32 	%p699, %r6834, 3;
	@%p699 bra 	$L__BB1_767;
	shl.b32 	%r3493, %r6864, 2;
	mov.u32 	%r3494, shared_mem;
	add.s32 	%r3495, %r3494, %r3493;
	ld.shared.u32 	%r3496, [%r3495+65536];
	setp.ne.s32 	%p700, %r3496, 0;
	setp.eq.s32 	%p701, %r632, 3584;
	or.pred  	%p702, %p701, %p700;
	@%p702 bra 	$L__BB1_728;
	add.s32 	%r3497, %r6864, %r133;
	add.s32 	%r684, %r6834, 1;
	mul.wide.u32 	%rd1572, %r6834, 4;
	add.s64 	%rd1573, %rd2, %rd1572;
	st.local.u32 	[%rd1573+1304], %r3497;
	mov.u32 	%r6834, %r684;
$L__BB1_728:
	add.s32 	%r3498, %r677, 768;
	and.b32  	%r6864, %r3498, 8191;
	setp.gt.u32 	%p704, %r6834, 3;
	@%p704 bra 	$L__BB1_767;
	shl.b32 	%r3499, %r6864, 2;
	mov.u32 	%r3500, shared_mem;
	add.s32 	%r3501, %r3500, %r3499;
	ld.shared.u32 	%r3502, [%r3501+65536];
	setp.ne.s32 	%p705, %r3502, 0;
	setp.eq.s32 	%p706, %r632, 3328;
	or.pred  	%p707, %p706, %p705;
	@%p707 bra 	$L__BB1_731;
	add.s32 	%r3503, %r6864, %r133;
	add.s32 	%r687, %r6834, 1;
	mul.wide.u32 	%rd1574, %r6834, 4;
	add.s64 	%rd1575, %rd2, %rd1574;
	st.local.u32 	[%rd1575+1304], %r3503;
	mov.u32 	%r6834, %r687;
$L__BB1_731:
	add.s32 	%r3504, %r677, 1024;
	and.b32  	%r6864, %r3504, 8191;
	setp.gt.u32 	%p709, %r6834, 3;
	@%p709 bra 	$L__BB1_767;
	shl.b32 	%r3505, %r6864, 2;
	mov.u32 	%r3506, shared_mem;
	add.s32 	%r3507, %r3506, %r3505;
	ld.shared.u32 	%r3508, [%r3507+65536];
	setp.ne.s32 	%p710, %r3508, 0;
	setp.eq.s32 	%p711, %r632, 3072;
	or.pred  	%p712, %p711, %p710;
	@%p712 bra 	$L__BB1_734;
	add.s32 	%r3509, %r6864, %r133;
	add.s32 	%r690, %r6834, 1;
	mul.wide.u32 	%rd1576, %r6834, 4;
	add.s64 	%rd1577, %rd2, %rd1576;
	st.local.u32 	[%rd1577+1304], %r3509;
	mov.u32 	%r6834, %r690;
$L__BB1_734:
	add.s32 	%r3510, %r677, 1280;
	and.b32  	%r6864, %r3510, 8191;
	setp.gt.u32 	%p714, %r6834, 3;
	@%p714 bra 	$L__BB1_767;
	shl.b32 	%r3511, %r6864, 2;
	mov.u32 	%r3512, shared_mem;
	add.s32 	%r3513, %r3512, %r3511;
	ld.shared.u32 	%r3514, [%r3513+65536];
	setp.ne.s32 	%p715, %r3514, 0;
	setp.eq.s32 	%p716, %r632, 2816;
	or.pred  	%p717, %p716, %p715;
	@%p717 bra 	$L__BB1_737;
	add.s32 	%r3515, %r6864, %r133;
	add.s32 	%r693, %r6834, 1;
	mul.wide.u32 	%rd1578, %r6834, 4;
	add.s64 	%rd1579, %rd2, %rd1578;
	st.local.u32 	[%rd1579+1304], %r3515;
	mov.u32 	%r6834, %r693;
$L__BB1_737:
	add.s32 	%r3516, %r677, 1536;
	and.b32  	%r6864, %r3516, 8191;
	setp.gt.u32 	%p719, %r6834, 3;
	@%p719 bra 	$L__BB1_767;
	shl.b32 	%r3517, %r6864, 2;
	mov.u32 	%r3518, shared_mem;
	add.s32 	%r3519, %r3518, %r3517;
	ld.shared.u32 	%r3520, [%r3519+65536];
	setp.ne.s32 	%p720, %r3520, 0;
	setp.eq.s32 	%p721, %r632, 2560;
	or.pred  	%p722, %p721, %p720;
	@%p722 bra 	$L__BB1_740;
	add.s32 	%r3521, %r6864, %r133;
	add.s32 	%r696, %r6834, 1;
	mul.wide.u32 	%rd1580, %r6834, 4;
	add.s64 	%rd1581, %rd2, %rd1580;
	st.local.u32 	[%rd1581+1304], %r3521;
	mov.u32 	%r6834, %r696;
$L__BB1_740:
	add.s32 	%r3522, %r677, 1792;
	and.b32  	%r6864, %r3522, 8191;
	setp.gt.u32 	%p724, %r6834, 3;
	@%p724 bra 	$L__BB1_767;
	shl.b32 	%r3523, %r6864, 2;
	mov.u32 	%r3524, shared_mem;
	add.s32 	%r3525, %r3524, %r3523;
	ld.shared.u32 	%r3526, [%r3525+65536];
	setp.ne.s32 	%p725, %r3526, 0;
	setp.eq.s32 	%p726, %r632, 2304;
	or.pred  	%p727, %p726, %p725;
	@%p727 bra 	$L__BB1_743;
	add.s32 	%r3527, %r6864, %r133;
	add.s32 	%r699, %r6834, 1;
	mul.wide.u32 	%rd1582, %r6834, 4;
	add.s64 	%rd1583, %rd2, %rd1582;
	st.local.u32 	[%rd1583+1304], %r3527;
	mov.u32 	%r6834, %r699;
$L__BB1_743:
	add.s32 	%r3528, %r677, 2048;
	and.b32  	%r6864, %r3528, 8191;
	setp.gt.u32 	%p729, %r6834, 3;
	@%p729 bra 	$L__BB1_767;
	shl.b32 	%r3529, %r6864, 2;
	mov.u32 	%r3530, shared_mem;
	add.s32 	%r3531, %r3530, %r3529;
	ld.shared.u32 	%r3532, [%r3531+65536];
	setp.ne.s32 	%p730, %r3532, 0;
	setp.eq.s32 	%p731, %r632, 2048;
	or.pred  	%p732, %p731, %p730;
	@%p732 bra 	$L__BB1_746;
	add.s32 	%r3533, %r6864, %r133;
	add.s32 	%r702, %r6834, 1;
	mul.wide.u32 	%rd1584, %r6834, 4;
	add.s64 	%rd1585, %rd2, %rd1584;
	st.local.u32 	[%rd1585+1304], %r3533;
	mov.u32 	%r6834, %r702;
$L__BB1_746:
	add.s32 	%r3534, %r677, 2304;
	and.b32  	%r6864, %r3534, 8191;
	setp.gt.u32 	%p734, %r6834, 3;
	@%p734 bra 	$L__BB1_767;
	shl.b32 	%r3535, %r6864, 2;
	mov.u32 	%r3536, shared_mem;
	add.s32 	%r3537, %r3536, %r3535;
	ld.shared.u32 	%r3538, [%r3537+65536];
	setp.ne.s32 	%p735, %r3538, 0;
	setp.eq.s32 	%p736, %r632, 1792;
	or.pred  	%p737, %p736, %p735;
	@%p737 bra 	$L__BB1_749;
	add.s32 	%r3539, %r6864, %r133;
	add.s32 	%r705, %r6834, 1;
	mul.wide.u32 	%rd1586, %r6834, 4;
	add.s64 	%rd1587, %rd2, %rd1586;
	st.local.u32 	[%rd1587+1304], %r3539;
	mov.u32 	%r6834, %r705;
$L__BB1_749:
	add.s32 	%r3540, %r677, 2560;
	and.b32  	%r6864, %r3540, 8191;
	setp.gt.u32 	%p739, %r6834, 3;
	@%p739 bra 	$L__BB1_767;
	shl.b32 	%r3541, %r6864, 2;
	mov.u32 	%r3542, shared_mem;
	add.s32 	%r3543, %r3542, %r3541;
	ld.shared.u32 	%r3544, [%r3543+65536];
	setp.ne.s32 	%p740, %r3544, 0;
	setp.eq.s32 	%p741, %r632, 1536;
	or.pred  	%p742, %p741, %p740;
	@%p742 bra 	$L__BB1_752;
	add.s32 	%r3545, %r6864, %r133;
	add.s32 	%r708, %r6834, 1;
	mul.wide.u32 	%rd1588, %r6834, 4;
	add.s64 	%rd1589, %rd2, %rd1588;
	st.local.u32 	[%rd1589+1304], %r3545;
	mov.u32 	%r6834, %r708;
$L__BB1_752:
	add.s32 	%r3546, %r677, 2816;
	and.b32  	%r6864, %r3546, 8191;
	setp.gt.u32 	%p744, %r6834, 3;
	@%p744 bra 	$L__BB1_767;
	shl.b32 	%r3547, %r6864, 2;
	mov.u32 	%r3548, shared_mem;
	add.s32 	%r3549, %r3548, %r3547;
	ld.shared.u32 	%r3550, [%r3549+65536];
	setp.ne.s32 	%p745, %r3550, 0;
	setp.eq.s32 	%p746, %r632, 1280;
	or.pred  	%p747, %p746, %p745;
	@%p747 bra 	$L__BB1_755;
	add.s32 	%r3551, %r6864, %r133;
	add.s32 	%r711, %r6834, 1;
	mul.wide.u32 	%rd1590, %r6834, 4;
	add.s64 	%rd1591, %rd2, %rd1590;
	st.local.u32 	[%rd1591+1304], %r3551;
	mov.u32 	%r6834, %r711;
$L__BB1_755:
	add.s32 	%r3552, %r677, 3072;
	and.b32  	%r6864, %r3552, 8191;
	setp.gt.u32 	%p749, %r6834, 3;
	@%p749 bra 	$L__BB1_767;
	shl.b32 	%r3553, %r6864, 2;
	mov.u32 	%r3554, shared_mem;
	add.s32 	%r3555, %r3554, %r3553;
	ld.shared.u32 	%r3556, [%r3555+65536];
	setp.ne.s32 	%p750, %r3556, 0;
	setp.eq.s32 	%p751, %r632, 1024;
	or.pred  	%p752, %p751, %p750;
	@%p752 bra 	$L__BB1_758;
	add.s32 	%r3557, %r6864, %r133;
	add.s32 	%r714, %r6834, 1;
	mul.wide.u32 	%rd1592, %r6834, 4;
	add.s64 	%rd1593, %rd2, %rd1592;
	st.local.u32 	[%rd1593+1304], %r3557;
	mov.u32 	%r6834, %r714;
$L__BB1_758:
	add.s32 	%r3558, %r677, 3328;
	and.b32  	%r6864, %r3558, 8191;
	setp.gt.u32 	%p754, %r6834, 3;
	@%p754 bra 	$L__BB1_767;
	shl.b32 	%r3559, %r6864, 2;
	mov.u32 	%r3560, shared_mem;
	add.s32 	%r3561, %r3560, %r3559;
	ld.shared.u32 	%r3562, [%r3561+65536];
	setp.ne.s32 	%p755, %r3562, 0;
	setp.eq.s32 	%p756, %r632, 768;
	or.pred  	%p757, %p756, %p755;
	@%p757 bra 	$L__BB1_761;
	add.s32 	%r3563, %r6864, %r133;
	add.s32 	%r717, %r6834, 1;
	mul.wide.u32 	%rd1594, %r6834, 4;
	add.s64 	%rd1595, %rd2, %rd1594;
	st.local.u32 	[%rd1595+1304], %r3563;
	mov.u32 	%r6834, %r717;
$L__BB1_761:
	add.s32 	%r3564, %r677, 3584;
	and.b32  	%r6864, %r3564, 8191;
	setp.gt.u32 	%p759, %r6834, 3;
	@%p759 bra 	$L__BB1_767;
	shl.b32 	%r3565, %r6864, 2;
	mov.u32 	%r3566, shared_mem;
	add.s32 	%r3567, %r3566, %r3565;
	ld.shared.u32 	%r3568, [%r3567+65536];
	setp.ne.s32 	%p760, %r3568, 0;
	setp.eq.s32 	%p761, %r632, 512;
	or.pred  	%p762, %p761, %p760;
	@%p762 bra 	$L__BB1_764;
	add.s32 	%r3569, %r6864, %r133;
	add.s32 	%r720, %r6834, 1;
	mul.wide.u32 	%rd1596, %r6834, 4;
	add.s64 	%rd1597, %rd2, %rd1596;
	st.local.u32 	[%rd1597+1304], %r3569;
	mov.u32 	%r6834, %r720;
$L__BB1_764:
	add.s32 	%r3570, %r677, 3840;
	and.b32  	%r722, %r3570, 8191;
	setp.gt.u32 	%p764, %r6834, 3;
	mov.u32 	%r6864, %r722;
	@%p764 bra 	$L__BB1_767;
	shl.b32 	%r3571, %r722, 2;
	mov.u32 	%r3572, shared_mem;
	add.s32 	%r3573, %r3572, %r3571;
	ld.shared.u32 	%r3574, [%r3573+65536];
	setp.ne.s32 	%p766, %r3574, 0;
	setp.eq.s32 	%p767, %r632, 256;
	or.pred  	%p768, %p767, %p766;
	mov.pred 	%p2566, -1;
	mov.u32 	%r6864, %r632;
	@%p768 bra 	$L__BB1_767;
	add.s32 	%r3575, %r722, %r133;
	mul.wide.u32 	%rd1598, %r6834, 4;
	add.s64 	%rd1599, %rd2, %rd1598;
	st.local.u32 	[%rd1599+1304], %r3575;
	mov.u32 	%r6864, %r632;
$L__BB1_767:
	st.local.u32 	[%rd2+276], %r6864;
	sub.s32 	%r3576, %r139, %r6660;
	add.s32 	%r3577, %r3576, 1;
	setp.lt.u32 	%p770, %r3577, 4;
	or.pred  	%p771, %p770, %p2565;
	or.pred  	%p772, %p771, %p2566;
	@%p772 bra 	$L__BB1_1126;
	shr.u32 	%r3578, %r144, 3;
	shr.u32 	%r724, %r144, 16;
	setp.eq.s32 	%p773, %r724, %r132;
	sub.s32 	%r3579, %r3578, %r133;
	mul.wide.u32 	%rd1600, %r3579, 8;
	mov.u32 	%r3580, shared_mem;
	cvt.u64.u32 	%rd1601, %r3580;
	cvta.shared.u64 	%rd1602, %rd1601;
	add.s64 	%rd3752, %rd1602, %rd1600;
	and.b32  	%r3581, %r144, -8;
	cvt.u64.u32 	%rd1603, %r3581;
	add.s64 	%rd173, %rd606, %rd1603;
	mov.u64 	%rd3750, %rd3752;
	@%p773 bra 	$L__BB1_770;
	add.s64 	%rd3750, %rd173, 8388608;
$L__BB1_770:
	ld.u64 	%rd1604, [%rd3750];
	setp.eq.s64 	%p774, %rd1604, 0;
	@%p774 bra 	$L__BB1_1126;
	shr.u32 	%r3582, %r143, 3;
	shr.u32 	%r725, %r143, 16;
	setp.eq.s32 	%p775, %r725, %r132;
	sub.s32 	%r3583, %r3582, %r133;
	mul.wide.u32 	%rd1605, %r3583, 8;
	mov.u32 	%r3584, shared_mem;
	cvt.u64.u32 	%rd1606, %r3584;
	cvta.shared.u64 	%rd1607, %rd1606;
	add.s64 	%rd3753, %rd1607, %rd1605;
	and.b32  	%r3585, %r143, -8;
	cvt.u64.u32 	%rd1608, %r3585;
	add.s64 	%rd177, %rd606, %rd1608;
	mov.u64 	%rd3751, %rd3753;
	@%p775 bra 	$L__BB1_773;
	add.s64 	%rd3751, %rd177, 8388608;
$L__BB1_773:
	ld.u64 	%rd1609, [%rd3751];
	setp.eq.s64 	%p776, %rd1609, 0;
	@%p776 bra 	$L__BB1_1126;
	@%p773 bra 	$L__BB1_778;
	mul.wide.u32 	%rd1610, %r724, 4;
	add.s64 	%rd1611, %rd39, %rd1610;
	atom.global.add.u32 	%r3586, [%rd1611], -1;
	setp.ne.s32 	%p778, %r3586, 1;
	@%p778 bra 	$L__BB1_777;
	atom.global.add.u32 	%r3587, [%rd40], 1;
	shl.b32 	%r3588, %r3587, 2;
	cvt.u64.u32 	%rd1612, %r3588;
	and.b64  	%rd1613, %rd1612, 262140;
	add.s64 	%rd1614, %rd37, %rd1613;
	st.global.u32 	[%rd1614], %r724;
$L__BB1_777:
	add.s64 	%rd3752, %rd173, 8388608;
$L__BB1_778:
	atom.exch.b64 	%rd182, [%rd3752], 0;
	@%p775 bra 	$L__BB1_782;
	mul.wide.u32 	%rd1615, %r725, 4;
	add.s64 	%rd1616, %rd39, %rd1615;
	atom.global.add.u32 	%r3589, [%rd1616], -1;
	setp.ne.s32 	%p780, %r3589, 1;
	@%p780 bra 	$L__BB1_781;
	atom.global.add.u32 	%r3590, [%rd40], 1;
	shl.b32 	%r3591, %r3590, 2;
	cvt.u64.u32 	%rd1617, %r3591;
	and.b64  	%rd1618, %rd1617, 262140;
	add.s64 	%rd1619, %rd37, %rd1618;
	st.global.u32 	[%rd1619], %r725;
$L__BB1_781:
	add.s64 	%rd3753, %rd177, 8388608;
$L__BB1_782:
	atom.exch.b64 	%rd185, [%rd3753], 0;
	ld.local.u32 	%r726, [%rd2+1304];
	shl.b32 	%r727, %r726, 3;
	shr.u32 	%r3592, %r726, 13;
	setp.ne.s32 	%p781, %r3592, %r132;
	@%p781 bra 	$L__BB1_784;
	sub.s32 	%r3593, %r726, %r133;
	mul.wide.u32 	%rd1621, %r3593, 4;
	mov.u32 	%r3594, shared_mem;
	cvt.u64.u32 	%rd1622, %r3594;
	cvta.shared.u64 	%rd1623, %rd1622;
	add.s64 	%rd1624, %rd1623, %rd1621;
	add.s64 	%rd3754, %rd1624, 65536;
	bra.uni 	$L__BB1_785;
$L__BB1_784:
	mul.wide.u32 	%rd1620, %r726, 4;
	add.s64 	%rd3754, %rd38, %rd1620;
$L__BB1_785:
	st.u32 	[%rd3754], %r727;
	ld.local.u32 	%r728, [%rd2+1308];
	shl.b32 	%r729, %r728, 3;
	shr.u32 	%r3595, %r728, 13;
	setp.ne.s32 	%p782, %r3595, %r132;
	@%p782 bra 	$L__BB1_787;
	sub.s32 	%r3596, %r728, %r133;
	mul.wide.u32 	%rd1626, %r3596, 4;
	mov.u32 	%r3597, shared_mem;
	cvt.u64.u32 	%rd1627, %r3597;
	cvta.shared.u64 	%rd1628, %rd1627;
	add.s64 	%rd1629, %rd1628, %rd1626;
	add.s64 	%rd3755, %rd1629, 65536;
	bra.uni 	$L__BB1_788;
$L__BB1_787:
	mul.wide.u32 	%rd1625, %r728, 4;
	add.s64 	%rd3755, %rd38, %rd1625;
$L__BB1_788:
	st.u32 	[%rd3755], %r729;
	ld.local.u32 	%r730, [%rd2+1312];
	shl.b32 	%r731, %r730, 3;
	shr.u32 	%r3598, %r730, 13;
	setp.ne.s32 	%p783, %r3598, %r132;
	@%p783 bra 	$L__BB1_790;
	sub.s32 	%r3599, %r730, %r133;
	mul.wide.u32 	%rd1631, %r3599, 4;
	mov.u32 	%r3600, shared_mem;
	cvt.u64.u32 	%rd1632, %r3600;
	cvta.shared.u64 	%rd1633, %rd1632;
	add.s64 	%rd1634, %rd1633, %rd1631;
	add.s64 	%rd3756, %rd1634, 65536;
	bra.uni 	$L__BB1_791;
$L__BB1_790:
	mul.wide.u32 	%rd1630, %r730, 4;
	add.s64 	%rd3756, %rd38, %rd1630;
$L__BB1_791:
	st.u32 	[%rd3756], %r731;
	ld.local.u32 	%r732, [%rd2+1316];
	shl.b32 	%r733, %r732, 3;
	shr.u32 	%r3601, %r732, 13;
	setp.ne.s32 	%p784, %r3601, %r132;
	@%p784 bra 	$L__BB1_793;
	sub.s32 	%r3602, %r732, %r133;
	mul.wide.u32 	%rd1636, %r3602, 4;
	mov.u32 	%r3603, shared_mem;
	cvt.u64.u32 	%rd1637, %r3603;
	cvta.shared.u64 	%rd1638, %rd1637;
	add.s64 	%rd1639, %rd1638, %rd1636;
	add.s64 	%rd3757, %rd1639, 65536;
	bra.uni 	$L__BB1_794;
$L__BB1_793:
	mul.wide.u32 	%rd1635, %r732, 4;
	add.s64 	%rd3757, %rd38, %rd1635;
$L__BB1_794:
	st.u32 	[%rd3757], %r733;
	ld.local.u32 	%r734, [%rd2+280];
	shr.u32 	%r3604, %r734, 13;
	setp.ne.s32 	%p785, %r3604, %r132;
	@%p785 bra 	$L__BB1_796;
	sub.s32 	%r3605, %r734, %r133;
	mul.wide.u32 	%rd1642, %r3605, 8;
	mov.u32 	%r3606, shared_mem;
	cvt.u64.u32 	%rd1643, %r3606;
	cvta.shared.u64 	%rd1644, %rd1643;
	add.s64 	%rd3758, %rd1644, %rd1642;
	bra.uni 	$L__BB1_797;
$L__BB1_796:
	mul.wide.u32 	%rd1640, %r734, 8;
	add.s64 	%rd1641, %rd606, %rd1640;
	add.s64 	%rd3758, %rd1641, 8388608;
$L__BB1_797:
	cvt.u64.u32 	%rd1645, %r728;
	shl.b64 	%rd1646, %rd1645, 35;
	shl.b32 	%r3607, %r726, 3;
	cvt.u64.u32 	%rd1647, %r3607;
	or.b64  	%rd1648, %rd1646, %rd1647;
	st.u64 	[%rd3758], %rd1648;
	ld.local.u32 	%r735, [%rd2+284];
	shr.u32 	%r3608, %r735, 13;
	setp.ne.s32 	%p786, %r3608, %r132;
	@%p786 bra 	$L__BB1_799;
	sub.s32 	%r3609, %r735, %r133;
	mul.wide.u32 	%rd1651, %r3609, 8;
	mov.u32 	%r3610, shared_mem;
	cvt.u64.u32 	%rd1652, %r3610;
	cvta.shared.u64 	%rd1653, %rd1652;
	add.s64 	%rd3759, %rd1653, %rd1651;
	bra.uni 	$L__BB1_800;
$L__BB1_799:
	mul.wide.u32 	%rd1649, %r735, 8;
	add.s64 	%rd1650, %rd606, %rd1649;
	add.s64 	%rd3759, %rd1650, 8388608;
$L__BB1_800:
	cvt.u64.u32 	%rd1654, %r731;
	cvt.u64.u32 	%rd1655, %r732;
	shl.b64 	%rd1656, %rd1655, 35;
	or.b64  	%rd1657, %rd1656, %rd1654;
	st.u64 	[%rd3759], %rd1657;
	shl.b64 	%rd1658, %rd1654, 32;
	shl.b32 	%r3611, %r726, 3;
	cvt.u64.u32 	%rd1659, %r3611;
	or.b64  	%rd204, %rd1658, %rd1659;
	ld.local.u32 	%r736, [%rd2+288];
	shr.u32 	%r3612, %r736, 13;
	setp.ne.s32 	%p787, %r3612, %r132;
	@%p787 bra 	$L__BB1_802;
	sub.s32 	%r3613, %r736, %r133;
	mul.wide.u32 	%rd1662, %r3613, 8;
	mov.u32 	%r3614, shared_mem;
	cvt.u64.u32 	%rd1663, %r3614;
	cvta.shared.u64 	%rd1664, %rd1663;
	add.s64 	%rd3760, %rd1664, %rd1662;
	bra.uni 	$L__BB1_803;
$L__BB1_802:
	mul.wide.u32 	%rd1660, %r736, 8;
	add.s64 	%rd1661, %rd606, %rd1660;
	add.s64 	%rd3760, %rd1661, 8388608;
$L__BB1_803:
	st.u64 	[%rd3760], %rd204;
	shl.b32 	%r3615, %r728, 3;
	cvt.u64.u32 	%rd1665, %r3615;
	cvt.u64.u32 	%rd1666, %r732;
	shl.b64 	%rd1667, %rd1666, 35;
	or.b64  	%rd208, %rd1667, %rd1665;
	ld.local.u32 	%r737, [%rd2+292];
	shr.u32 	%r3616, %r737, 13;
	setp.ne.s32 	%p788, %r3616, %r132;
	@%p788 bra 	$L__BB1_805;
	sub.s32 	%r3617, %r737, %r133;
	mul.wide.u32 	%rd1670, %r3617, 8;
	mov.u32 	%r3618, shared_mem;
	cvt.u64.u32 	%rd1671, %r3618;
	cvta.shared.u64 	%rd1672, %rd1671;
	add.s64 	%rd3761, %rd1672, %rd1670;
	bra.uni 	$L__BB1_806;
$L__BB1_805:
	mul.wide.u32 	%rd1668, %r737, 8;
	add.s64 	%rd1669, %rd606, %rd1668;
	add.s64 	%rd3761, %rd1669, 8388608;
$L__BB1_806:
	st.u64 	[%rd3761], %rd208;
	and.b32  	%r738, %r143, 7;
	shl.b32 	%r3619, %r734, 3;
	or.b32  	%r3620, %r3619, %r738;
	cvt.u32.u64 	%r3621, %rd182;
	and.b32  	%r3622, %r3621, 7;
	setp.eq.s32 	%p789, %r3622, 0;
	selp.b32 	%r6867, %r3621, %r3620, %p789;
	selp.b32 	%r6868, %r3620, %r3621, %p789;
	and.b32  	%r3623, %r6867, 7;
	setp.ne.s32 	%p790, %r3623, 0;
	@%p790 bra 	$L__BB1_822;
$L__BB1_807:
	and.b32  	%r3624, %r6868, 7;
	setp.ne.s32 	%p791, %r3624, 0;
	mov.u32 	%r6870, %r6868;
	@%p791 bra 	$L__BB1_815;
$L__BB1_808:
	mov.u32 	%r6870, %r6868;
	shr.u32 	%r3625, %r6870, 3;
	shr.u32 	%r748, %r6870, 16;
	setp.eq.s32 	%p792, %r748, %r132;
	sub.s32 	%r3626, %r3625, %r133;
	mul.wide.u32 	%rd1673, %r3626, 4;
	mov.u32 	%r3627, shared_mem;
	cvt.u64.u32 	%rd1674, %r3627;
	cvta.shared.u64 	%rd1675, %rd1674;
	add.s64 	%rd1676, %rd1675, %rd1673;
	add.s64 	%rd3763, %rd1676, 65536;
	mul.wide.u32 	%rd1677, %r3625, 4;
	add.s64 	%rd214, %rd38, %rd1677;
	mov.u64 	%rd3762, %rd3763;
	@%p792 bra 	$L__BB1_810;
	mov.u64 	%rd3762, %rd214;
$L__BB1_810:
	atom.exch.b32 	%r6868, [%rd3762], %r6870;
	setp.eq.s32 	%p793, %r6868, %r6870;
	setp.eq.s32 	%p794, %r6868, 0;
	or.pred  	%p795, %p793, %p794;
	@%p795 bra 	$L__BB1_815;
	@%p792 bra 	$L__BB1_814;
	mul.wide.u32 	%rd1678, %r748, 4;
	add.s64 	%rd1679, %rd39, %rd1678;
	atom.global.add.u32 	%r3628, [%rd1679], -1;
	setp.ne.s32 	%p797, %r3628, 1;
	mov.u64 	%rd3763, %rd214;
	@%p797 bra 	$L__BB1_814;
	atom.global.add.u32 	%r3629, [%rd40], 1;
	shl.b32 	%r3630, %r3629, 2;
	cvt.u64.u32 	%rd1680, %r3630;
	and.b64  	%rd1681, %rd1680, 262140;
	add.s64 	%rd1682, %rd37, %rd1681;
	st.global.u32 	[%rd1682], %r748;
$L__BB1_814:
	atom.exch.b32 	%r3631, [%rd3763], 0;
	and.b32  	%r3632, %r6868, 7;
	setp.eq.s32 	%p798, %r3632, 0;
	mov.u32 	%r6870, %r6868;
	@%p798 bra 	$L__BB1_808;
$L__BB1_815:
	shr.u32 	%r3633, %r6867, 3;
	shr.u32 	%r751, %r6867, 16;
	setp.eq.s32 	%p799, %r751, %r132;
	sub.s32 	%r3634, %r3633, %r133;
	mul.wide.u32 	%rd1683, %r3634, 4;
	mov.u32 	%r3635, shared_mem;
	cvt.u64.u32 	%rd1684, %r3635;
	cvta.shared.u64 	%rd1685, %rd1684;
	add.s64 	%rd1686, %rd1685, %rd1683;
	add.s64 	%rd3765, %rd1686, 65536;
	mul.wide.u32 	%rd1687, %r3633, 4;
	add.s64 	%rd218, %rd38, %rd1687;
	mov.u64 	%rd3764, %rd3765;
	@%p799 bra 	$L__BB1_817;
	mov.u64 	%rd3764, %rd218;
$L__BB1_817:
	atom.exch.b32 	%r752, [%rd3764], %r6870;
	setp.eq.s32 	%p800, %r752, %r6867;
	@%p800 bra 	$L__BB1_825;
	@%p799 bra 	$L__BB1_821;
	mul.wide.u32 	%rd1688, %r751, 4;
	add.s64 	%rd1689, %rd39, %rd1688;
	atom.global.add.u32 	%r3636, [%rd1689], -1;
	setp.ne.s32 	%p802, %r3636, 1;
	mov.u64 	%rd3765, %rd218;
	@%p802 bra 	$L__BB1_821;
	atom.global.add.u32 	%r3637, [%rd40], 1;
	shl.b32 	%r3638, %r3637, 2;
	cvt.u64.u32 	%rd1690, %r3638;
	and.b64  	%rd1691, %rd1690, 262140;
	add.s64 	%rd1692, %rd37, %rd1691;
	st.global.u32 	[%rd1692], %r751;
$L__BB1_821:
	atom.exch.b32 	%r3639, [%rd3765], 0;
	and.b32  	%r3640, %r752, 7;
	setp.eq.s32 	%p803, %r3640, 0;
	selp.b32 	%r6867, %r752, %r6870, %p803;
	selp.b32 	%r6868, %r6870, %r752, %p803;
	and.b32  	%r3641, %r6867, 7;
	setp.eq.s32 	%p804, %r3641, 0;
	@%p804 bra 	$L__BB1_807;
$L__BB1_822:
	cvt.u64.u32 	%rd1693, %r6868;
	shl.b64 	%rd1694, %rd1693, 32;
	cvt.u64.u32 	%rd1695, %r6867;
	or.b64  	%rd212, %rd1694, %rd1695;
	mul.wide.u32 	%rd1696, %r6867, 8;
	and.b32  	%r3642, %r6868, 7;
	cvt.u64.u32 	%rd1697, %r3642;
	mov.b64 	%rd1698, 56;
	cvt.u32.u64 	%r3643, %rd1698;
	cvt.u32.u64 	%r3644, %rd1696;
	and.b32  	%r3645, %r3644, %r3643;
	cvt.u32.u64 	%r3646, %rd1697;
	or.b32  	%r3647, %r3645, %r3646;
	mov.b64 	%rd1699, 9130730411292422144;
	shr.u64 	%rd1700, %rd1699, %r3647;
	mov.b64 	%rd1701, 1736164156265733120;
	shr.u64 	%rd1702, %rd1701, %r3647;
	mov.b64 	%rd1703, -506390041275138048;
	shr.u64 	%rd1704, %rd1703, %r3647;
	shl.b64 	%rd1705, %rd1704, 2;
	cvt.u32.u64 	%r3648, %rd1702;
	mov.b64 	%rd1706, 2;
	cvt.u32.u64 	%r3649, %rd1706;
	and.b32  	%r3650, %r3648, %r3649;
	cvt.u32.u64 	%r3651, %rd1700;
	mov.b64 	%rd1707, 1;
	cvt.u32.u64 	%r3652, %rd1707;
	and.b32  	%r3653, %r3651, %r3652;
	or.b32  	%r3654, %r3653, %r3650;
	cvt.u32.u64 	%r3655, %rd1705;
	mov.b64 	%rd1708, 4;
	cvt.u32.u64 	%r3656, %rd1708;
	and.b32  	%r3657, %r3655, %r3656;
	or.b32  	%r3658, %r3654, %r3657;
	mov.b16 	%rs117, 1;
	shl.b16 	%rs118, %rs117, %r3658;
	and.b16  	%rs119, %rs118, 29;
	setp.eq.s16 	%p805, %rs119, 0;
	@%p805 bra 	$L__BB1_824;
	add.s32 	%r745, %r139, -1;
	st.local.u32 	[%rd2+4], %r745;
	mul.wide.u32 	%rd1709, %r139, 8;
	add.s64 	%rd1710, %rd2, %rd1709;
	st.local.u64 	[%rd1710+8], %rd212;
	mov.u32 	%r139, %r745;
	bra.uni 	$L__BB1_825;
$L__BB1_824:
	add.s32 	%r746, %r6660, 1;
	st.local.u32 	[%rd2], %r746;
	mul.wide.u32 	%rd1711, %r6660, 8;
	add.s64 	%rd1712, %rd2, %rd1711;
	st.local.u64 	[%rd1712+8], %rd212;
	mov.u32 	%r6660, %r746;
$L__BB1_825:
	ld.local.u32 	%r3659, [%rd2+284];
	shl.b32 	%r3660, %r3659, 3;
	or.b32  	%r3661, %r3660, %r738;
	{ .reg .b32 tmp; mov.b64 {tmp, %r3662}, %rd182; }
	and.b32  	%r3663, %r3662, 7;
	setp.eq.s32 	%p806, %r3663, 0;
	selp.b32 	%r6875, %r3662, %r3661, %p806;
	selp.b32 	%r6876, %r3661, %r3662, %p806;
	and.b32  	%r3664, %r6875, 7;
	setp.ne.s32 	%p807, %r3664, 0;
	@%p807 bra 	$L__BB1_841;
$L__BB1_826:
	and.b32  	%r3665, %r6876, 7;
	setp.ne.s32 	%p808, %r3665, 0;
	mov.u32 	%r6878, %r6876;
	@%p808 bra 	$L__BB1_834;
$L__BB1_827:
	mov.u32 	%r6878, %r6876;
	shr.u32 	%r3666, %r6878, 3;
	shr.u32 	%r766, %r6878, 16;
	setp.eq.s32 	%p809, %r766, %r132;
	sub.s32 	%r3667, %r3666, %r133;
	mul.wide.u32 	%rd1713, %r3667, 4;
	mov.u32 	%r3668, shared_mem;
	cvt.u64.u32 	%rd1714, %r3668;
	cvta.shared.u64 	%rd1715, %rd1714;
	add.s64 	%rd1716, %rd1715, %rd1713;
	add.s64 	%rd3767, %rd1716, 65536;
	mul.wide.u32 	%rd1717, %r3666, 4;
	add.s64 	%rd223, %rd38, %rd1717;
	mov.u64 	%rd3766, %rd3767;
	@%p809 bra 	$L__BB1_829;
	mov.u64 	%rd3766, %rd223;
$L__BB1_829:
	atom.exch.b32 	%r6876, [%rd3766], %r6878;
	setp.eq.s32 	%p810, %r6876, %r6878;
	setp.eq.s32 	%p811, %r6876, 0;
	or.pred  	%p812, %p810, %p811;
	@%p812 bra 	$L__BB1_834;
	@%p809 bra 	$L__BB1_833;
	mul.wide.u32 	%rd1718, %r766, 4;
	add.s64 	%rd1719, %rd39, %rd1718;
	atom.global.add.u32 	%r3669, [%rd1719], -1;
	setp.ne.s32 	%p814, %r3669, 1;
	mov.u64 	%rd3767, %rd223;
	@%p814 bra 	$L__BB1_833;
	atom.global.add.u32 	%r3670, [%rd40], 1;
	shl.b32 	%r3671, %r3670, 2;
	cvt.u64.u32 	%rd1720, %r3671;
	and.b64  	%rd1721, %rd1720, 262140;
	add.s64 	%rd1722, %rd37, %rd1721;
	st.global.u32 	[%rd1722], %r766;
$L__BB1_833:
	atom.exch.b32 	%r3672, [%rd3767], 0;
	and.b32  	%r3673, %r6876, 7;
	setp.eq.s32 	%p815, %r3673, 0;
	mov.u32 	%r6878, %r6876;
	@%p815 bra 	$L__BB1_827;
$L__BB1_834:
	shr.u32 	%r3674, %r6875, 3;
	shr.u32 	%r769, %r6875, 16;
	setp.eq.s32 	%p816, %r769, %r132;
	sub.s32 	%r3675, %r3674, %r133;
	mul.wide.u32 	%rd1723, %r3675, 4;
	mov.u32 	%r3676, shared_mem;
	cvt.u64.u32 	%rd1724, %r3676;
	cvta.shared.u64 	%rd1725, %rd1724;
	add.s64 	%rd1726, %rd1725, %rd1723;
	add.s64 	%rd3769, %rd1726, 65536;
	mul.wide.u32 	%rd1727, %r3674, 4;
	add.s64 	%rd227, %rd38, %rd1727;
	mov.u64 	%rd3768, %rd3769;
	@%p816 bra 	$L__BB1_836;
	mov.u64 	%rd3768, %rd227;
$L__BB1_836:
	atom.exch.b32 	%r770, [%rd3768], %r6878;
	setp.eq.s32 	%p817, %r770, %r6875;
	@%p817 bra 	$L__BB1_844;
	@%p816 bra 	$L__BB1_840;
	mul.wide.u32 	%rd1728, %r769, 4;
	add.s64 	%rd1729, %rd39, %rd1728;
	atom.global.add.u32 	%r3677, [%rd1729], -1;
	setp.ne.s32 	%p819, %r3677, 1;
	mov.u64 	%rd3769, %rd227;
	@%p819 bra 	$L__BB1_840;
	atom.global.add.u32 	%r3678, [%rd40], 1;
	shl.b32 	%r3679, %r3678, 2;
	cvt.u64.u32 	%rd1730, %r3679;
	and.b64  	%rd1731, %rd1730, 262140;
	add.s64 	%rd1732, %rd37, %rd1731;
	st.global.u32 	[%rd1732], %r769;
$L__BB1_840:
	atom.exch.b32 	%r3680, [%rd3769], 0;
	and.b32  	%r3681, %r770, 7;
	setp.eq.s32 	%p820, %r3681, 0;
	selp.b32 	%r6875, %r770, %r6878, %p820;
	selp.b32 	%r6876, %r6878, %r770, %p820;
	and.b32  	%r3682, %r6875, 7;
	setp.eq.s32 	%p821, %r3682, 0;
	@%p821 bra 	$L__BB1_826;
$L__BB1_841:
	cvt.u64.u32 	%rd1733, %r6876;
	shl.b64 	%rd1734, %rd1733, 32;
	cvt.u64.u32 	%rd1735, %r6875;
	or.b64  	%rd221, %rd1734, %rd1735;
	mul.wide.u32 	%rd1736, %r6875, 8;
	and.b32  	%r3683, %r6876, 7;
	cvt.u64.u32 	%rd1737, %r3683;
	mov.b64 	%rd1738, 56;
	cvt.u32.u64 	%r3684, %rd1738;
	cvt.u32.u64 	%r3685, %rd1736;
	and.b32  	%r3686, %r3685, %r3684;
	cvt.u32.u64 	%r3687, %rd1737;
	or.b32  	%r3688, %r3686, %r3687;
	mov.b64 	%rd1739, 9130730411292422144;
	shr.u64 	%rd1740, %rd1739, %r3688;
	mov.b64 	%rd1741, 1736164156265733120;
	shr.u64 	%rd1742, %rd1741, %r3688;
	mov.b64 	%rd1743, -506390041275138048;
	shr.u64 	%rd1744, %rd1743, %r3688;
	shl.b64 	%rd1745, %rd1744, 2;
	cvt.u32.u64 	%r3689, %rd1742;
	mov.b64 	%rd1746, 2;
	cvt.u32.u64 	%r3690, %rd1746;
	and.b32  	%r3691, %r3689, %r3690;
	cvt.u32.u64 	%r3692, %rd1740;
	mov.b64 	%rd1747, 1;
	cvt.u32.u64 	%r3693, %rd1747;
	and.b32  	%r3694, %r3692, %r3693;
	or.b32  	%r3695, %r3694, %r3691;
	cvt.u32.u64 	%r3696, %rd1745;
	mov.b64 	%rd1748, 4;
	cvt.u32.u64 	%r3697, %rd1748;
	and.b32  	%r3698, %r3696, %r3697;
	or.b32  	%r3699, %r3695, %r3698;
	mov.b16 	%rs120, 1;
	shl.b16 	%rs121, %rs120, %r3699;
	and.b16  	%rs122, %rs121, 29;
	setp.eq.s16 	%p822, %rs122, 0;
	@%p822 bra 	$L__BB1_843;
	add.s32 	%r763, %r139, -1;
	st.local.u32 	[%rd2+4], %r763;
	mul.wide.u32 	%rd1749, %r139, 8;
	add.s64 	%rd1750, %rd2, %rd1749;
	st.local.u64 	[%rd1750+8], %rd221;
	mov.u32 	%r139, %r763;
	bra.uni 	$L__BB1_844;
$L__BB1_843:
	add.s32 	%r764, %r6660, 1;
	st.local.u32 	[%rd2], %r764;
	mul.wide.u32 	%rd1751, %r6660, 8;
	add.s64 	%rd1752, %rd2, %rd1751;
	st.local.u64 	[%rd1752+8], %rd221;
	mov.u32 	%r6660, %r764;
$L__BB1_844:
	and.b32  	%r775, %r144, 7;
	ld.local.u32 	%r3700, [%rd2+288];
	shl.b32 	%r3701, %r3700, 3;
	or.b32  	%r3702, %r3701, %r775;
	cvt.u32.u64 	%r3703, %rd185;
	and.b32  	%r3704, %r3703, 7;
	setp.eq.s32 	%p823, %r3704, 0;
	selp.b32 	%r6883, %r3703, %r3702, %p823;
	selp.b32 	%r6884, %r3702, %r3703, %p823;
	and.b32  	%r3705, %r6883, 7;
	setp.ne.s32 	%p824, %r3705, 0;
	@%p824 bra 	$L__BB1_860;
$L__BB1_845:
	and.b32  	%r3706, %r6884, 7;
	setp.ne.s32 	%p825, %r3706, 0;
	mov.u32 	%r6886, %r6884;
	@%p825 bra 	$L__BB1_853;
$L__BB1_846:
	mov.u32 	%r6886, %r6884;
	shr.u32 	%r3707, %r6886, 3;
	shr.u32 	%r785, %r6886, 16;
	setp.eq.s32 	%p826, %r785, %r132;
	sub.s32 	%r3708, %r3707, %r133;
	mul.wide.u32 	%rd1753, %r3708, 4;
	mov.u32 	%r3709, shared_mem;
	cvt.u64.u32 	%rd1754, %r3709;
	cvta.shared.u64 	%rd1755, %rd1754;
	add.s64 	%rd1756, %rd1755, %rd1753;
	add.s64 	%rd3771, %rd1756, 65536;
	mul.wide.u32 	%rd1757, %r3707, 4;
	add.s64 	%rd232, %rd38, %rd1757;
	mov.u64 	%rd3770, %rd3771;
	@%p826 bra 	$L__BB1_848;
	mov.u64 	%rd3770, %rd232;
$L__BB1_848:
	atom.exch.b32 	%r6884, [%rd3770], %r6886;
	setp.eq.s32 	%p827, %r6884, %r6886;
	setp.eq.s32 	%p828, %r6884, 0;
	or.pred  	%p829, %p827, %p828;
	@%p829 bra 	$L__BB1_853;
	@%p826 bra 	$L__BB1_852;
	mul.wide.u32 	%rd1758, %r785, 4;
	add.s64 	%rd1759, %rd39, %rd1758;
	atom.global.add.u32 	%r3710, [%rd1759], -1;
	setp.ne.s32 	%p831, %r3710, 1;
	mov.u64 	%rd3771, %rd232;
	@%p831 bra 	$L__BB1_852;
	atom.global.add.u32 	%r3711, [%rd40], 1;
	shl.b32 	%r3712, %r3711, 2;
	cvt.u64.u32 	%rd1760, %r3712;
	and.b64  	%rd1761, %rd1760, 262140;
	add.s64 	%rd1762, %rd37, %rd1761;
	st.global.u32 	[%rd1762], %r785;
$L__BB1_852:
	atom.exch.b32 	%r3713, [%rd3771], 0;
	and.b32  	%r3714, %r6884, 7;
	setp.eq.s32 	%p832, %r3714, 0;
	mov.u32 	%r6886, %r6884;
	@%p832 bra 	$L__BB1_846;
$L__BB1_853:
	shr.u32 	%r3715, %r6883, 3;
	shr.u32 	%r788, %r6883, 16;
	setp.eq.s32 	%p833, %r788, %r132;
	sub.s32 	%r3716, %r3715, %r133;
	mul.wide.u32 	%rd1763, %r3716, 4;
	mov.u32 	%r3717, shared_mem;
	cvt.u64.u32 	%rd1764, %r3717;
	cvta.shared.u64 	%rd1765, %rd1764;
	add.s64 	%rd1766, %rd1765, %rd1763;
	add.s64 	%rd3773, %rd1766, 65536;
	mul.wide.u32 	%rd1767, %r3715, 4;
	add.s64 	%rd236, %rd38, %rd1767;
	mov.u64 	%rd3772, %rd3773;
	@%p833 bra 	$L__BB1_855;
	mov.u64 	%rd3772, %rd236;
$L__BB1_855:
	atom.exch.b32 	%r789, [%rd3772], %r6886;
	setp.eq.s32 	%p834, %r789, %r6883;
	@%p834 bra 	$L__BB1_863;
	@%p833 bra 	$L__BB1_859;
	mul.wide.u32 	%rd1768, %r788, 4;
	add.s64 	%rd1769, %rd39, %rd1768;
	atom.global.add.u32 	%r3718, [%rd1769], -1;
	setp.ne.s32 	%p836, %r3718, 1;
	mov.u64 	%rd3773, %rd236;
	@%p836 bra 	$L__BB1_859;
	atom.global.add.u32 	%r3719, [%rd40], 1;
	shl.b32 	%r3720, %r3719, 2;
	cvt.u64.u32 	%rd1770, %r3720;
	and.b64  	%rd1771, %rd1770, 262140;
	add.s64 	%rd1772, %rd37, %rd1771;
	st.global.u32 	[%rd1772], %r788;
$L__BB1_859:
	atom.exch.b32 	%r3721, [%rd3773], 0;
	and.b32  	%r3722, %r789, 7;
	setp.eq.s32 	%p837, %r3722, 0;
	selp.b32 	%r6883, %r789, %r6886, %p837;
	selp.b32 	%r6884, %r6886, %r789, %p837;
	and.b32  	%r3723, %r6883, 7;
	setp.eq.s32 	%p838, %r3723, 0;
	@%p838 bra 	$L__BB1_845;
$L__BB1_860:
	cvt.u64.u32 	%rd1773, %r6884;
	shl.b64 	%rd1774, %rd1773, 32;
	cvt.u64.u32 	%rd1775, %r6883;
	or.b64  	%rd230, %rd1774, %rd1775;
	mul.wide.u32 	%rd1776, %r6883, 8;
	and.b32  	%r3724, %r6884, 7;
	cvt.u64.u32 	%rd1777, %r3724;
	mov.b64 	%rd1778, 56;
	cvt.u32.u64 	%r3725, %rd1778;
	cvt.u32.u64 	%r3726, %rd1776;
	and.b32  	%r3727, %r3726, %r3725;
	cvt.u32.u64 	%r3728, %rd1777;
	or.b32  	%r3729, %r3727, %r3728;
	mov.b64 	%rd1779, 9130730411292422144;
	shr.u64 	%rd1780, %rd1779, %r3729;
	mov.b64 	%rd1781, 1736164156265733120;
	shr.u64 	%rd1782, %rd1781, %r3729;
	mov.b64 	%rd1783, -506390041275138048;
	shr.u64 	%rd1784, %rd1783, %r3729;
	shl.b64 	%rd1785, %rd1784, 2;
	cvt.u32.u64 	%r3730, %rd1782;
	mov.b64 	%rd1786, 2;
	cvt.u32.u64 	%r3731, %rd1786;
	and.b32  	%r3732, %r3730, %r3731;
	cvt.u32.u64 	%r3733, %rd1780;
	mov.b64 	%rd1787, 1;
	cvt.u32.u64 	%r3734, %rd1787;
	and.b32  	%r3735, %r3733, %r3734;
	or.b32  	%r3736, %r3735, %r3732;
	cvt.u32.u64 	%r3737, %rd1785;
	mov.b64 	%rd1788, 4;
	cvt.u32.u64 	%r3738, %rd1788;
	and.b32  	%r3739, %r3737, %r3738;
	or.b32  	%r3740, %r3736, %r3739;
	mov.b16 	%rs123, 1;
	shl.b16 	%rs124, %rs123, %r3740;
	and.b16  	%rs125, %rs124, 29;
	setp.eq.s16 	%p839, %rs125, 0;
	@%p839 bra 	$L__BB1_862;
	add.s32 	%r782, %r139, -1;
	st.local.u32 	[%rd2+4], %r782;
	mul.wide.u32 	%rd1789, %r139, 8;
	add.s64 	%rd1790, %rd2, %rd1789;
	st.local.u64 	[%rd1790+8], %rd230;
	mov.u32 	%r139, %r782;
	bra.uni 	$L__BB1_863;
$L__BB1_862:
	add.s32 	%r783, %r6660, 1;
	st.local.u32 	[%rd2], %r783;
	mul.wide.u32 	%rd1791, %r6660, 8;
	add.s64 	%rd1792, %rd2, %rd1791;
	st.local.u64 	[%rd1792+8], %rd230;
	mov.u32 	%r6660, %r783;
$L__BB1_863:
	ld.local.u32 	%r3741, [%rd2+292];
	shl.b32 	%r3742, %r3741, 3;
	or.b32  	%r3743, %r3742, %r775;
	{ .reg .b32 tmp; mov.b64 {tmp, %r3744}, %rd185; }
	and.b32  	%r3745, %r3744, 7;
	setp.eq.s32 	%p840, %r3745, 0;
	selp.b32 	%r6891, %r3744, %r3743, %p840;
	selp.b32 	%r6892, %r3743, %r3744, %p840;
	and.b32  	%r3746, %r6891, 7;
	setp.ne.s32 	%p841, %r3746, 0;
	@%p841 bra 	$L__BB1_879;
$L__BB1_864:
	and.b32  	%r3747, %r6892, 7;
	setp.ne.s32 	%p842, %r3747, 0;
	mov.u32 	%r6894, %r6892;
	@%p842 bra 	$L__BB1_872;
$L__BB1_865:
	mov.u32 	%r6894, %r6892;
	shr.u32 	%r3748, %r6894, 3;
	shr.u32 	%r801, %r6894, 16;
	setp.eq.s32 	%p843, %r801, %r132;
	sub.s32 	%r3749, %r3748, %r133;
	mul.wide.u32 	%rd1793, %r3749, 4;
	mov.u32 	%r3750, shared_mem;
	cvt.u64.u32 	%rd1794, %r3750;
	cvta.shared.u64 	%rd1795, %rd1794;
	add.s64 	%rd1796, %rd1795, %rd1793;
	add.s64 	%rd3775, %rd1796, 65536;
	mul.wide.u32 	%rd1797, %r3748, 4;
	add.s64 	%rd241, %rd38, %rd1797;
	mov.u64 	%rd3774, %rd3775;
	@%p843 bra 	$L__BB1_867;
	mov.u64 	%rd3774, %rd241;
$L__BB1_867:
	atom.exch.b32 	%r6892, [%rd3774], %r6894;
	setp.eq.s32 	%p844, %r6892, %r6894;
	setp.eq.s32 	%p845, %r6892, 0;
	or.pred  	%p846, %p844, %p845;
	@%p846 bra 	$L__BB1_872;
	@%p843 bra 	$L__BB1_871;
	mul.wide.u32 	%rd1798, %r801, 4;
	add.s64 	%rd1799, %rd39, %rd1798;
	atom.global.add.u32 	%r3751, [%rd1799], -1;
	setp.ne.s32 	%p848, %r3751, 1;
	mov.u64 	%rd3775, %rd241;
	@%p848 bra 	$L__BB1_871;
	atom.global.add.u32 	%r3752, [%rd40], 1;
	shl.b32 	%r3753, %r3752, 2;
	cvt.u64.u32 	%rd1800, %r3753;
	and.b64  	%rd1801, %rd1800, 262140;
	add.s64 	%rd1802, %rd37, %rd1801;
	st.global.u32 	[%rd1802], %r801;
$L__BB1_871:
	atom.exch.b32 	%r3754, [%rd3775], 0;
	and.b32  	%r3755, %r6892, 7;
	setp.eq.s32 	%p849, %r3755, 0;
	mov.u32 	%r6894, %r6892;
	@%p849 bra 	$L__BB1_865;
$L__BB1_872:
	shr.u32 	%r3756, %r6891, 3;
	shr.u32 	%r804, %r6891, 16;
	setp.eq.s32 	%p850, %r804, %r132;
	sub.s32 	%r3757, %r3756, %r133;
	mul.wide.u32 	%rd1803, %r3757, 4;
	mov.u32 	%r3758, shared_mem;
	cvt.u64.u32 	%rd1804, %r3758;
	cvta.shared.u64 	%rd1805, %rd1804;
	add.s64 	%rd1806, %rd1805, %rd1803;
	add.s64 	%rd3777, %rd1806, 65536;
	mul.wide.u32 	%rd1807, %r3756, 4;
	add.s64 	%rd245, %rd38, %rd1807;
	mov.u64 	%rd3776, %rd3777;
	@%p850 bra 	$L__BB1_874;
	mov.u64 	%rd3776, %rd245;
$L__BB1_874:
	atom.exch.b32 	%r805, [%rd3776], %r6894;
	setp.eq.s32 	%p851, %r805, %r6891;
	@%p851 bra 	$L__BB1_1114;
	@%p850 bra 	$L__BB1_878;
	mul.wide.u32 	%rd1808, %r804, 4;
	add.s64 	%rd1809, %rd39, %rd1808;
	atom.global.add.u32 	%r3759, [%rd1809], -1;
	setp.ne.s32 	%p853, %r3759, 1;
	mov.u64 	%rd3777, %rd245;
	@%p853 bra 	$L__BB1_878;
	atom.global.add.u32 	%r3760, [%rd40], 1;
	shl.b32 	%r3761, %r3760, 2;
	cvt.u64.u32 	%rd1810, %r3761;
	and.b64  	%rd1811, %rd1810, 262140;
	add.s64 	%rd1812, %rd37, %rd1811;
	st.global.u32 	[%rd1812], %r804;
$L__BB1_878:
	atom.exch.b32 	%r3762, [%rd3777], 0;
	and.b32  	%r3763, %r805, 7;
	setp.eq.s32 	%p854, %r3763, 0;
	selp.b32 	%r6891, %r805, %r6894, %p854;
	selp.b32 	%r6892, %r6894, %r805, %p854;
	and.b32  	%r3764, %r6891, 7;
	setp.eq.s32 	%p855, %r3764, 0;
	@%p855 bra 	$L__BB1_864;
$L__BB1_879:
	cvt.u64.u32 	%rd1813, %r6892;
	shl.b64 	%rd1814, %rd1813, 32;
	cvt.u64.u32 	%rd1815, %r6891;
	or.b64  	%rd239, %rd1814, %rd1815;
	mul.wide.u32 	%rd1816, %r6891, 8;
	and.b32  	%r3765, %r6892, 7;
	cvt.u64.u32 	%rd1817, %r3765;
	mov.b64 	%rd1818, 56;
	cvt.u32.u64 	%r3766, %rd1818;
	cvt.u32.u64 	%r3767, %rd1816;
	and.b32  	%r3768, %r3767, %r3766;
	cvt.u32.u64 	%r3769, %rd1817;
	or.b32  	%r3770, %r3768, %r3769;
	mov.b64 	%rd1819, 9130730411292422144;
	shr.u64 	%rd1820, %rd1819, %r3770;
	mov.b64 	%rd1821, 1736164156265733120;
	shr.u64 	%rd1822, %rd1821, %r3770;
	mov.b64 	%rd1823, -506390041275138048;
	shr.u64 	%rd1824, %rd1823, %r3770;
	shl.b64 	%rd1825, %rd1824, 2;
	cvt.u32.u64 	%r3771, %rd1822;
	mov.b64 	%rd1826, 2;
	cvt.u32.u64 	%r3772, %rd1826;
	and.b32  	%r3773, %r3771, %r3772;
	cvt.u32.u64 	%r3774, %rd1820;
	mov.b64 	%rd1827, 1;
	cvt.u32.u64 	%r3775, %rd1827;
	and.b32  	%r3776, %r3774, %r3775;
	or.b32  	%r3777, %r3776, %r3773;
	cvt.u32.u64 	%r3778, %rd1825;
	mov.b64 	%rd1828, 4;
	cvt.u32.u64 	%r3779, %rd1828;
	and.b32  	%r3780, %r3778, %r3779;
	or.b32  	%r3781, %r3777, %r3780;
	mov.b16 	%rs126, 1;
	shl.b16 	%rs127, %rs126, %r3781;
	and.b16  	%rs128, %rs127, 29;
	setp.eq.s16 	%p856, %rs128, 0;
	@%p856 bra 	$L__BB1_881;
	add.s32 	%r3782, %r139, -1;
	st.local.u32 	[%rd2+4], %r3782;
	mul.wide.u32 	%rd1829, %r139, 8;
	add.s64 	%rd1830, %rd2, %rd1829;
	st.local.u64 	[%rd1830+8], %rd239;
	bra.uni 	$L__BB1_1114;
$L__BB1_881:
	add.s32 	%r3783, %r6660, 1;
	st.local.u32 	[%rd2], %r3783;
	mul.wide.u32 	%rd1831, %r6660, 8;
	add.s64 	%rd1832, %rd2, %rd1831;
	st.local.u64 	[%rd1832+8], %rd239;
	bra.uni 	$L__BB1_1114;
$L__BB1_882:
	ld.local.u32 	%r808, [%rd2+272];
	shl.b32 	%r2929, %r808, 3;
	mov.u32 	%r2930, shared_mem;
	add.s32 	%r2931, %r2930, %r2929;
	ld.shared.u32 	%r2932, [%r2931];
	setp.eq.s32 	%p294, %r2932, 0;
	setp.ne.s32 	%p295, %r808, 0;
	add.s32 	%r6895, %r808, %r133;
	add.s32 	%r2933, %r808, 256;
	and.b32  	%r6896, %r2933, 8191;
	mov.pred 	%p2567, 0;
	and.pred  	%p296, %p295, %p294;
	@%p296 bra 	$L__BB1_914;
	shl.b32 	%r2934, %r6896, 3;
	add.s32 	%r2936, %r2930, %r2934;
	ld.shared.u32 	%r2937, [%r2936];
	setp.eq.s32 	%p298, %r2937, 0;
	and.b32  	%r811, %r808, 8191;
	setp.ne.s32 	%p299, %r811, 7936;
	add.s32 	%r6895, %r6896, %r133;
	add.s32 	%r2938, %r808, 512;
	and.b32  	%r6896, %r2938, 8191;
	and.pred  	%p300, %p299, %p298;
	@%p300 bra 	$L__BB1_914;
	shl.b32 	%r2939, %r6896, 3;
	add.s32 	%r2941, %r2930, %r2939;
	ld.shared.u32 	%r2942, [%r2941];
	setp.eq.s32 	%p302, %r2942, 0;
	setp.ne.s32 	%p303, %r811, 7680;
	add.s32 	%r6895, %r6896, %r133;
	add.s32 	%r2943, %r808, 768;
	and.b32  	%r6896, %r2943, 8191;
	and.pred  	%p304, %p303, %p302;
	@%p304 bra 	$L__BB1_914;
	shl.b32 	%r2944, %r6896, 3;
	add.s32 	%r2946, %r2930, %r2944;
	ld.shared.u32 	%r2947, [%r2946];
	setp.eq.s32 	%p306, %r2947, 0;
	setp.ne.s32 	%p307, %r811, 7424;
	add.s32 	%r6895, %r6896, %r133;
	add.s32 	%r2948, %r808, 1024;
	and.b32  	%r6896, %r2948, 8191;
	and.pred  	%p308, %p307, %p306;
	@%p308 bra 	$L__BB1_914;
	shl.b32 	%r2949, %r6896, 3;
	add.s32 	%r2951, %r2930, %r2949;
	ld.shared.u32 	%r2952, [%r2951];
	setp.eq.s32 	%p310, %r2952, 0;
	setp.ne.s32 	%p311, %r811, 7168;
	add.s32 	%r6895, %r6896, %r133;
	add.s32 	%r2953, %r808, 1280;
	and.b32  	%r6896, %r2953, 8191;
	and.pred  	%p312, %p311, %p310;
	@%p312 bra 	$L__BB1_914;
	shl.b32 	%r2954, %r6896, 3;
	add.s32 	%r2956, %r2930, %r2954;
	ld.shared.u32 	%r2957, [%r2956];
	setp.eq.s32 	%p314, %r2957, 0;
	setp.ne.s32 	%p315, %r811, 6912;
	add.s32 	%r6895, %r6896, %r133;
	add.s32 	%r2958, %r808, 1536;
	and.b32  	%r6896, %r2958, 8191;
	and.pred  	%p316, %p315, %p314;
	@%p316 bra 	$L__BB1_914;
	shl.b32 	%r2959, %r6896, 3;
	add.s32 	%r2961, %r2930, %r2959;
	ld.shared.u32 	%r2962, [%r2961];
	setp.eq.s32 	%p318, %r2962, 0;
	setp.ne.s32 	%p319, %r811, 6656;
	add.s32 	%r6895, %r6896, %r133;
	add.s32 	%r2963, %r808, 1792;
	and.b32  	%r6896, %r2963, 8191;
	and.pred  	%p320, %p319, %p318;
	@%p320 bra 	$L__BB1_914;
	shl.b32 	%r2964, %r6896, 3;
	add.s32 	%r2966, %r2930, %r2964;
	ld.shared.u32 	%r2967, [%r2966];
	setp.eq.s32 	%p322, %r2967, 0;
	setp.ne.s32 	%p323, %r811, 6400;
	add.s32 	%r6895, %r6896, %r133;
	add.s32 	%r2968, %r808, 2048;
	and.b32  	%r6896, %r2968, 8191;
	and.pred  	%p324, %p323, %p322;
	@%p324 bra 	$L__BB1_914;
	shl.b32 	%r2969, %r6896, 3;
	add.s32 	%r2971, %r2930, %r2969;
	ld.shared.u32 	%r2972, [%r2971];
	setp.eq.s32 	%p326, %r2972, 0;
	setp.ne.s32 	%p327, %r811, 6144;
	add.s32 	%r6895, %r6896, %r133;
	add.s32 	%r2973, %r808, 2304;
	and.b32  	%r6896, %r2973, 8191;
	and.pred  	%p328, %p327, %p326;
	@%p328 bra 	$L__BB1_914;
	shl.b32 	%r2974, %r6896, 3;
	add.s32 	%r2976, %r2930, %r2974;
	ld.shared.u32 	%r2977, [%r2976];
	setp.eq.s32 	%p330, %r2977, 0;
	setp.ne.s32 	%p331, %r811, 5888;
	add.s32 	%r6895, %r6896, %r133;
	add.s32 	%r2978, %r808, 2560;
	and.b32  	%r6896, %r2978, 8191;
	and.pred  	%p332, %p331, %p330;
	@%p332 bra 	$L__BB1_914;
	shl.b32 	%r2979, %r6896, 3;
	add.s32 	%r2981, %r2930, %r2979;
	ld.shared.u32 	%r2982, [%r2981];
	setp.eq.s32 	%p334, %r2982, 0;
	setp.ne.s32 	%p335, %r811, 5632;
	add.s32 	%r6895, %r6896, %r133;
	add.s32 	%r2983, %r808, 2816;
	and.b32  	%r6896, %r2983, 8191;
	and.pred  	%p336, %p335, %p334;
	@%p336 bra 	$L__BB1_914;
	shl.b32 	%r2984, %r6896, 3;
	add.s32 	%r2986, %r2930, %r2984;
	ld.shared.u32 	%r2987, [%r2986];
	setp.eq.s32 	%p338, %r2987, 0;
	setp.ne.s32 	%p339, %r811, 5376;
	add.s32 	%r6895, %r6896, %r133;
	add.s32 	%r2988, %r808, 3072;
	and.b32  	%r6896, %r2988, 8191;
	and.pred  	%p340, %p339, %p338;
	@%p340 bra 	$L__BB1_914;
	shl.b32 	%r2989, %r6896, 3;
	add.s32 	%r2991, %r2930, %r2989;
	ld.shared.u32 	%r2992, [%r2991];
	setp.eq.s32 	%p342, %r2992, 0;
	setp.ne.s32 	%p343, %r811, 5120;
	add.s32 	%r6895, %r6896, %r133;
	add.s32 	%r2993, %r808, 3328;
	and.b32  	%r6896, %r2993, 8191;
	and.pred  	%p344, %p343, %p342;
	@%p344 bra 	$L__BB1_914;
	shl.b32 	%r2994, %r6896, 3;
	add.s32 	%r2996, %r2930, %r2994;
	ld.shared.u32 	%r2997, [%r2996];
	setp.eq.s32 	%p346, %r2997, 0;
	setp.ne.s32 	%p347, %r811, 4864;
	add.s32 	%r6895, %r6896, %r133;
	add.s32 	%r2998, %r808, 3584;
	and.b32  	%r6896, %r2998, 8191;
	and.pred  	%p348, %p347, %p346;
	@%p348 bra 	$L__BB1_914;
	shl.b32 	%r2999, %r6896, 3;
	add.s32 	%r3001, %r2930, %r2999;
	ld.shared.u32 	%r3002, [%r3001];
	setp.eq.s32 	%p350, %r3002, 0;
	setp.ne.s32 	%p351, %r811, 4608;
	add.s32 	%r6895, %r6896, %r133;
	add.s32 	%r3003, %r808, 3840;
	and.b32  	%r6896, %r3003, 8191;
	and.pred  	%p352, %p351, %p350;
	@%p352 bra 	$L__BB1_914;
	shl.b32 	%r3004, %r6896, 3;
	add.s32 	%r3006, %r2930, %r3004;
	ld.shared.u32 	%r3007, [%r3006];
	setp.eq.s32 	%p354, %r3007, 0;
	setp.ne.s32 	%p355, %r811, 4352;
	add.s32 	%r6895, %r6896, %r133;
	xor.b32  	%r841, %r811, 4096;
	and.pred  	%p356, %p355, %p354;
	mov.u32 	%r6896, %r841;
	@%p356 bra 	$L__BB1_914;
	shl.b32 	%r3008, %r841, 3;
	add.s32 	%r3010, %r2930, %r3008;
	ld.shared.u32 	%r3011, [%r3010];
	setp.eq.s32 	%p358, %r3011, 0;
	setp.ne.s32 	%p359, %r811, 4096;
	add.s32 	%r6895, %r841, %r133;
	add.s32 	%r3012, %r841, 256;
	and.b32  	%r6896, %r3012, 8191;
	and.pred  	%p360, %p359, %p358;
	@%p360 bra 	$L__BB1_914;
	shl.b32 	%r3013, %r6896, 3;
	add.s32 	%r3015, %r2930, %r3013;
	ld.shared.u32 	%r3016, [%r3015];
	setp.eq.s32 	%p362, %r3016, 0;
	setp.ne.s32 	%p363, %r811, 3840;
	add.s32 	%r6895, %r6896, %r133;
	add.s32 	%r3017, %r841, 512;
	and.b32  	%r6896, %r3017, 8191;
	and.pred  	%p364, %p363, %p362;
	@%p364 bra 	$L__BB1_914;
	shl.b32 	%r3018, %r6896, 3;
	add.s32 	%r3020, %r2930, %r3018;
	ld.shared.u32 	%r3021, [%r3020];
	setp.eq.s32 	%p366, %r3021, 0;
	setp.ne.s32 	%p367, %r811, 3584;
	add.s32 	%r6895, %r6896, %r133;
	add.s32 	%r3022, %r841, 768;
	and.b32  	%r6896, %r3022, 8191;
	and.pred  	%p368, %p367, %p366;
	@%p368 bra 	$L__BB1_914;
	shl.b32 	%r3023, %r6896, 3;
	add.s32 	%r3025, %r2930, %r3023;
	ld.shared.u32 	%r3026, [%r3025];
	setp.eq.s32 	%p370, %r3026, 0;
	setp.ne.s32 	%p371, %r811, 3328;
	add.s32 	%r6895, %r6896, %r133;
	add.s32 	%r3027, %r841, 1024;
	and.b32  	%r6896, %r3027, 8191;
	and.pred  	%p372, %p371, %p370;
	@%p372 bra 	$L__BB1_914;
	shl.b32 	%r3028, %r6896, 3;
	add.s32 	%r3030, %r2930, %r3028;
	ld.shared.u32 	%r3031, [%r3030];
	setp.eq.s32 	%p374, %r3031, 0;
	setp.ne.s32 	%p375, %r811, 3072;
	add.s32 	%r6895, %r6896, %r133;
	add.s32 	%r3032, %r841, 1280;
	and.b32  	%r6896, %r3032, 8191;
	and.pred  	%p376, %p375, %p374;
	@%p376 bra 	$L__BB1_914;
	shl.b32 	%r3033, %r6896, 3;
	add.s32 	%r3035, %r2930, %r3033;
	ld.shared.u32 	%r3036, [%r3035];
	setp.eq.s32 	%p378, %r3036, 0;
	setp.ne.s32 	%p379, %r811, 2816;
	add.s32 	%r6895, %r6896, %r133;
	add.s32 	%r3037, %r841, 1536;
	and.b32  	%r6896, %r3037, 8191;
	and.pred  	%p380, %p379, %p378;
	@%p380 bra 	$L__BB1_914;
	shl.b32 	%r3038, %r6896, 3;
	add.s32 	%r3040, %r2930, %r3038;
	ld.shared.u32 	%r3041, [%r3040];
	setp.eq.s32 	%p382, %r3041, 0;
	setp.ne.s32 	%p383, %r811, 2560;
	add.s32 	%r6895, %r6896, %r133;
	add.s32 	%r3042, %r841, 1792;
	and.b32  	%r6896, %r3042, 8191;
	and.pred  	%p384, %p383, %p382;
	@%p384 bra 	$L__BB1_914;
	shl.b32 	%r3043, %r6896, 3;
	add.s32 	%r3045, %r2930, %r3043;
	ld.shared.u32 	%r3046, [%r3045];
	setp.eq.s32 	%p386, %r3046, 0;
	setp.ne.s32 	%p387, %r811, 2304;
	add.s32 	%r6895, %r6896, %r133;
	add.s32 	%r3047, %r841, 2048;
	and.b32  	%r6896, %r3047, 8191;
	and.pred  	%p388, %p387, %p386;
	@%p388 bra 	$L__BB1_914;
	shl.b32 	%r3048, %r6896, 3;
	add.s32 	%r3050, %r2930, %r3048;
	ld.shared.u32 	%r3051, [%r3050];
	setp.eq.s32 	%p390, %r3051, 0;
	setp.ne.s32 	%p391, %r811, 2048;
	add.s32 	%r6895, %r6896, %r133;
	add.s32 	%r3052, %r841, 2304;
	and.b32  	%r6896, %r3052, 8191;
	and.pred  	%p392, %p391, %p390;
	@%p392 bra 	$L__BB1_914;
	shl.b32 	%r3053, %r6896, 3;
	add.s32 	%r3055, %r2930, %r3053;
	ld.shared.u32 	%r3056, [%r3055];
	setp.eq.s32 	%p394, %r3056, 0;
	setp.ne.s32 	%p395, %r811, 1792;
	add.s32 	%r6895, %r6896, %r133;
	add.s32 	%r3057, %r841, 2560;
	and.b32  	%r6896, %r3057, 8191;
	and.pred  	%p396, %p395, %p394;
	@%p396 bra 	$L__BB1_914;
	shl.b32 	%r3058, %r6896, 3;
	add.s32 	%r3060, %r2930, %r3058;
	ld.shared.u32 	%r3061, [%r3060];
	setp.eq.s32 	%p398, %r3061, 0;
	setp.ne.s32 	%p399, %r811, 1536;
	add.s32 	%r6895, %r6896, %r133;
	add.s32 	%r3062, %r841, 2816;
	and.b32  	%r6896, %r3062, 8191;
	and.pred  	%p400, %p399, %p398;
	@%p400 bra 	$L__BB1_914;
	shl.b32 	%r3063, %r6896, 3;
	add.s32 	%r3065, %r2930, %r3063;
	ld.shared.u32 	%r3066, [%r3065];
	setp.eq.s32 	%p402, %r3066, 0;
	setp.ne.s32 	%p403, %r811, 1280;
	add.s32 	%r6895, %r6896, %r133;
	add.s32 	%r3067, %r841, 3072;
	and.b32  	%r6896, %r3067, 8191;
	and.pred  	%p404, %p403, %p402;
	@%p404 bra 	$L__BB1_914;
	shl.b32 	%r3068, %r6896, 3;
	add.s32 	%r3070, %r2930, %r3068;
	ld.shared.u32 	%r3071, [%r3070];
	setp.eq.s32 	%p406, %r3071, 0;
	setp.ne.s32 	%p407, %r811, 1024;
	add.s32 	%r6895, %r6896, %r133;
	add.s32 	%r3072, %r841, 3328;
	and.b32  	%r6896, %r3072, 8191;
	and.pred  	%p408, %p407, %p406;
	@%p408 bra 	$L__BB1_914;
	shl.b32 	%r3073, %r6896, 3;
	add.s32 	%r3075, %r2930, %r3073;
	ld.shared.u32 	%r3076, [%r3075];
	setp.eq.s32 	%p410, %r3076, 0;
	setp.ne.s32 	%p411, %r811, 768;
	add.s32 	%r6895, %r6896, %r133;
	add.s32 	%r3077, %r841, 3584;
	and.b32  	%r6896, %r3077, 8191;
	and.pred  	%p412, %p411, %p410;
	@%p412 bra 	$L__BB1_914;
	shl.b32 	%r3078, %r6896, 3;
	add.s32 	%r3080, %r2930, %r3078;
	ld.shared.u32 	%r3081, [%r3080];
	setp.eq.s32 	%p414, %r3081, 0;
	setp.ne.s32 	%p415, %r811, 512;
	add.s32 	%r6895, %r6896, %r133;
	add.s32 	%r3082, %r841, 3840;
	and.b32  	%r6896, %r3082, 8191;
	and.pred  	%p416, %p415, %p414;
	@%p416 bra 	$L__BB1_914;
	ld.local.u32 	%r3083, [%rd2+280];
	shl.b32 	%r3084, %r6896, 3;
	add.s32 	%r3086, %r2930, %r3084;
	ld.shared.u32 	%r3087, [%r3086];
	setp.ne.s32 	%p418, %r3087, 0;
	setp.eq.s32 	%p419, %r811, 256;
	add.s32 	%r3088, %r6896, %r133;
	selp.b32 	%r3089, %r3083, %r3088, %p418;
	selp.b32 	%r6895, %r3083, %r3089, %p419;
	mov.pred 	%p2567, -1;
	mov.u32 	%r6896, %r811;
$L__BB1_914:
	st.local.u32 	[%rd2+272], %r6896;
	st.local.u32 	[%rd2+280], %r6895;
	sub.s32 	%r3090, %r139, %r6660;
	setp.eq.s32 	%p420, %r3090, -1;
	or.pred  	%p421, %p420, %p2567;
	@%p421 bra 	$L__BB1_1126;
	shr.u32 	%r3091, %r143, 3;
	shr.u32 	%r875, %r143, 16;
	setp.eq.s32 	%p422, %r875, %r132;
	sub.s32 	%r3092, %r3091, %r133;
	mul.wide.u32 	%rd1377, %r3092, 8;
	mov.u32 	%r3093, shared_mem;
	cvt.u64.u32 	%rd1378, %r3093;
	cvta.shared.u64 	%rd1379, %rd1378;
	add.s64 	%rd3779, %rd1379, %rd1377;
	and.b32  	%r3094, %r143, -8;
	cvt.u64.u32 	%rd1380, %r3094;
	add.s64 	%rd249, %rd606, %rd1380;
	mov.u64 	%rd3778, %rd3779;
	@%p422 bra 	$L__BB1_917;
	add.s64 	%rd3778, %rd249, 8388608;
$L__BB1_917:
	ld.u64 	%rd1381, [%rd3778];
	setp.eq.s64 	%p423, %rd1381, 0;
	@%p423 bra 	$L__BB1_1126;
	@%p422 bra 	$L__BB1_922;
	mul.wide.u32 	%rd1382, %r875, 4;
	add.s64 	%rd1383, %rd39, %rd1382;
	atom.global.add.u32 	%r3095, [%rd1383], -1;
	setp.ne.s32 	%p425, %r3095, 1;
	@%p425 bra 	$L__BB1_921;
	atom.global.add.u32 	%r3096, [%rd40], 1;
	shl.b32 	%r3097, %r3096, 2;
	cvt.u64.u32 	%rd1384, %r3097;
	and.b64  	%rd1385, %rd1384, 262140;
	add.s64 	%rd1386, %rd37, %rd1385;
	st.global.u32 	[%rd1386], %r875;
$L__BB1_921:
	add.s64 	%rd3779, %rd249, 8388608;
$L__BB1_922:
	atom.exch.b64 	%rd254, [%rd3779], 0;
	and.b64  	%rd1387, %rd254, 7;
	setp.ne.s64 	%p426, %rd1387, 3;
	@%p426 bra 	$L__BB1_942;
	cvt.u32.u64 	%r3143, %rd254;
	and.b32  	%r3144, %r144, -8;
	add.s32 	%r3145, %r3144, %r3143;
	{ .reg .b32 tmp; mov.b64 {tmp, %r3146}, %rd254; }
	and.b32  	%r3147, %r3146, 7;
	setp.eq.s32 	%p445, %r3147, 0;
	selp.b32 	%r6899, %r3146, %r3145, %p445;
	selp.b32 	%r6900, %r3145, %r3146, %p445;
	and.b32  	%r3148, %r6899, 7;
	setp.ne.s32 	%p446, %r3148, 0;
	@%p446 bra 	$L__BB1_939;
$L__BB1_924:
	and.b32  	%r3149, %r6900, 7;
	setp.ne.s32 	%p447, %r3149, 0;
	mov.u32 	%r6902, %r6900;
	@%p447 bra 	$L__BB1_932;
$L__BB1_925:
	mov.u32 	%r6902, %r6900;
	shr.u32 	%r3150, %r6902, 3;
	shr.u32 	%r883, %r6902, 16;
	setp.eq.s32 	%p448, %r883, %r132;
	sub.s32 	%r3151, %r3150, %r133;
	mul.wide.u32 	%rd1436, %r3151, 4;
	mov.u32 	%r3152, shared_mem;
	cvt.u64.u32 	%rd1437, %r3152;
	cvta.shared.u64 	%rd1438, %rd1437;
	add.s64 	%rd1439, %rd1438, %rd1436;
	add.s64 	%rd3781, %rd1439, 65536;
	mul.wide.u32 	%rd1440, %r3150, 4;
	add.s64 	%rd257, %rd38, %rd1440;
	mov.u64 	%rd3780, %rd3781;
	@%p448 bra 	$L__BB1_927;
	mov.u64 	%rd3780, %rd257;
$L__BB1_927:
	atom.exch.b32 	%r6900, [%rd3780], %r6902;
	setp.eq.s32 	%p449, %r6900, %r6902;
	setp.eq.s32 	%p450, %r6900, 0;
	or.pred  	%p451, %p449, %p450;
	@%p451 bra 	$L__BB1_932;
	@%p448 bra 	$L__BB1_931;
	mul.wide.u32 	%rd1441, %r883, 4;
	add.s64 	%rd1442, %rd39, %rd1441;
	atom.global.add.u32 	%r3153, [%rd1442], -1;
	setp.ne.s32 	%p453, %r3153, 1;
	mov.u64 	%rd3781, %rd257;
	@%p453 bra 	$L__BB1_931;
	atom.global.add.u32 	%r3154, [%rd40], 1;
	shl.b32 	%r3155, %r3154, 2;
	cvt.u64.u32 	%rd1443, %r3155;
	and.b64  	%rd1444, %rd1443, 262140;
	add.s64 	%rd1445, %rd37, %rd1444;
	st.global.u32 	[%rd1445], %r883;
$L__BB1_931:
	atom.exch.b32 	%r3156, [%rd3781], 0;
	and.b32  	%r3157, %r6900, 7;
	setp.eq.s32 	%p454, %r3157, 0;
	mov.u32 	%r6902, %r6900;
	@%p454 bra 	$L__BB1_925;
$L__BB1_932:
	shr.u32 	%r3158, %r6899, 3;
	shr.u32 	%r886, %r6899, 16;
	setp.eq.s32 	%p455, %r886, %r132;
	sub.s32 	%r3159, %r3158, %r133;
	mul.wide.u32 	%rd1446, %r3159, 4;
	mov.u32 	%r3160, shared_mem;
	cvt.u64.u32 	%rd1447, %r3160;
	cvta.shared.u64 	%rd1448, %rd1447;
	add.s64 	%rd1449, %rd1448, %rd1446;
	add.s64 	%rd3783, %rd1449, 65536;
	mul.wide.u32 	%rd1450, %r3158, 4;
	add.s64 	%rd261, %rd38, %rd1450;
	mov.u64 	%rd3782, %rd3783;
	@%p455 bra 	$L__BB1_934;
	mov.u64 	%rd3782, %rd261;
$L__BB1_934:
	atom.exch.b32 	%r887, [%rd3782], %r6902;
	setp.eq.s32 	%p456, %r887, %r6899;
	@%p456 bra 	$L__BB1_1114;
	@%p455 bra 	$L__BB1_938;
	mul.wide.u32 	%rd1451, %r886, 4;
	add.s64 	%rd1452, %rd39, %rd1451;
	atom.global.add.u32 	%r3161, [%rd1452], -1;
	setp.ne.s32 	%p458, %r3161, 1;
	mov.u64 	%rd3783, %rd261;
	@%p458 bra 	$L__BB1_938;
	atom.global.add.u32 	%r3162, [%rd40], 1;
	shl.b32 	%r3163, %r3162, 2;
	cvt.u64.u32 	%rd1453, %r3163;
	and.b64  	%rd1454, %rd1453, 262140;
	add.s64 	%rd1455, %rd37, %rd1454;
	st.global.u32 	[%rd1455], %r886;
$L__BB1_938:
	atom.exch.b32 	%r3164, [%rd3783], 0;
	and.b32  	%r3165, %r887, 7;
	setp.eq.s32 	%p459, %r3165, 0;
	selp.b32 	%r6899, %r887, %r6902, %p459;
	selp.b32 	%r6900, %r6902, %r887, %p459;
	and.b32  	%r3166, %r6899, 7;
	setp.eq.s32 	%p460, %r3166, 0;
	@%p460 bra 	$L__BB1_924;
$L__BB1_939:
	cvt.u64.u32 	%rd1456, %r6900;
	shl.b64 	%rd1457, %rd1456, 32;
	cvt.u64.u32 	%rd1458, %r6899;
	or.b64  	%rd255, %rd1457, %rd1458;
	mul.wide.u32 	%rd1459, %r6899, 8;
	and.b32  	%r3167, %r6900, 7;
	cvt.u64.u32 	%rd1460, %r3167;
	mov.b64 	%rd1461, 56;
	cvt.u32.u64 	%r3168, %rd1461;
	cvt.u32.u64 	%r3169, %rd1459;
	and.b32  	%r3170, %r3169, %r3168;
	cvt.u32.u64 	%r3171, %rd1460;
	or.b32  	%r3172, %r3170, %r3171;
	mov.b64 	%rd1462, 9130730411292422144;
	shr.u64 	%rd1463, %rd1462, %r3172;
	mov.b64 	%rd1464, 1736164156265733120;
	shr.u64 	%rd1465, %rd1464, %r3172;
	mov.b64 	%rd1466, -506390041275138048;
	shr.u64 	%rd1467, %rd1466, %r3172;
	shl.b64 	%rd1468, %rd1467, 2;
	cvt.u32.u64 	%r3173, %rd1465;
	mov.b64 	%rd1469, 2;
	cvt.u32.u64 	%r3174, %rd1469;
	and.b32  	%r3175, %r3173, %r3174;
	cvt.u32.u64 	%r3176, %rd1463;
	mov.b64 	%rd1470, 1;
	cvt.u32.u64 	%r3177, %rd1470;
	and.b32  	%r3178, %r3176, %r3177;
	or.b32  	%r3179, %r3178, %r3175;
	cvt.u32.u64 	%r3180, %rd1468;
	mov.b64 	%rd1471, 4;
	cvt.u32.u64 	%r3181, %rd1471;
	and.b32  	%r3182, %r3180, %r3181;
	or.b32  	%r3183, %r3179, %r3182;
	mov.b16 	%rs114, 1;
	shl.b16 	%rs115, %rs114, %r3183;
	and.b16  	%rs116, %rs115, 29;
	setp.eq.s16 	%p461, %rs116, 0;
	@%p461 bra 	$L__BB1_941;
	add.s32 	%r3184, %r139, -1;
	st.local.u32 	[%rd2+4], %r3184;
	mul.wide.u32 	%rd1472, %r139, 8;
	add.s64 	%rd1473, %rd2, %rd1472;
	st.local.u64 	[%rd1473+8], %rd255;
	bra.uni 	$L__BB1_1114;
$L__BB1_941:
	add.s32 	%r3185, %r6660, 1;
	st.local.u32 	[%rd2], %r3185;
	mul.wide.u32 	%rd1474, %r6660, 8;
	add.s64 	%rd1475, %rd2, %rd1474;
	st.local.u64 	[%rd1475+8], %rd255;
	bra.uni 	$L__BB1_1114;
$L__BB1_942:
	shr.u32 	%r3098, %r6895, 13;
	setp.ne.s32 	%p427, %r3098, %r132;
	@%p427 bra 	$L__BB1_944;
	sub.s32 	%r3099, %r6895, %r133;
	mul.wide.u32 	%rd1390, %r3099, 8;
	mov.u32 	%r3100, shared_mem;
	cvt.u64.u32 	%rd1391, %r3100;
	cvta.shared.u64 	%rd1392, %rd1391;
	add.s64 	%rd3784, %rd1392, %rd1390;
	bra.uni 	$L__BB1_945;
$L__BB1_944:
	mul.wide.u32 	%rd1388, %r6895, 8;
	add.s64 	%rd1389, %rd606, %rd1388;
	add.s64 	%rd3784, %rd1389, 8388608;
$L__BB1_945:
	cvt.u64.u32 	%rd1393, %r144;
	and.b64  	%rd1394, %rd254, -4294967296;
	or.b64  	%rd1395, %rd1394, %rd1393;
	st.u64 	[%rd3784], %rd1395;
	shl.b32 	%r3101, %r6895, 3;
	or.b32  	%r3102, %r3101, 6;
	cvt.u32.u64 	%r3103, %rd254;
	and.b32  	%r3104, %r3103, 7;
	setp.eq.s32 	%p428, %r3104, 0;
	selp.b32 	%r6905, %r3103, %r3102, %p428;
	selp.b32 	%r6906, %r3102, %r3103, %p428;
	and.b32  	%r3105, %r6905, 7;
	setp.ne.s32 	%p429, %r3105, 0;
	@%p429 bra 	$L__BB1_961;
$L__BB1_946:
	and.b32  	%r3106, %r6906, 7;
	setp.ne.s32 	%p430, %r3106, 0;
	mov.u32 	%r6908, %r6906;
	@%p430 bra 	$L__BB1_954;
$L__BB1_947:
	mov.u32 	%r6908, %r6906;
	shr.u32 	%r3107, %r6908, 3;
	shr.u32 	%r897, %r6908, 16;
	setp.eq.s32 	%p431, %r897, %r132;
	sub.s32 	%r3108, %r3107, %r133;
	mul.wide.u32 	%rd1396, %r3108, 4;
	mov.u32 	%r3109, shared_mem;
	cvt.u64.u32 	%rd1397, %r3109;
	cvta.shared.u64 	%rd1398, %rd1397;
	add.s64 	%rd1399, %rd1398, %rd1396;
	add.s64 	%rd3786, %rd1399, 65536;
	mul.wide.u32 	%rd1400, %r3107, 4;
	add.s64 	%rd269, %rd38, %rd1400;
	mov.u64 	%rd3785, %rd3786;
	@%p431 bra 	$L__BB1_949;
	mov.u64 	%rd3785, %rd269;
$L__BB1_949:
	atom.exch.b32 	%r6906, [%rd3785], %r6908;
	setp.eq.s32 	%p432, %r6906, %r6908;
	setp.eq.s32 	%p433, %r6906, 0;
	or.pred  	%p434, %p432, %p433;
	@%p434 bra 	$L__BB1_954;
	@%p431 bra 	$L__BB1_953;
	mul.wide.u32 	%rd1401, %r897, 4;
	add.s64 	%rd1402, %rd39, %rd1401;
	atom.global.add.u32 	%r3110, [%rd1402], -1;
	setp.ne.s32 	%p436, %r3110, 1;
	mov.u64 	%rd3786, %rd269;
	@%p436 bra 	$L__BB1_953;
	atom.global.add.u32 	%r3111, [%rd40], 1;
	shl.b32 	%r3112, %r3111, 2;
	cvt.u64.u32 	%rd1403, %r3112;
	and.b64  	%rd1404, %rd1403, 262140;
	add.s64 	%rd1405, %rd37, %rd1404;
	st.global.u32 	[%rd1405], %r897;
$L__BB1_953:
	atom.exch.b32 	%r3113, [%rd3786], 0;
	and.b32  	%r3114, %r6906, 7;
	setp.eq.s32 	%p437, %r3114, 0;
	mov.u32 	%r6908, %r6906;
	@%p437 bra 	$L__BB1_947;
$L__BB1_954:
	shr.u32 	%r3115, %r6905, 3;
	shr.u32 	%r900, %r6905, 16;
	setp.eq.s32 	%p438, %r900, %r132;
	sub.s32 	%r3116, %r3115, %r133;
	mul.wide.u32 	%rd1406, %r3116, 4;
	mov.u32 	%r3117, shared_mem;
	cvt.u64.u32 	%rd1407, %r3117;
	cvta.shared.u64 	%rd1408, %rd1407;
	add.s64 	%rd1409, %rd1408, %rd1406;
	add.s64 	%rd3788, %rd1409, 65536;
	mul.wide.u32 	%rd1410, %r3115, 4;
	add.s64 	%rd273, %rd38, %rd1410;
	mov.u64 	%rd3787, %rd3788;
	@%p438 bra 	$L__BB1_956;
	mov.u64 	%rd3787, %rd273;
$L__BB1_956:
	atom.exch.b32 	%r901, [%rd3787], %r6908;
	setp.eq.s32 	%p439, %r901, %r6905;
	@%p439 bra 	$L__BB1_1114;
	@%p438 bra 	$L__BB1_960;
	mul.wide.u32 	%rd1411, %r900, 4;
	add.s64 	%rd1412, %rd39, %rd1411;
	atom.global.add.u32 	%r3118, [%rd1412], -1;
	setp.ne.s32 	%p441, %r3118, 1;
	mov.u64 	%rd3788, %rd273;
	@%p441 bra 	$L__BB1_960;
	atom.global.add.u32 	%r3119, [%rd40], 1;
	shl.b32 	%r3120, %r3119, 2;
	cvt.u64.u32 	%rd1413, %r3120;
	and.b64  	%rd1414, %rd1413, 262140;
	add.s64 	%rd1415, %rd37, %rd1414;
	st.global.u32 	[%rd1415], %r900;
$L__BB1_960:
	atom.exch.b32 	%r3121, [%rd3788], 0;
	and.b32  	%r3122, %r901, 7;
	setp.eq.s32 	%p442, %r3122, 0;
	selp.b32 	%r6905, %r901, %r6908, %p442;
	selp.b32 	%r6906, %r6908, %r901, %p442;
	and.b32  	%r3123, %r6905, 7;
	setp.eq.s32 	%p443, %r3123, 0;
	@%p443 bra 	$L__BB1_946;
$L__BB1_961:
	cvt.u64.u32 	%rd1416, %r6906;
	shl.b64 	%rd1417, %rd1416, 32;
	cvt.u64.u32 	%rd1418, %r6905;
	or.b64  	%rd267, %rd1417, %rd1418;
	mul.wide.u32 	%rd1419, %r6905, 8;
	and.b32  	%r3124, %r6906, 7;
	cvt.u64.u32 	%rd1420, %r3124;
	mov.b64 	%rd1421, 56;
	cvt.u32.u64 	%r3125, %rd1421;
	cvt.u32.u64 	%r3126, %rd1419;
	and.b32  	%r3127, %r3126, %r3125;
	cvt.u32.u64 	%r3128, %rd1420;
	or.b32  	%r3129, %r3127, %r3128;
	mov.b64 	%rd1422, 9130730411292422144;
	shr.u64 	%rd1423, %rd1422, %r3129;
	mov.b64 	%rd1424, 1736164156265733120;
	shr.u64 	%rd1425, %rd1424, %r3129;
	mov.b64 	%rd1426, -506390041275138048;
	shr.u64 	%rd1427, %rd1426, %r3129;
	shl.b64 	%rd1428, %rd1427, 2;
	cvt.u32.u64 	%r3130, %rd1425;
	mov.b64 	%rd1429, 2;
	cvt.u32.u64 	%r3131, %rd1429;
	and.b32  	%r3132, %r3130, %r3131;
	cvt.u32.u64 	%r3133, %rd1423;
	mov.b64 	%rd1430, 1;
	cvt.u32.u64 	%r3134, %rd1430;
	and.b32  	%r3135, %r3133, %r3134;
	or.b32  	%r3136, %r3135, %r3132;
	cvt.u32.u64 	%r3137, %rd1428;
	mov.b64 	%rd1431, 4;
	cvt.u32.u64 	%r3138, %rd1431;
	and.b32  	%r3139, %r3137, %r3138;
	or.b32  	%r3140, %r3136, %r3139;
	mov.b16 	%rs111, 1;
	shl.b16 	%rs112, %rs111, %r3140;
	and.b16  	%rs113, %rs112, 29;
	setp.eq.s16 	%p444, %rs113, 0;
	@%p444 bra 	$L__BB1_963;
	add.s32 	%r3141, %r139, -1;
	st.local.u32 	[%rd2+4], %r3141;
	mul.wide.u32 	%rd1432, %r139, 8;
	add.s64 	%rd1433, %rd2, %rd1432;
	st.local.u64 	[%rd1433+8], %rd267;
	bra.uni 	$L__BB1_1114;
$L__BB1_963:
	add.s32 	%r3142, %r6660, 1;
	st.local.u32 	[%rd2], %r3142;
	mul.wide.u32 	%rd1434, %r6660, 8;
	add.s64 	%rd1435, %rd2, %rd1434;
	st.local.u64 	[%rd1435+8], %rd267;
	bra.uni 	$L__BB1_1114;
$L__BB1_964:
	setp.eq.s16 	%p88, %rs100, 6;
	@%p88 bra 	$L__BB1_882;
	ld.local.u32 	%r904, [%rd2+272];
	shl.b32 	%r2640, %r904, 3;
	mov.u32 	%r2641, shared_mem;
	add.s32 	%r2642, %r2641, %r2640;
	ld.shared.u32 	%r2643, [%r2642];
	setp.ne.s32 	%p93, %r2643, 0;
	setp.eq.s32 	%p94, %r904, 0;
	or.pred  	%p95, %p94, %p93;
	mov.b32 	%r6910, 0;
	@%p95 bra 	$L__BB1_967;
	add.s32 	%r2645, %r904, %r133;
	st.local.u32 	[%rd2+280], %r2645;
	mov.b32 	%r6910, 1;
$L__BB1_967:
	add.s32 	%r2646, %r904, 256;
	and.b32  	%r906, %r2646, 8191;
	shl.b32 	%r2647, %r2646, 3;
	and.b32  	%r2648, %r2647, 65528;
	add.s32 	%r2650, %r2641, %r2648;
	ld.shared.u32 	%r2651, [%r2650];
	setp.ne.s32 	%p96, %r2651, 0;
	and.b32  	%r907, %r904, 8191;
	setp.eq.s32 	%p97, %r907, 7936;
	or.pred  	%p98, %p97, %p96;
	@%p98 bra 	$L__BB1_969;
	add.s32 	%r2652, %r906, %r133;
	add.s32 	%r908, %r6910, 1;
	mul.wide.u32 	%rd1204, %r6910, 4;
	add.s64 	%rd1205, %rd2, %rd1204;
	st.local.u32 	[%rd1205+280], %r2652;
	mov.u32 	%r6910, %r908;
$L__BB1_969:
	add.s32 	%r2653, %r904, 512;
	and.b32  	%r6940, %r2653, 8191;
	setp.gt.u32 	%p100, %r6910, 1;
	mov.pred 	%p2568, 0;
	@%p100 bra 	$L__BB1_1059;
	shl.b32 	%r2654, %r6940, 3;
	mov.u32 	%r2655, shared_mem;
	add.s32 	%r2656, %r2655, %r2654;
	ld.shared.u32 	%r2657, [%r2656];
	setp.ne.s32 	%p101, %r2657, 0;
	setp.eq.s32 	%p102, %r907, 7680;
	or.pred  	%p103, %p102, %p101;
	@%p103 bra 	$L__BB1_972;
	add.s32 	%r2658, %r6940, %r133;
	add.s32 	%r911, %r6910, 1;
	mul.wide.u32 	%rd1206, %r6910, 4;
	add.s64 	%rd1207, %rd2, %rd1206;
	st.local.u32 	[%rd1207+280], %r2658;
	mov.u32 	%r6910, %r911;
$L__BB1_972:
	add.s32 	%r2659, %r904, 768;
	and.b32  	%r6940, %r2659, 8191;
	setp.gt.u32 	%p105, %r6910, 1;
	@%p105 bra 	$L__BB1_1059;
	shl.b32 	%r2660, %r6940, 3;
	mov.u32 	%r2661, shared_mem;
	add.s32 	%r2662, %r2661, %r2660;
	ld.shared.u32 	%r2663, [%r2662];
	setp.ne.s32 	%p106, %r2663, 0;
	setp.eq.s32 	%p107, %r907, 7424;
	or.pred  	%p108, %p107, %p106;
	@%p108 bra 	$L__BB1_975;
	add.s32 	%r2664, %r6940, %r133;
	add.s32 	%r914, %r6910, 1;
	mul.wide.u32 	%rd1208, %r6910, 4;
	add.s64 	%rd1209, %rd2, %rd1208;
	st.local.u32 	[%rd1209+280], %r2664;
	mov.u32 	%r6910, %r914;
$L__BB1_975:
	add.s32 	%r2665, %r904, 1024;
	and.b32  	%r6940, %r2665, 8191;
	setp.gt.u32 	%p110, %r6910, 1;
	@%p110 bra 	$L__BB1_1059;
	shl.b32 	%r2666, %r6940, 3;
	mov.u32 	%r2667, shared_mem;
	add.s32 	%r2668, %r2667, %r2666;
	ld.shared.u32 	%r2669, [%r2668];
	setp.ne.s32 	%p111, %r2669, 0;
	setp.eq.s32 	%p112, %r907, 7168;
	or.pred  	%p113, %p112, %p111;
	@%p113 bra 	$L__BB1_978;
	add.s32 	%r2670, %r6940, %r133;
	add.s32 	%r917, %r6910, 1;
	mul.wide.u32 	%rd1210, %r6910, 4;
	add.s64 	%rd1211, %rd2, %rd1210;
	st.local.u32 	[%rd1211+280], %r2670;
	mov.u32 	%r6910, %r917;
$L__BB1_978:
	add.s32 	%r2671, %r904, 1280;
	and.b32  	%r6940, %r2671, 8191;
	setp.gt.u32 	%p115, %r6910, 1;
	@%p115 bra 	$L__BB1_1059;
	shl.b32 	%r2672, %r6940, 3;
	mov.u32 	%r2673, shared_mem;
	add.s32 	%r2674, %r2673, %r2672;
	ld.shared.u32 	%r2675, [%r2674];
	setp.ne.s32 	%p116, %r2675, 0;
	setp.eq.s32 	%p117, %r907, 6912;
	or.pred  	%p118, %p117, %p116;
	@%p118 bra 	$L__BB1_981;
	add.s32 	%r2676, %r6940, %r133;
	add.s32 	%r920, %r6910, 1;
	mul.wide.u32 	%rd1212, %r6910, 4;
	add.s64 	%rd1213, %rd2, %rd1212;
	st.local.u32 	[%rd1213+280], %r2676;
	mov.u32 	%r6910, %r920;
$L__BB1_981:
	add.s32 	%r2677, %r904, 1536;
	and.b32  	%r6940, %r2677, 8191;
	setp.gt.u32 	%p120, %r6910, 1;
	@%p120 bra 	$L__BB1_1059;
	shl.b32 	%r2678, %r6940, 3;
	mov.u32 	%r2679, shared_mem;
	add.s32 	%r2680, %r2679, %r2678;
	ld.shared.u32 	%r2681, [%r2680];
	setp.ne.s32 	%p121, %r2681, 0;
	setp.eq.s32 	%p122, %r907, 6656;
	or.pred  	%p123, %p122, %p121;
	@%p123 bra 	$L__BB1_984;
	add.s32 	%r2682, %r6940, %r133;
	add.s32 	%r923, %r6910, 1;
	mul.wide.u32 	%rd1214, %r6910, 4;
	add.s64 	%rd1215, %rd2, %rd1214;
	st.local.u32 	[%rd1215+280], %r2682;
	mov.u32 	%r6910, %r923;
$L__BB1_984:
	add.s32 	%r2683, %r904, 1792;
	and.b32  	%r6940, %r2683, 8191;
	setp.gt.u32 	%p125, %r6910, 1;
	@%p125 bra 	$L__BB1_1059;
	shl.b32 	%r2684, %r6940, 3;
	mov.u32 	%r2685, shared_mem;
	add.s32 	%r2686, %r2685, %r2684;
	ld.shared.u32 	%r2687, [%r2686];
	setp.ne.s32 	%p126, %r2687, 0;
	setp.eq.s32 	%p127, %r907, 6400;
	or.pred  	%p128, %p127, %p126;
	@%p128 bra 	$L__BB1_987;
	add.s32 	%r2688, %r6940, %r133;
	add.s32 	%r926, %r6910, 1;
	mul.wide.u32 	%rd1216, %r6910, 4;
	add.s64 	%rd1217, %rd2, %rd1216;
	st.local.u32 	[%rd1217+280], %r2688;
	mov.u32 	%r6910, %r926;
$L__BB1_987:
	add.s32 	%r2689, %r904, 2048;
	and.b32  	%r6940, %r2689, 8191;
	setp.gt.u32 	%p130, %r6910, 1;
	@%p130 bra 	$L__BB1_1059;
	shl.b32 	%r2690, %r6940, 3;
	mov.u32 	%r2691, shared_mem;
	add.s32 	%r2692, %r2691, %r2690;
	ld.shared.u32 	%r2693, [%r2692];
	setp.ne.s32 	%p131, %r2693, 0;
	setp.eq.s32 	%p132, %r907, 6144;
	or.pred  	%p133, %p132, %p131;
	@%p133 bra 	$L__BB1_990;
	add.s32 	%r2694, %r6940, %r133;
	add.s32 	%r929, %r6910, 1;
	mul.wide.u32 	%rd1218, %r6910, 4;
	add.s64 	%rd1219, %rd2, %rd1218;
	st.local.u32 	[%rd1219+280], %r2694;
	mov.u32 	%r6910, %r929;
$L__BB1_990:
	add.s32 	%r2695, %r904, 2304;
	and.b32  	%r6940, %r2695, 8191;
	setp.gt.u32 	%p135, %r6910, 1;
	@%p135 bra 	$L__BB1_1059;
	shl.b32 	%r2696, %r6940, 3;
	mov.u32 	%r2697, shared_mem;
	add.s32 	%r2698, %r2697, %r2696;
	ld.shared.u32 	%r2699, [%r2698];
	setp.ne.s32 	%p136, %r2699, 0;
	setp.eq.s32 	%p137, %r907, 5888;
	or.pred  	%p138, %p137, %p136;
	@%p138 bra 	$L__BB1_993;
	add.s32 	%r2700, %r6940, %r133;
	add.s32 	%r932, %r6910, 1;
	mul.wide.u32 	%rd1220, %r6910, 4;
	add.s64 	%rd1221, %rd2, %rd1220;
	st.local.u32 	[%rd1221+280], %r2700;
	mov.u32 	%r6910, %r932;
$L__BB1_993:
	add.s32 	%r2701, %r904, 2560;
	and.b32  	%r6940, %r2701, 8191;
	setp.gt.u32 	%p140, %r6910, 1;
	@%p140 bra 	$L__BB1_1059;
	shl.b32 	%r2702, %r6940, 3;
	mov.u32 	%r2703, shared_mem;
	add.s32 	%r2704, %r2703, %r2702;
	ld.shared.u32 	%r2705, [%r2704];
	setp.ne.s32 	%p141, %r2705, 0;
	setp.eq.s32 	%p142, %r907, 5632;
	or.pred  	%p143, %p142, %p141;
	@%p143 bra 	$L__BB1_996;
	add.s32 	%r2706, %r6940, %r133;
	add.s32 	%r935, %r6910, 1;
	mul.wide.u32 	%rd1222, %r6910, 4;
	add.s64 	%rd1223, %rd2, %rd1222;
	st.local.u32 	[%rd1223+280], %r2706;
	mov.u32 	%r6910, %r935;
$L__BB1_996:
	add.s32 	%r2707, %r904, 2816;
	and.b32  	%r6940, %r2707, 8191;
	setp.gt.u32 	%p145, %r6910, 1;
	@%p145 bra 	$L__BB1_1059;
	shl.b32 	%r2708, %r6940, 3;
	mov.u32 	%r2709, shared_mem;
	add.s32 	%r2710, %r2709, %r2708;
	ld.shared.u32 	%r2711, [%r2710];
	setp.ne.s32 	%p146, %r2711, 0;
	setp.eq.s32 	%p147, %r907, 5376;
	or.pred  	%p148, %p147, %p146;
	@%p148 bra 	$L__BB1_999;
	add.s32 	%r2712, %r6940, %r133;
	add.s32 	%r938, %r6910, 1;
	mul.wide.u32 	%rd1224, %r6910, 4;
	add.s64 	%rd1225, %rd2, %rd1224;
	st.local.u32 	[%rd1225+280], %r2712;
	mov.u32 	%r6910, %r938;
$L__BB1_999:
	add.s32 	%r2713, %r904, 3072;
	and.b32  	%r6940, %r2713, 8191;
	setp.gt.u32 	%p150, %r6910, 1;
	@%p150 bra 	$L__BB1_1059;
	shl.b32 	%r2714, %r6940, 3;
	mov.u32 	%r2715, shared_mem;
	add.s32 	%r2716, %r2715, %r2714;
	ld.shared.u32 	%r2717, [%r2716];
	setp.ne.s32 	%p151, %r2717, 0;
	setp.eq.s32 	%p152, %r907, 5120;
	or.pred  	%p153, %p152, %p151;
	@%p153 bra 	$L__BB1_1002;
	add.s32 	%r2718, %r6940, %r133;
	add.s32 	%r941, %r6910, 1;
	mul.wide.u32 	%rd1226, %r6910, 4;
	add.s64 	%rd1227, %rd2, %rd1226;
	st.local.u32 	[%rd1227+280], %r2718;
	mov.u32 	%r6910, %r941;
$L__BB1_1002:
	add.s32 	%r2719, %r904, 3328;
	and.b32  	%r6940, %r2719, 8191;
	setp.gt.u32 	%p155, %r6910, 1;
	@%p155 bra 	$L__BB1_1059;
	shl.b32 	%r2720, %r6940, 3;
	mov.u32 	%r2721, shared_mem;
	add.s32 	%r2722, %r2721, %r2720;
	ld.shared.u32 	%r2723, [%r2722];
	setp.ne.s32 	%p156, %r2723, 0;
	setp.eq.s32 	%p157, %r907, 4864;
	or.pred  	%p158, %p157, %p156;
	@%p158 bra 	$L__BB1_1005;
	add.s32 	%r2724, %r6940, %r133;
	add.s32 	%r944, %r6910, 1;
	mul.wide.u32 	%rd1228, %r6910, 4;
	add.s64 	%rd1229, %rd2, %rd1228;
	st.local.u32 	[%rd1229+280], %r2724;
	mov.u32 	%r6910, %r944;
$L__BB1_1005:
	add.s32 	%r2725, %r904, 3584;
	and.b32  	%r6940, %r2725, 8191;
	setp.gt.u32 	%p160, %r6910, 1;
	@%p160 bra 	$L__BB1_1059;
	shl.b32 	%r2726, %r6940, 3;
	mov.u32 	%r2727, shared_mem;
	add.s32 	%r2728, %r2727, %r2726;
	ld.shared.u32 	%r2729, [%r2728];
	setp.ne.s32 	%p161, %r2729, 0;
	setp.eq.s32 	%p162, %r907, 4608;
	or.pred  	%p163, %p162, %p161;
	@%p163 bra 	$L__BB1_1008;
	add.s32 	%r2730, %r6940, %r133;
	add.s32 	%r947, %r6910, 1;
	mul.wide.u32 	%rd1230, %r6910, 4;
	add.s64 	%rd1231, %rd2, %rd1230;
	st.local.u32 	[%rd1231+280], %r2730;
	mov.u32 	%r6910, %r947;
$L__BB1_1008:
	add.s32 	%r2731, %r904, 3840;
	and.b32  	%r6940, %r2731, 8191;
	setp.gt.u32 	%p165, %r6910, 1;
	@%p165 bra 	$L__BB1_1059;
	shl.b32 	%r2732, %r6940, 3;
	mov.u32 	%r2733, shared_mem;
	add.s32 	%r2734, %r2733, %r2732;
	ld.shared.u32 	%r2735, [%r2734];
	setp.ne.s32 	%p166, %r2735, 0;
	setp.eq.s32 	%p167, %r907, 4352;
	or.pred  	%p168, %p167, %p166;
	@%p168 bra 	$L__BB1_1011;
	add.s32 	%r2736, %r6940, %r133;
	add.s32 	%r950, %r6910, 1;
	mul.wide.u32 	%rd1232, %r6910, 4;
	add.s64 	%rd1233, %rd2, %rd1232;
	st.local.u32 	[%rd1233+280], %r2736;
	mov.u32 	%r6910, %r950;
$L__BB1_1011:
	xor.b32  	%r952, %r907, 4096;
	setp.gt.u32 	%p170, %r6910, 1;
	mov.u32 	%r6940, %r952;
	@%p170 bra 	$L__BB1_1059;
	shl.b32 	%r2737, %r952, 3;
	add.s32 	%r2739, %r2733, %r2737;
	ld.shared.u32 	%r2740, [%r2739];
	setp.ne.s32 	%p171, %r2740, 0;
	setp.eq.s32 	%p172, %r907, 4096;
	or.pred  	%p173, %p172, %p171;
	@%p173 bra 	$L__BB1_1014;
	add.s32 	%r2741, %r952, %r133;
	add.s32 	%r953, %r6910, 1;
	mul.wide.u32 	%rd1234, %r6910, 4;
	add.s64 	%rd1235, %rd2, %rd1234;
	st.local.u32 	[%rd1235+280], %r2741;
	mov.u32 	%r6910, %r953;
$L__BB1_1014:
	add.s32 	%r2742, %r952, 256;
	and.b32  	%r6940, %r2742, 8191;
	setp.gt.u32 	%p175, %r6910, 1;
	@%p175 bra 	$L__BB1_1059;
	shl.b32 	%r2743, %r6940, 3;
	mov.u32 	%r2744, shared_mem;
	add.s32 	%r2745, %r2744, %r2743;
	ld.shared.u32 	%r2746, [%r2745];
	setp.ne.s32 	%p176, %r2746, 0;
	setp.eq.s32 	%p177, %r907, 3840;
	or.pred  	%p178, %p177, %p176;
	@%p178 bra 	$L__BB1_1017;
	add.s32 	%r2747, %r6940, %r133;
	add.s32 	%r956, %r6910, 1;
	mul.wide.u32 	%rd1236, %r6910, 4;
	add.s64 	%rd1237, %rd2, %rd1236;
	st.local.u32 	[%rd1237+280], %r2747;
	mov.u32 	%r6910, %r956;
$L__BB1_1017:
	add.s32 	%r2748, %r952, 512;
	and.b32  	%r6940, %r2748, 8191;
	setp.gt.u32 	%p180, %r6910, 1;
	@%p180 bra 	$L__BB1_1059;
	shl.b32 	%r2749, %r6940, 3;
	mov.u32 	%r2750, shared_mem;
	add.s32 	%r2751, %r2750, %r2749;
	ld.shared.u32 	%r2752, [%r2751];
	setp.ne.s32 	%p181, %r2752, 0;
	setp.eq.s32 	%p182, %r907, 3584;
	or.pred  	%p183, %p182, %p181;
	@%p183 bra 	$L__BB1_1020;
	add.s32 	%r2753, %r6940, %r133;
	add.s32 	%r959, %r6910, 1;
	mul.wide.u32 	%rd1238, %r6910, 4;
	add.s64 	%rd1239, %rd2, %rd1238;
	st.local.u32 	[%rd1239+280], %r2753;
	mov.u32 	%r6910, %r959;
$L__BB1_1020:
	add.s32 	%r2754, %r952, 768;
	and.b32  	%r6940, %r2754, 8191;
	setp.gt.u32 	%p185, %r6910, 1;
	@%p185 bra 	$L__BB1_1059;
	shl.b32 	%r2755, %r6940, 3;
	mov.u32 	%r2756, shared_mem;
	add.s32 	%r2757, %r2756, %r2755;
	ld.shared.u32 	%r2758, [%r2757];
	setp.ne.s32 	%p186, %r2758, 0;
	setp.eq.s32 	%p187, %r907, 3328;
	or.pred  	%p188, %p187, %p186;
	@%p188 bra 	$L__BB1_1023;
	add.s32 	%r2759, %r6940, %r133;
	add.s32 	%r962, %r6910, 1;
	mul.wide.u32 	%rd1240, %r6910, 4;
	add.s64 	%rd1241, %rd2, %rd1240;
	st.local.u32 	[%rd1241+280], %r2759;
	mov.u32 	%r6910, %r962;
$L__BB1_1023:
	add.s32 	%r2760, %r952, 1024;
	and.b32  	%r6940, %r2760, 8191;
	setp.gt.u32 	%p190, %r6910, 1;
	@%p190 bra 	$L__BB1_1059;
	shl.b32 	%r2761, %r6940, 3;
	mov.u32 	%r2762, shared_mem;
	add.s32 	%r2763, %r2762, %r2761;
	ld.shared.u32 	%r2764, [%r2763];
	setp.ne.s32 	%p191, %r2764, 0;
	setp.eq.s32 	%p192, %r907, 3072;
	or.pred  	%p193, %p192, %p191;
	@%p193 bra 	$L__BB1_1026;
	add.s32 	%r2765, %r6940, %r133;
	add.s32 	%r965, %r6910, 1;
	mul.wide.u32 	%rd1242, %r6910, 4;
	add.s64 	%rd1243, %rd2, %rd1242;
	st.local.u32 	[%rd1243+280], %r2765;
	mov.u32 	%r6910, %r965;
$L__BB1_1026:
	add.s32 	%r2766, %r952, 1280;
	and.b32  	%r6940, %r2766, 8191;
	setp.gt.u32 	%p195, %r6910, 1;
	@%p195 bra 	$L__BB1_1059;
	shl.b32 	%r2767, %r6940, 3;
	mov.u32 	%r2768, shared_mem;
	add.s32 	%r2769, %r2768, %r2767;
	ld.shared.u32 	%r2770, [%r2769];
	setp.ne.s32 	%p196, %r2770, 0;
	setp.eq.s32 	%p197, %r907, 2816;
	or.pred  	%p198, %p197, %p196;
	@%p198 bra 	$L__BB1_1029;
	add.s32 	%r2771, %r6940, %r133;
	add.s32 	%r968, %r6910, 1;
	mul.wide.u32 	%rd1244, %r6910, 4;
	add.s64 	%rd1245, %rd2, %rd1244;
	st.local.u32 	[%rd1245+280], %r2771;
	mov.u32 	%r6910, %r968;
$L__BB1_1029:
	add.s32 	%r2772, %r952, 1536;
	and.b32  	%r6940, %r2772, 8191;
	setp.gt.u32 	%p200, %r6910, 1;
	@%p200 bra 	$L__BB1_1059;
	shl.b32 	%r2773, %r6940, 3;
	mov.u32 	%r2774, shared_mem;
	add.s32 	%r2775, %r2774, %r2773;
	ld.shared.u32 	%r2776, [%r2775];
	setp.ne.s32 	%p201, %r2776, 0;
	setp.eq.s32 	%p202, %r907, 2560;
	or.pred  	%p203, %p202, %p201;
	@%p203 bra 	$L__BB1_1032;
	add.s32 	%r2777, %r6940, %r133;
	add.s32 	%r971, %r6910, 1;
	mul.wide.u32 	%rd1246, %r6910, 4;
	add.s64 	%rd1247, %rd2, %rd1246;
	st.local.u32 	[%rd1247+280], %r2777;
	mov.u32 	%r6910, %r971;
$L__BB1_1032:
	add.s32 	%r2778, %r952, 1792;
	and.b32  	%r6940, %r2778, 8191;
	setp.gt.u32 	%p205, %r6910, 1;
	@%p205 bra 	$L__BB1_1059;
	shl.b32 	%r2779, %r6940, 3;
	mov.u32 	%r2780, shared_mem;
	add.s32 	%r2781, %r2780, %r2779;
	ld.shared.u32 	%r2782, [%r2781];
	setp.ne.s32 	%p206, %r2782, 0;
	setp.eq.s32 	%p207, %r907, 2304;
	or.pred  	%p208, %p207, %p206;
	@%p208 bra 	$L__BB1_1035;
	add.s32 	%r2783, %r6940, %r133;
	add.s32 	%r974, %r6910, 1;
	mul.wide.u32 	%rd1248, %r6910, 4;
	add.s64 	%rd1249, %rd2, %rd1248;
	st.local.u32 	[%rd1249+280], %r2783;
	mov.u32 	%r6910, %r974;
$L__BB1_1035:
	add.s32 	%r2784, %r952, 2048;
	and.b32  	%r6940, %r2784, 8191;
	setp.gt.u32 	%p210, %r6910, 1;
	@%p210 bra 	$L__BB1_1059;
	shl.b32 	%r2785, %r6940, 3;
	mov.u32 	%r2786, shared_mem;
	add.s32 	%r2787, %r2786, %r2785;
	ld.shared.u32 	%r2788, [%r2787];
	setp.ne.s32 	%p211, %r2788, 0;
	setp.eq.s32 	%p212, %r907, 2048;
	or.pred  	%p213, %p212, %p211;
	@%p213 bra 	$L__BB1_1038;
	add.s32 	%r2789, %r6940, %r133;
	add.s32 	%r977, %r6910, 1;
	mul.wide.u32 	%rd1250, %r6910, 4;
	add.s64 	%rd1251, %rd2, %rd1250;
	st.local.u32 	[%rd1251+280], %r2789;
	mov.u32 	%r6910, %r977;
$L__BB1_1038:
	add.s32 	%r2790, %r952, 2304;
	and.b32  	%r6940, %r2790, 8191;
	setp.gt.u32 	%p215, %r6910, 1;
	@%p215 bra 	$L__BB1_1059;
	shl.b32 	%r2791, %r6940, 3;
	mov.u32 	%r2792, shared_mem;
	add.s32 	%r2793, %r2792, %r2791;
	ld.shared.u32 	%r2794, [%r2793];
	setp.ne.s32 	%p216, %r2794, 0;
	setp.eq.s32 	%p217, %r907, 1792;
	or.pred  	%p218, %p217, %p216;
	@%p218 bra 	$L__BB1_1041;
	add.s32 	%r2795, %r6940, %r133;
	add.s32 	%r980, %r6910, 1;
	mul.wide.u32 	%rd1252, %r6910, 4;
	add.s64 	%rd1253, %rd2, %rd1252;
	st.local.u32 	[%rd1253+280], %r2795;
	mov.u32 	%r6910, %r980;
$L__BB1_1041:
	add.s32 	%r2796, %r952, 2560;
	and.b32  	%r6940, %r2796, 8191;
	setp.gt.u32 	%p220, %r6910, 1;
	@%p220 bra 	$L__BB1_1059;
	shl.b32 	%r2797, %r6940, 3;
	mov.u32 	%r2798, shared_mem;
	add.s32 	%r2799, %r2798, %r2797;
	ld.shared.u32 	%r2800, [%r2799];
	setp.ne.s32 	%p221, %r2800, 0;
	setp.eq.s32 	%p222, %r907, 1536;
	or.pred  	%p223, %p222, %p221;
	@%p223 bra 	$L__BB1_1044;
	add.s32 	%r2801, %r6940, %r133;
	add.s32 	%r983, %r6910, 1;
	mul.wide.u32 	%rd1254, %r6910, 4;
	add.s64 	%rd1255, %rd2, %rd1254;
	st.local.u32 	[%rd1255+280], %r2801;
	mov.u32 	%r6910, %r983;
$L__BB1_1044:
	add.s32 	%r2802, %r952, 2816;
	and.b32  	%r6940, %r2802, 8191;
	setp.gt.u32 	%p225, %r6910, 1;
	@%p225 bra 	$L__BB1_1059;
	shl.b32 	%r2803, %r6940, 3;
	mov.u32 	%r2804, shared_mem;
	add.s32 	%r2805, %r2804, %r2803;
	ld.shared.u32 	%r2806, [%r2805];
	setp.ne.s32 	%p226, %r2806, 0;
	setp.eq.s32 	%p227, %r907, 1280;
	or.pred  	%p228, %p227, %p226;
	@%p228 bra 	$L__BB1_1047;
	add.s32 	%r2807, %r6940, %r133;
	add.s32 	%r986, %r6910, 1;
	mul.wide.u32 	%rd1256, %r6910, 4;
	add.s64 	%rd1257, %rd2, %rd1256;
	st.local.u32 	[%rd1257+280], %r2807;
	mov.u32 	%r6910, %r986;
$L__BB1_1047:
	add.s32 	%r2808, %r952, 3072;
	and.b32  	%r6940, %r2808, 8191;
	setp.gt.u32 	%p230, %r6910, 1;
	@%p230 bra 	$L__BB1_1059;
	shl.b32 	%r2809, %r6940, 3;
	mov.u32 	%r2810, shared_mem;
	add.s32 	%r2811, %r2810, %r2809;
	ld.shared.u32 	%r2812, [%r2811];
	setp.ne.s32 	%p231, %r2812, 0;
	setp.eq.s32 	%p232, %r907, 1024;
	or.pred  	%p233, %p232, %p231;
	@%p233 bra 	$L__BB1_1050;
	add.s32 	%r2813, %r6940, %r133;
	add.s32 	%r989, %r6910, 1;
	mul.wide.u32 	%rd1258, %r6910, 4;
	add.s64 	%rd1259, %rd2, %rd1258;
	st.local.u32 	[%rd1259+280], %r2813;
	mov.u32 	%r6910, %r989;
$L__BB1_1050:
	add.s32 	%r2814, %r952, 3328;
	and.b32  	%r6940, %r2814, 8191;
	setp.gt.u32 	%p235, %r6910, 1;
	@%p235 bra 	$L__BB1_1059;
	shl.b32 	%r2815, %r6940, 3;
	mov.u32 	%r2816, shared_mem;
	add.s32 	%r2817, %r2816, %r2815;
	ld.shared.u32 	%r2818, [%r2817];
	setp.ne.s32 	%p236, %r2818, 0;
	setp.eq.s32 	%p237, %r907, 768;
	or.pred  	%p238, %p237, %p236;
	@%p238 bra 	$L__BB1_1053;
	add.s32 	%r2819, %r6940, %r133;
	add.s32 	%r992, %r6910, 1;
	mul.wide.u32 	%rd1260, %r6910, 4;
	add.s64 	%rd1261, %rd2, %rd1260;
	st.local.u32 	[%rd1261+280], %r2819;
	mov.u32 	%r6910, %r992;
$L__BB1_1053:
	add.s32 	%r2820, %r952, 3584;
	and.b32  	%r6940, %r2820, 8191;
	setp.gt.u32 	%p240, %r6910, 1;
	@%p240 bra 	$L__BB1_1059;
	shl.b32 	%r2821, %r6940, 3;
	mov.u32 	%r2822, shared_mem;
	add.s32 	%r2823, %r2822, %r2821;
	ld.shared.u32 	%r2824, [%r2823];
	setp.ne.s32 	%p241, %r2824, 0;
	setp.eq.s32 	%p242, %r907, 512;
	or.pred  	%p243, %p242, %p241;
	@%p243 bra 	$L__BB1_1056;
	add.s32 	%r2825, %r6940, %r133;
	add.s32 	%r995, %r6910, 1;
	mul.wide.u32 	%rd1262, %r6910, 4;
	add.s64 	%rd1263, %rd2, %rd1262;
	st.local.u32 	[%rd1263+280], %r2825;
	mov.u32 	%r6910, %r995;
$L__BB1_1056:
	add.s32 	%r2826, %r952, 3840;
	and.b32  	%r997, %r2826, 8191;
	setp.gt.u32 	%p245, %r6910, 1;
	mov.u32 	%r6940, %r997;
	@%p245 bra 	$L__BB1_1059;
	shl.b32 	%r2827, %r997, 3;
	mov.u32 	%r2828, shared_mem;
	add.s32 	%r2829, %r2828, %r2827;
	ld.shared.u32 	%r2830, [%r2829];
	setp.ne.s32 	%p247, %r2830, 0;
	setp.eq.s32 	%p248, %r907, 256;
	or.pred  	%p249, %p248, %p247;
	mov.pred 	%p2568, -1;
	mov.u32 	%r6940, %r907;
	@%p249 bra 	$L__BB1_1059;
	add.s32 	%r2831, %r997, %r133;
	mul.wide.u32 	%rd1264, %r6910, 4;
	add.s64 	%rd1265, %rd2, %rd1264;
	st.local.u32 	[%rd1265+280], %r2831;
	mov.u32 	%r6940, %r907;
$L__BB1_1059:
	st.local.u32 	[%rd2+272], %r6940;
	sub.s32 	%r2832, %r139, %r6660;
	setp.eq.s32 	%p251, %r2832, -1;
	or.pred  	%p252, %p251, %p2568;
	@%p252 bra 	$L__BB1_1126;
	shr.u32 	%r2833, %r143, 3;
	shr.u32 	%r999, %r143, 16;
	setp.eq.s32 	%p253, %r999, %r132;
	sub.s32 	%r2834, %r2833, %r133;
	mul.wide.u32 	%rd1266, %r2834, 8;
	mov.u32 	%r2835, shared_mem;
	cvt.u64.u32 	%rd1267, %r2835;
	cvta.shared.u64 	%rd1268, %rd1267;
	add.s64 	%rd3790, %rd1268, %rd1266;
	and.b32  	%r2836, %r143, -8;
	cvt.u64.u32 	%rd1269, %r2836;
	add.s64 	%rd277, %rd606, %rd1269;
	mov.u64 	%rd3789, %rd3790;
	@%p253 bra 	$L__BB1_1062;
	add.s64 	%rd3789, %rd277, 8388608;
$L__BB1_1062:
	ld.u64 	%rd1270, [%rd3789];
	setp.eq.s64 	%p254, %rd1270, 0;
	@%p254 bra 	$L__BB1_1126;
	@%p253 bra 	$L__BB1_1067;
	mul.wide.u32 	%rd1271, %r999, 4;
	add.s64 	%rd1272, %rd39, %rd1271;
	atom.global.add.u32 	%r2837, [%rd1272], -1;
	setp.ne.s32 	%p256, %r2837, 1;
	@%p256 bra 	$L__BB1_1066;
	atom.global.add.u32 	%r2838, [%rd40], 1;
	shl.b32 	%r2839, %r2838, 2;
	cvt.u64.u32 	%rd1273, %r2839;
	and.b64  	%rd1274, %rd1273, 262140;
	add.s64 	%rd1275, %rd37, %rd1274;
	st.global.u32 	[%rd1275], %r999;
$L__BB1_1066:
	add.s64 	%rd3790, %rd277, 8388608;
$L__BB1_1067:
	atom.exch.b64 	%rd282, [%rd3790], 0;
	cvt.u32.u64 	%r6949, %rd282;
	setp.gt.u32 	%p257, %r144, 7;
	@%p257 bra 	$L__BB1_1090;
	shr.u64 	%rd283, %rd282, 32;
	ld.local.u32 	%r1001, [%rd2+280];
	shr.u32 	%r2887, %r1001, 13;
	setp.ne.s32 	%p276, %r2887, %r132;
	@%p276 bra 	$L__BB1_1070;
	sub.s32 	%r2888, %r1001, %r133;
	mul.wide.u32 	%rd1333, %r2888, 8;
	mov.u32 	%r2889, shared_mem;
	cvt.u64.u32 	%rd1334, %r2889;
	cvta.shared.u64 	%rd1335, %rd1334;
	add.s64 	%rd3791, %rd1335, %rd1333;
	bra.uni 	$L__BB1_1071;
$L__BB1_1070:
	mul.wide.u32 	%rd1331, %r1001, 8;
	add.s64 	%rd1332, %rd606, %rd1331;
	add.s64 	%rd3791, %rd1332, 8388608;
$L__BB1_1071:
	or.b64  	%rd1336, %rd283, 8589934592;
	st.u64 	[%rd3791], %rd1336;
	shl.b32 	%r2890, %r1001, 3;
	or.b32  	%r6944, %r2890, 4;
	and.b32  	%r2891, %r6949, 7;
	setp.ne.s32 	%p277, %r2891, 0;
	@%p277 bra 	$L__BB1_1087;
$L__BB1_1072:
	and.b32  	%r2892, %r6944, 7;
	setp.ne.s32 	%p278, %r2892, 0;
	mov.u32 	%r6946, %r6944;
	@%p278 bra 	$L__BB1_1080;
$L__BB1_1073:
	mov.u32 	%r6946, %r6944;
	shr.u32 	%r2893, %r6946, 3;
	shr.u32 	%r1008, %r6946, 16;
	setp.eq.s32 	%p279, %r1008, %r132;
	sub.s32 	%r2894, %r2893, %r133;
	mul.wide.u32 	%rd1337, %r2894, 4;
	mov.u32 	%r2895, shared_mem;
	cvt.u64.u32 	%rd1338, %r2895;
	cvta.shared.u64 	%rd1339, %rd1338;
	add.s64 	%rd1340, %rd1339, %rd1337;
	add.s64 	%rd3793, %rd1340, 65536;
	mul.wide.u32 	%rd1341, %r2893, 4;
	add.s64 	%rd289, %rd38, %rd1341;
	mov.u64 	%rd3792, %rd3793;
	@%p279 bra 	$L__BB1_1075;
	mov.u64 	%rd3792, %rd289;
$L__BB1_1075:
	atom.exch.b32 	%r6944, [%rd3792], %r6946;
	setp.eq.s32 	%p280, %r6944, %r6946;
	setp.eq.s32 	%p281, %r6944, 0;
	or.pred  	%p282, %p280, %p281;
	@%p282 bra 	$L__BB1_1080;
	@%p279 bra 	$L__BB1_1079;
	mul.wide.u32 	%rd1342, %r1008, 4;
	add.s64 	%rd1343, %rd39, %rd1342;
	atom.global.add.u32 	%r2896, [%rd1343], -1;
	setp.ne.s32 	%p284, %r2896, 1;
	mov.u64 	%rd3793, %rd289;
	@%p284 bra 	$L__BB1_1079;
	atom.global.add.u32 	%r2897, [%rd40], 1;
	shl.b32 	%r2898, %r2897, 2;
	cvt.u64.u32 	%rd1344, %r2898;
	and.b64  	%rd1345, %rd1344, 262140;
	add.s64 	%rd1346, %rd37, %rd1345;
	st.global.u32 	[%rd1346], %r1008;
$L__BB1_1079:
	atom.exch.b32 	%r2899, [%rd3793], 0;
	and.b32  	%r2900, %r6944, 7;
	setp.eq.s32 	%p285, %r2900, 0;
	mov.u32 	%r6946, %r6944;
	@%p285 bra 	$L__BB1_1073;
$L__BB1_1080:
	shr.u32 	%r2901, %r6949, 3;
	shr.u32 	%r1011, %r6949, 16;
	setp.eq.s32 	%p286, %r1011, %r132;
	sub.s32 	%r2902, %r2901, %r133;
	mul.wide.u32 	%rd1347, %r2902, 4;
	mov.u32 	%r2903, shared_mem;
	cvt.u64.u32 	%rd1348, %r2903;
	cvta.shared.u64 	%rd1349, %rd1348;
	add.s64 	%rd1350, %rd1349, %rd1347;
	add.s64 	%rd3795, %rd1350, 65536;
	mul.wide.u32 	%rd1351, %r2901, 4;
	add.s64 	%rd293, %rd38, %rd1351;
	mov.u64 	%rd3794, %rd3795;
	@%p286 bra 	$L__BB1_1082;
	mov.u64 	%rd3794, %rd293;
$L__BB1_1082:
	atom.exch.b32 	%r1012, [%rd3794], %r6946;
	setp.eq.s32 	%p287, %r1012, %r6949;
	@%p287 bra 	$L__BB1_1114;
	@%p286 bra 	$L__BB1_1086;
	mul.wide.u32 	%rd1352, %r1011, 4;
	add.s64 	%rd1353, %rd39, %rd1352;
	atom.global.add.u32 	%r2904, [%rd1353], -1;
	setp.ne.s32 	%p289, %r2904, 1;
	mov.u64 	%rd3795, %rd293;
	@%p289 bra 	$L__BB1_1086;
	atom.global.add.u32 	%r2905, [%rd40], 1;
	shl.b32 	%r2906, %r2905, 2;
	cvt.u64.u32 	%rd1354, %r2906;
	and.b64  	%rd1355, %rd1354, 262140;
	add.s64 	%rd1356, %rd37, %rd1355;
	st.global.u32 	[%rd1356], %r1011;
$L__BB1_1086:
	atom.exch.b32 	%r2907, [%rd3795], 0;
	and.b32  	%r2908, %r1012, 7;
	setp.eq.s32 	%p290, %r2908, 0;
	selp.b32 	%r6949, %r1012, %r6946, %p290;
	selp.b32 	%r6944, %r6946, %r1012, %p290;
	and.b32  	%r2909, %r6949, 7;
	setp.eq.s32 	%p291, %r2909, 0;
	@%p291 bra 	$L__BB1_1072;
$L__BB1_1087:
	cvt.u64.u32 	%rd1357, %r6944;
	shl.b64 	%rd1358, %rd1357, 32;
	cvt.u64.u32 	%rd1359, %r6949;
	or.b64  	%rd287, %rd1358, %rd1359;
	mul.wide.u32 	%rd1360, %r6949, 8;
	and.b32  	%r2910, %r6944, 7;
	cvt.u64.u32 	%rd1361, %r2910;
	mov.b64 	%rd1362, 56;
	cvt.u32.u64 	%r2911, %rd1362;
	cvt.u32.u64 	%r2912, %rd1360;
	and.b32  	%r2913, %r2912, %r2911;
	cvt.u32.u64 	%r2914, %rd1361;
	or.b32  	%r2915, %r2913, %r2914;
	mov.b64 	%rd1363, 9130730411292422144;
	shr.u64 	%rd1364, %rd1363, %r2915;
	mov.b64 	%rd1365, 1736164156265733120;
	shr.u64 	%rd1366, %rd1365, %r2915;
	mov.b64 	%rd1367, -506390041275138048;
	shr.u64 	%rd1368, %rd1367, %r2915;
	shl.b64 	%rd1369, %rd1368, 2;
	cvt.u32.u64 	%r2916, %rd1366;
	mov.b64 	%rd1370, 2;
	cvt.u32.u64 	%r2917, %rd1370;
	and.b32  	%r2918, %r2916, %r2917;
	cvt.u32.u64 	%r2919, %rd1364;
	mov.b64 	%rd1371, 1;
	cvt.u32.u64 	%r2920, %rd1371;
	and.b32  	%r2921, %r2919, %r2920;
	or.b32  	%r2922, %r2921, %r2918;
	cvt.u32.u64 	%r2923, %rd1369;
	mov.b64 	%rd1372, 4;
	cvt.u32.u64 	%r2924, %rd1372;
	and.b32  	%r2925, %r2923, %r2924;
	or.b32  	%r2926, %r2922, %r2925;
	mov.b16 	%rs108, 1;
	shl.b16 	%rs109, %rs108, %r2926;
	and.b16  	%rs110, %rs109, 29;
	setp.eq.s16 	%p292, %rs110, 0;
	@%p292 bra 	$L__BB1_1089;
	add.s32 	%r2927, %r139, -1;
	st.local.u32 	[%rd2+4], %r2927;
	mul.wide.u32 	%rd1373, %r139, 8;
	add.s64 	%rd1374, %rd2, %rd1373;
	st.local.u64 	[%rd1374+8], %rd287;
	bra.uni 	$L__BB1_1114;
$L__BB1_1089:
	add.s32 	%r2928, %r6660, 1;
	st.local.u32 	[%rd2], %r2928;
	mul.wide.u32 	%rd1375, %r6660, 8;
	add.s64 	%rd1376, %rd2, %rd1375;
	st.local.u64 	[%rd1376+8], %rd287;
	bra.uni 	$L__BB1_1114;
$L__BB1_1090:
	ld.local.v2.u32 	{%r1015, %r1016}, [%rd2+280];
	shr.u32 	%r2840, %r1015, 13;
	setp.ne.s32 	%p258, %r2840, %r132;
	@%p258 bra 	$L__BB1_1092;
	sub.s32 	%r2841, %r1015, %r133;
	mul.wide.u32 	%rd1278, %r2841, 8;
	mov.u32 	%r2842, shared_mem;
	cvt.u64.u32 	%rd1279, %r2842;
	cvta.shared.u64 	%rd1280, %rd1279;
	add.s64 	%rd3796, %rd1280, %rd1278;
	bra.uni 	$L__BB1_1093;
$L__BB1_1092:
	mul.wide.u32 	%rd1276, %r1015, 8;
	add.s64 	%rd1277, %rd606, %rd1276;
	add.s64 	%rd3796, %rd1277, 8388608;
$L__BB1_1093:
	cvt.u64.u32 	%rd1281, %r1016;
	shl.b64 	%rd1282, %rd1281, 35;
	or.b64  	%rd1283, %rd1282, 17179869186;
	st.u64 	[%rd3796], %rd1283;
	and.b32  	%r2843, %r144, -8;
	add.s32 	%r2844, %r2843, -5;
	and.b64  	%rd1284, %rd282, -4294967296;
	cvt.u64.u32 	%rd1285, %r2844;
	or.b64  	%rd299, %rd1284, %rd1285;
	shr.u32 	%r2845, %r1016, 13;
	setp.ne.s32 	%p259, %r2845, %r132;
	@%p259 bra 	$L__BB1_1095;
	sub.s32 	%r2846, %r1016, %r133;
	mul.wide.u32 	%rd1288, %r2846, 8;
	mov.u32 	%r2847, shared_mem;
	cvt.u64.u32 	%rd1289, %r2847;
	cvta.shared.u64 	%rd1290, %rd1289;
	add.s64 	%rd3797, %rd1290, %rd1288;
	bra.uni 	$L__BB1_1096;
$L__BB1_1095:
	mul.wide.u32 	%rd1286, %r1016, 8;
	add.s64 	%rd1287, %rd606, %rd1286;
	add.s64 	%rd3797, %rd1287, 8388608;
$L__BB1_1096:
	st.u64 	[%rd3797], %rd299;
	shl.b32 	%r2848, %r1015, 3;
	or.b32  	%r6950, %r2848, 4;
	and.b32  	%r2849, %r6949, 7;
	setp.ne.s32 	%p260, %r2849, 0;
	@%p260 bra 	$L__BB1_1112;
$L__BB1_1097:
	and.b32  	%r2850, %r6950, 7;
	setp.ne.s32 	%p261, %r2850, 0;
	mov.u32 	%r6952, %r6950;
	@%p261 bra 	$L__BB1_1105;
$L__BB1_1098:
	mov.u32 	%r6952, %r6950;
	shr.u32 	%r2851, %r6952, 3;
	shr.u32 	%r1023, %r6952, 16;
	setp.eq.s32 	%p262, %r1023, %r132;
	sub.s32 	%r2852, %r2851, %r133;
	mul.wide.u32 	%rd1291, %r2852, 4;
	mov.u32 	%r2853, shared_mem;
	cvt.u64.u32 	%rd1292, %r2853;
	cvta.shared.u64 	%rd1293, %rd1292;
	add.s64 	%rd1294, %rd1293, %rd1291;
	add.s64 	%rd3799, %rd1294, 65536;
	mul.wide.u32 	%rd1295, %r2851, 4;
	add.s64 	%rd305, %rd38, %rd1295;
	mov.u64 	%rd3798, %rd3799;
	@%p262 bra 	$L__BB1_1100;
	mov.u64 	%rd3798, %rd305;
$L__BB1_1100:
	atom.exch.b32 	%r6950, [%rd3798], %r6952;
	setp.eq.s32 	%p263, %r6950, %r6952;
	setp.eq.s32 	%p264, %r6950, 0;
	or.pred  	%p265, %p263, %p264;
	@%p265 bra 	$L__BB1_1105;
	@%p262 bra 	$L__BB1_1104;
	mul.wide.u32 	%rd1296, %r1023, 4;
	add.s64 	%rd1297, %rd39, %rd1296;
	atom.global.add.u32 	%r2854, [%rd1297], -1;
	setp.ne.s32 	%p267, %r2854, 1;
	mov.u64 	%rd3799, %rd305;
	@%p267 bra 	$L__BB1_1104;
	atom.global.add.u32 	%r2855, [%rd40], 1;
	shl.b32 	%r2856, %r2855, 2;
	cvt.u64.u32 	%rd1298, %r2856;
	and.b64  	%rd1299, %rd1298, 262140;
	add.s64 	%rd1300, %rd37, %rd1299;
	st.global.u32 	[%rd1300], %r1023;
$L__BB1_1104:
	atom.exch.b32 	%r2857, [%rd3799], 0;
	and.b32  	%r2858, %r6950, 7;
	setp.eq.s32 	%p268, %r2858, 0;
	mov.u32 	%r6952, %r6950;
	@%p268 bra 	$L__BB1_1098;
$L__BB1_1105:
	shr.u32 	%r2859, %r6949, 3;
	shr.u32 	%r1026, %r6949, 16;
	setp.eq.s32 	%p269, %r1026, %r132;
	sub.s32 	%r2860, %r2859, %r133;
	mul.wide.u32 	%rd1301, %r2860, 4;
	mov.u32 	%r2861, shared_mem;
	cvt.u64.u32 	%rd1302, %r2861;
	cvta.shared.u64 	%rd1303, %rd1302;
	add.s64 	%rd1304, %rd1303, %rd1301;
	add.s64 	%rd3801, %rd1304, 65536;
	mul.wide.u32 	%rd1305, %r2859, 4;
	add.s64 	%rd309, %rd38, %rd1305;
	mov.u64 	%rd3800, %rd3801;
	@%p269 bra 	$L__BB1_1107;
	mov.u64 	%rd3800, %rd309;
$L__BB1_1107:
	atom.exch.b32 	%r1027, [%rd3800], %r6952;
	setp.eq.s32 	%p270, %r1027, %r6949;
	@%p270 bra 	$L__BB1_1114;
	@%p269 bra 	$L__BB1_1111;
	mul.wide.u32 	%rd1306, %r1026, 4;
	add.s64 	%rd1307, %rd39, %rd1306;
	atom.global.add.u32 	%r2862, [%rd1307], -1;
	setp.ne.s32 	%p272, %r2862, 1;
	mov.u64 	%rd3801, %rd309;
	@%p272 bra 	$L__BB1_1111;
	atom.global.add.u32 	%r2863, [%rd40], 1;
	shl.b32 	%r2864, %r2863, 2;
	cvt.u64.u32 	%rd1308, %r2864;
	and.b64  	%rd1309, %rd1308, 262140;
	add.s64 	%rd1310, %rd37, %rd1309;
	st.global.u32 	[%rd1310], %r1026;
$L__BB1_1111:
	atom.exch.b32 	%r2865, [%rd3801], 0;
	and.b32  	%r2866, %r1027, 7;
	setp.eq.s32 	%p273, %r2866, 0;
	selp.b32 	%r6949, %r1027, %r6952, %p273;
	selp.b32 	%r6950, %r6952, %r1027, %p273;
	and.b32  	%r2867, %r6949, 7;
	setp.eq.s32 	%p274, %r2867, 0;
	@%p274 bra 	$L__BB1_1097;
$L__BB1_1112:
	cvt.u64.u32 	%rd1311, %r6950;
	shl.b64 	%rd1312, %rd1311, 32;
	cvt.u64.u32 	%rd1313, %r6949;
	or.b64  	%rd303, %rd1312, %rd1313;
	mul.wide.u32 	%rd1314, %r6949, 8;
	and.b32  	%r2868, %r6950, 7;
	cvt.u64.u32 	%rd1315, %r2868;
	mov.b64 	%rd1316, 56;
	cvt.u32.u64 	%r2869, %rd1316;
	cvt.u32.u64 	%r2870, %rd1314;
	and.b32  	%r2871, %r2870, %r2869;
	cvt.u32.u64 	%r2872, %rd1315;
	or.b32  	%r2873, %r2871, %r2872;
	mov.b64 	%rd1317, 9130730411292422144;
	shr.u64 	%rd1318, %rd1317, %r2873;
	mov.b64 	%rd1319, 1736164156265733120;
	shr.u64 	%rd1320, %rd1319, %r2873;
	mov.b64 	%rd1321, -506390041275138048;
	shr.u64 	%rd1322, %rd1321, %r2873;
	shl.b64 	%rd1323, %rd1322, 2;
	cvt.u32.u64 	%r2874, %rd1320;
	mov.b64 	%rd1324, 2;
	cvt.u32.u64 	%r2875, %rd1324;
	and.b32  	%r2876, %r2874, %r2875;
	cvt.u32.u64 	%r2877, %rd1318;
	mov.b64 	%rd1325, 1;
	cvt.u32.u64 	%r2878, %rd1325;
	and.b32  	%r2879, %r2877, %r2878;
	or.b32  	%r2880, %r2879, %r2876;
	cvt.u32.u64 	%r2881, %rd1323;
	mov.b64 	%rd1326, 4;
	cvt.u32.u64 	%r2882, %rd1326;
	and.b32  	%r2883, %r2881, %r2882;
	or.b32  	%r2884, %r2880, %r2883;
	mov.b16 	%rs105, 1;
	shl.b16 	%rs106, %rs105, %r2884;
	and.b16  	%rs107, %rs106, 29;
	setp.eq.s16 	%p275, %rs107, 0;
	@%p275 bra 	$L__BB1_1125;
	add.s32 	%r2885, %r139, -1;
	st.local.u32 	[%rd2+4], %r2885;
	mul.wide.u32 	%rd1327, %r139, 8;
	add.s64 	%rd1328, %rd2, %rd1327;
	st.local.u64 	[%rd1328+8], %rd303;
$L__BB1_1114:
	ld.local.u32 	%r4548, [%rd2+2328];
	add.s32 	%r4549, %r4548, 1;
	st.local.u32 	[%rd2+2328], %r4549;
$L__BB1_1115:
	ld.local.u32 	%r1031, [%rd2+4];
	setp.gt.u32 	%p1293, %r1031, 30;
	@%p1293 bra 	$L__BB1_2097;
$L__BB1_1116:
	add.s32 	%r1032, %r1031, 1;
	st.local.u32 	[%rd2+4], %r1032;
	mul.wide.u32 	%rd2419, %r1031, 8;
	add.s64 	%rd2420, %rd2, %rd2419;
	add.s64 	%rd312, %rd2420, 8;
	ld.local.u64 	%rd313, [%rd2420+16];
	setp.eq.s64 	%p1295, %rd313, 0;
	mov.pred 	%p2573, 0;
	@%p1295 bra 	$L__BB1_2096;
	cvt.u32.u64 	%r1036, %rd313;
	shr.u64 	%rd314, %rd313, 32;
	{ .reg .b32 tmp; mov.b64 {tmp, %r6961}, %rd313; }
	shl.b64 	%rd2421, %rd313, 3;
	mov.b64 	%rd2422, 7;
	cvt.u32.u64 	%r4572, %rd2422;
	cvt.u32.u64 	%r4573, %rd314;
	and.b32  	%r4574, %r4573, %r4572;
	mov.b64 	%rd2423, 56;
	cvt.u32.u64 	%r4575, %rd2423;
	cvt.u32.u64 	%r4576, %rd2421;
	and.b32  	%r4577, %r4576, %r4575;
	or.b32  	%r4578, %r4577, %r4574;
	mov.b64 	%rd2424, 9130730411292422144;
	shr.u64 	%rd2425, %rd2424, %r4578;
	and.b64  	%rd2426, %rd2425, 1;
	mov.b64 	%rd2427, 1736164156265733120;
	shr.u64 	%rd2428, %rd2427, %r4578;
	and.b64  	%rd2429, %rd2428, 2;
	or.b64  	%rd2430, %rd2426, %rd2429;
	mov.b64 	%rd2431, -506390041275138048;
	shr.u64 	%rd2432, %rd2431, %r4578;
	shl.b64 	%rd2433, %rd2432, 2;
	and.b64  	%rd2434, %rd2433, 4;
	or.b64  	%rd315, %rd2430, %rd2434;
	and.b64  	%rd2435, %rd313, 30064771079;
	setp.eq.s64 	%p1296, %rd2435, 1;
	@%p1296 bra 	$L__BB1_1165;
	cvt.u16.u64 	%rs154, %rd314;
	and.b16  	%rs155, %rs154, 7;
	cvt.u16.u64 	%rs156, %rd313;
	and.b16  	%rs157, %rs156, 7;
	setp.lt.u16 	%p1297, %rs155, %rs157;
	selp.b32 	%r1035, %r1036, %r6961, %p1297;
	selp.b32 	%r1036, %r6961, %r1036, %p1297;
	cvt.u16.u64 	%rs153, %rd315;
	setp.gt.s16 	%p1298, %rs153, 3;
	@%p1298 bra 	$L__BB1_1129;
	setp.gt.s16 	%p1302, %rs153, 1;
	@%p1302 bra 	$L__BB1_1480;
	setp.eq.s16 	%p1304, %rs153, 0;
	mov.u32 	%r6961, %r1035;
	@%p1304 bra 	$L__BB1_1121;
	bra.uni 	$L__BB1_1165;
$L__BB1_1121:
	ld.local.u32 	%r1037, [%rd2];
	sub.s32 	%r5901, %r1032, %r1037;
	setp.eq.s32 	%p2150, %r5901, -1;
	@%p2150 bra 	$L__BB1_2093;
	and.b32  	%r5902, %r1036, 7;
	setp.eq.s32 	%p2151, %r5902, 0;
	selp.b32 	%r6956, %r1036, %r1035, %p2151;
	selp.b32 	%r6957, %r1035, %r1036, %p2151;
	and.b32  	%r5903, %r6956, 7;
	setp.ne.s32 	%p2152, %r5903, 0;
	@%p2152 bra 	$L__BB1_1123;
	bra.uni 	$L__BB1_1151;
$L__BB1_1123:
	cvt.u64.u32 	%rd3258, %r6957;
	shl.b64 	%rd3259, %rd3258, 32;
	cvt.u64.u32 	%rd3260, %r6956;
	or.b64  	%rd316, %rd3259, %rd3260;
	mul.wide.u32 	%rd3261, %r6956, 8;
	and.b32  	%r5922, %r6957, 7;
	cvt.u64.u32 	%rd3262, %r5922;
	mov.b64 	%rd3263, 56;
	cvt.u32.u64 	%r5923, %rd3263;
	cvt.u32.u64 	%r5924, %rd3261;
	and.b32  	%r5925, %r5924, %r5923;
	cvt.u32.u64 	%r5926, %rd3262;
	or.b32  	%r5927, %r5925, %r5926;
	mov.b64 	%rd3264, 9130730411292422144;
	shr.u64 	%rd3265, %rd3264, %r5927;
	mov.b64 	%rd3266, 1736164156265733120;
	shr.u64 	%rd3267, %rd3266, %r5927;
	mov.b64 	%rd3268, -506390041275138048;
	shr.u64 	%rd3269, %rd3268, %r5927;
	shl.b64 	%rd3270, %rd3269, 2;
	cvt.u32.u64 	%r5928, %rd3267;
	mov.b64 	%rd3271, 2;
	cvt.u32.u64 	%r5929, %rd3271;
	and.b32  	%r5930, %r5928, %r5929;
	cvt.u32.u64 	%r5931, %rd3265;
	mov.b64 	%rd3272, 1;
	cvt.u32.u64 	%r5932, %rd3272;
	and.b32  	%r5933, %r5931, %r5932;
	or.b32  	%r5934, %r5933, %r5930;
	cvt.u32.u64 	%r5935, %rd3270;
	mov.b64 	%rd3273, 4;
	cvt.u32.u64 	%r5936, %rd3273;
	and.b32  	%r5937, %r5935, %r5936;
	or.b32  	%r5938, %r5934, %r5937;
	mov.b16 	%rs194, 1;
	shl.b16 	%rs195, %rs194, %r5938;
	and.b16  	%rs196, %rs195, 29;
	setp.eq.s16 	%p2167, %rs196, 0;
	@%p2167 bra 	$L__BB1_1149;
	st.local.u32 	[%rd2+4], %r1031;
	st.local.u64 	[%rd312+8], %rd316;
	bra.uni 	$L__BB1_2091;
$L__BB1_1125:
	add.s32 	%r2886, %r6660, 1;
	st.local.u32 	[%rd2], %r2886;
	mul.wide.u32 	%rd1329, %r6660, 8;
	add.s64 	%rd1330, %rd2, %rd1329;
	st.local.u64 	[%rd1330+8], %rd303;
	bra.uni 	$L__BB1_1114;
$L__BB1_1126:
	shl.b64 	%rd2401, %rd43, 3;
	shr.u64 	%rd2402, %rd43, 32;
	mov.b64 	%rd2403, 7;
	cvt.u32.u64 	%r4550, %rd2403;
	cvt.u32.u64 	%r4551, %rd2402;
	and.b32  	%r4552, %r4551, %r4550;
	mov.b64 	%rd2404, 56;
	cvt.u32.u64 	%r4553, %rd2404;
	cvt.u32.u64 	%r4554, %rd2401;
	and.b32  	%r4555, %r4554, %r4553;
	or.b32  	%r4556, %r4555, %r4552;
	mov.b64 	%rd2405, 9130730411292422144;
	shr.u64 	%rd2406, %rd2405, %r4556;
	mov.b64 	%rd2407, 1736164156265733120;
	shr.u64 	%rd2408, %rd2407, %r4556;
	mov.b64 	%rd2409, -506390041275138048;
	shr.u64 	%rd2410, %rd2409, %r4556;
	shl.b64 	%rd2411, %rd2410, 2;
	cvt.u32.u64 	%r4557, %rd2408;
	mov.b64 	%rd2412, 2;
	cvt.u32.u64 	%r4558, %rd2412;
	and.b32  	%r4559, %r4557, %r4558;
	cvt.u32.u64 	%r4560, %rd2406;
	mov.b64 	%rd2413, 1;
	cvt.u32.u64 	%r4561, %rd2413;
	and.b32  	%r4562, %r4560, %r4561;
	or.b32  	%r4563, %r4562, %r4559;
	cvt.u32.u64 	%r4564, %rd2411;
	mov.b64 	%rd2414, 4;
	cvt.u32.u64 	%r4565, %rd2414;
	and.b32  	%r4566, %r4564, %r4565;
	or.b32  	%r4567, %r4563, %r4566;
	mov.b16 	%rs150, 1;
	shl.b16 	%rs151, %rs150, %r4567;
	and.b16  	%rs152, %rs151, 29;
	setp.eq.s16 	%p1292, %rs152, 0;
	@%p1292 bra 	$L__BB1_1128;
	ld.local.u32 	%r4568, [%rd2+4];
	add.s32 	%r4569, %r4568, -1;
	st.local.u32 	[%rd2+4], %r4569;
	mul.wide.u32 	%rd2415, %r4568, 8;
	add.s64 	%rd2416, %rd2, %rd2415;
	st.local.u64 	[%rd2416+8], %rd43;
	bra.uni 	$L__BB1_2097;
$L__BB1_1128:
	ld.local.u32 	%r4570, [%rd2];
	add.s32 	%r4571, %r4570, 1;
	st.local.u32 	[%rd2], %r4571;
	mul.wide.u32 	%rd2417, %r4570, 8;
	add.s64 	%rd2418, %rd2, %rd2417;
	st.local.u64 	[%rd2418+8], %rd43;
	bra.uni 	$L__BB1_2097;
$L__BB1_1129:
	setp.gt.s16 	%p1299, %rs153, 5;
	@%p1299 bra 	$L__BB1_1941;
	setp.eq.s16 	%p1301, %rs153, 4;
	@%p1301 bra 	$L__BB1_1131;
	bra.uni 	$L__BB1_1560;
$L__BB1_1131:
	ld.local.u32 	%r7079, [%rd2];
	sub.s32 	%r5727, %r7079, %r1032;
	setp.lt.u32 	%p2069, %r5727, 2;
	@%p2069 bra 	$L__BB1_2093;
	shr.u32 	%r5728, %r1036, 3;
	shr.u32 	%r1392, %r1036, 16;
	setp.eq.s32 	%p2070, %r1392, %r132;
	sub.s32 	%r5729, %r5728, %r133;
	mul.wide.u32 	%rd3055, %r5729, 8;
	mov.u32 	%r5730, shared_mem;
	cvt.u64.u32 	%rd3056, %r5730;
	cvta.shared.u64 	%rd3057, %rd3056;
	add.s64 	%rd3836, %rd3057, %rd3055;
	and.b32  	%r5731, %r1036, -8;
	cvt.u64.u32 	%rd3058, %r5731;
	add.s64 	%rd412, %rd606, %rd3058;
	mov.u64 	%rd3834, %rd3836;
	@%p2070 bra 	$L__BB1_1134;
	add.s64 	%rd3834, %rd412, 8388608;
$L__BB1_1134:
	ld.u64 	%rd3059, [%rd3834];
	setp.eq.s64 	%p2071, %rd3059, 0;
	@%p2071 bra 	$L__BB1_2093;
	shr.u32 	%r5732, %r1035, 3;
	shr.u32 	%r1393, %r1035, 16;
	setp.eq.s32 	%p2072, %r1393, %r132;
	sub.s32 	%r5733, %r5732, %r133;
	mul.wide.u32 	%rd3060, %r5733, 8;
	mov.u32 	%r5734, shared_mem;
	cvt.u64.u32 	%rd3061, %r5734;
	cvta.shared.u64 	%rd3062, %rd3061;
	add.s64 	%rd3837, %rd3062, %rd3060;
	and.b32  	%r5735, %r1035, -8;
	cvt.u64.u32 	%rd3063, %r5735;
	add.s64 	%rd416, %rd606, %rd3063;
	mov.u64 	%rd3835, %rd3837;
	@%p2072 bra 	$L__BB1_1137;
	add.s64 	%rd3835, %rd416, 8388608;
$L__BB1_1137:
	ld.u64 	%rd3064, [%rd3835];
	setp.eq.s64 	%p2073, %rd3064, 0;
	@%p2073 bra 	$L__BB1_2093;
	@%p2070 bra 	$L__BB1_1142;
	mul.wide.u32 	%rd3065, %r1392, 4;
	add.s64 	%rd3066, %rd39, %rd3065;
	atom.global.add.u32 	%r5736, [%rd3066], -1;
	setp.ne.s32 	%p2075, %r5736, 1;
	@%p2075 bra 	$L__BB1_1141;
	atom.global.add.u32 	%r5737, [%rd40], 1;
	shl.b32 	%r5738, %r5737, 2;
	cvt.u64.u32 	%rd3067, %r5738;
	and.b64  	%rd3068, %rd3067, 262140;
	add.s64 	%rd3069, %rd37, %rd3068;
	st.global.u32 	[%rd3069], %r1392;
$L__BB1_1141:
	add.s64 	%rd3836, %rd412, 8388608;
$L__BB1_1142:
	atom.exch.b64 	%rd421, [%rd3836], 0;
	@%p2072 bra 	$L__BB1_1146;
	mul.wide.u32 	%rd3070, %r1393, 4;
	add.s64 	%rd3071, %rd39, %rd3070;
	atom.global.add.u32 	%r5739, [%rd3071], -1;
	setp.ne.s32 	%p2077, %r5739, 1;
	@%p2077 bra 	$L__BB1_1145;
	atom.global.add.u32 	%r5740, [%rd40], 1;
	shl.b32 	%r5741, %r5740, 2;
	cvt.u64.u32 	%rd3072, %r5741;
	and.b64  	%rd3073, %rd3072, 262140;
	add.s64 	%rd3074, %rd37, %rd3073;
	st.global.u32 	[%rd3074], %r1393;
$L__BB1_1145:
	add.s64 	%rd3837, %rd416, 8388608;
$L__BB1_1146:
	atom.exch.b64 	%rd3075, [%rd3837], 0;
	cvt.u32.u64 	%r5742, %rd3075;
	{ .reg .b32 tmp; mov.b64 {tmp, %r1394}, %rd3075; }
	cvt.u32.u64 	%r5743, %rd421;
	and.b32  	%r5744, %r5743, 7;
	setp.eq.s32 	%p2078, %r5744, 0;
	selp.b32 	%r7075, %r5743, %r5742, %p2078;
	selp.b32 	%r7076, %r5742, %r5743, %p2078;
	and.b32  	%r5745, %r7075, 7;
	setp.ne.s32 	%p2079, %r5745, 0;
	@%p2079 bra 	$L__BB1_1147;
	bra.uni 	$L__BB1_1526;
$L__BB1_1147:
	cvt.u64.u32 	%rd3096, %r7076;
	shl.b64 	%rd3097, %rd3096, 32;
	cvt.u64.u32 	%rd3098, %r7075;
	or.b64  	%rd424, %rd3097, %rd3098;
	mul.wide.u32 	%rd3099, %r7075, 8;
	and.b32  	%r5764, %r7076, 7;
	cvt.u64.u32 	%rd3100, %r5764;
	mov.b64 	%rd3101, 56;
	cvt.u32.u64 	%r5765, %rd3101;
	cvt.u32.u64 	%r5766, %rd3099;
	and.b32  	%r5767, %r5766, %r5765;
	cvt.u32.u64 	%r5768, %rd3100;
	or.b32  	%r5769, %r5767, %r5768;
	mov.b64 	%rd3102, 9130730411292422144;
	shr.u64 	%rd3103, %rd3102, %r5769;
	mov.b64 	%rd3104, 1736164156265733120;
	shr.u64 	%rd3105, %rd3104, %r5769;
	mov.b64 	%rd3106, -506390041275138048;
	shr.u64 	%rd3107, %rd3106, %r5769;
	shl.b64 	%rd3108, %rd3107, 2;
	cvt.u32.u64 	%r5770, %rd3105;
	mov.b64 	%rd3109, 2;
	cvt.u32.u64 	%r5771, %rd3109;
	and.b32  	%r5772, %r5770, %r5771;
	cvt.u32.u64 	%r5773, %rd3103;
	mov.b64 	%rd3110, 1;
	cvt.u32.u64 	%r5774, %rd3110;
	and.b32  	%r5775, %r5773, %r5774;
	or.b32  	%r5776, %r5775, %r5772;
	cvt.u32.u64 	%r5777, %rd3108;
	mov.b64 	%rd3111, 4;
	cvt.u32.u64 	%r5778, %rd3111;
	and.b32  	%r5779, %r5777, %r5778;
	or.b32  	%r5780, %r5776, %r5779;
	mov.b16 	%rs182, 1;
	shl.b16 	%rs183, %rs182, %r5780;
	and.b16  	%rs184, %rs183, 29;
	setp.eq.s16 	%p2094, %rs184, 0;
	@%p2094 bra 	$L__BB1_1540;
	st.local.u32 	[%rd2+4], %r1031;
	st.local.u64 	[%rd312+8], %rd424;
	mov.u32 	%r1032, %r1031;
	bra.uni 	$L__BB1_1541;
$L__BB1_1149:
	add.s32 	%r5939, %r1037, 1;
	st.local.u32 	[%rd2], %r5939;
	mul.wide.u32 	%rd3274, %r1037, 8;
	add.s64 	%rd3275, %rd2, %rd3274;
	st.local.u64 	[%rd3275+8], %rd316;
	bra.uni 	$L__BB1_2091;
$L__BB1_1150:
	atom.exch.b32 	%r5919, [%rd3805], 0;
	and.b32  	%r5920, %r1049, 7;
	setp.eq.s32 	%p2165, %r5920, 0;
	selp.b32 	%r6956, %r1049, %r6959, %p2165;
	selp.b32 	%r6957, %r6959, %r1049, %p2165;
	and.b32  	%r5921, %r6956, 7;
	setp.eq.s32 	%p2166, %r5921, 0;
	@%p2166 bra 	$L__BB1_1151;
	bra.uni 	$L__BB1_1123;
$L__BB1_1151:
	and.b32  	%r5904, %r6957, 7;
	setp.ne.s32 	%p2153, %r5904, 0;
	mov.u32 	%r6959, %r6957;
	@%p2153 bra 	$L__BB1_1159;
$L__BB1_1152:
	mov.u32 	%r6959, %r6957;
	shr.u32 	%r5905, %r6959, 3;
	shr.u32 	%r1045, %r6959, 16;
	setp.eq.s32 	%p2154, %r1045, %r132;
	sub.s32 	%r5906, %r5905, %r133;
	mul.wide.u32 	%rd3238, %r5906, 4;
	mov.u32 	%r5907, shared_mem;
	cvt.u64.u32 	%rd3239, %r5907;
	cvta.shared.u64 	%rd3240, %rd3239;
	add.s64 	%rd3241, %rd3240, %rd3238;
	add.s64 	%rd3803, %rd3241, 65536;
	mul.wide.u32 	%rd3242, %r5905, 4;
	add.s64 	%rd318, %rd38, %rd3242;
	mov.u64 	%rd3802, %rd3803;
	@%p2154 bra 	$L__BB1_1154;
	mov.u64 	%rd3802, %rd318;
$L__BB1_1154:
	atom.exch.b32 	%r6957, [%rd3802], %r6959;
	setp.eq.s32 	%p2155, %r6957, %r6959;
	setp.eq.s32 	%p2156, %r6957, 0;
	or.pred  	%p2157, %p2155, %p2156;
	@%p2157 bra 	$L__BB1_1159;
	@%p2154 bra 	$L__BB1_1158;
	mul.wide.u32 	%rd3243, %r1045, 4;
	add.s64 	%rd3244, %rd39, %rd3243;
	atom.global.add.u32 	%r5908, [%rd3244], -1;
	setp.ne.s32 	%p2159, %r5908, 1;
	mov.u64 	%rd3803, %rd318;
	@%p2159 bra 	$L__BB1_1158;
	atom.global.add.u32 	%r5909, [%rd40], 1;
	shl.b32 	%r5910, %r5909, 2;
	cvt.u64.u32 	%rd3245, %r5910;
	and.b64  	%rd3246, %rd3245, 262140;
	add.s64 	%rd3247, %rd37, %rd3246;
	st.global.u32 	[%rd3247], %r1045;
$L__BB1_1158:
	atom.exch.b32 	%r5911, [%rd3803], 0;
	and.b32  	%r5912, %r6957, 7;
	setp.eq.s32 	%p2160, %r5912, 0;
	mov.u32 	%r6959, %r6957;
	@%p2160 bra 	$L__BB1_1152;
$L__BB1_1159:
	shr.u32 	%r5913, %r6956, 3;
	shr.u32 	%r1048, %r6956, 16;
	setp.eq.s32 	%p2161, %r1048, %r132;
	sub.s32 	%r5914, %r5913, %r133;
	mul.wide.u32 	%rd3248, %r5914, 4;
	mov.u32 	%r5915, shared_mem;
	cvt.u64.u32 	%rd3249, %r5915;
	cvta.shared.u64 	%rd3250, %rd3249;
	add.s64 	%rd3251, %rd3250, %rd3248;
	add.s64 	%rd3805, %rd3251, 65536;
	mul.wide.u32 	%rd3252, %r5913, 4;
	add.s64 	%rd322, %rd38, %rd3252;
	mov.u64 	%rd3804, %rd3805;
	@%p2161 bra 	$L__BB1_1161;
	mov.u64 	%rd3804, %rd322;
$L__BB1_1161:
	atom.exch.b32 	%r1049, [%rd3804], %r6959;
	setp.eq.s32 	%p2162, %r1049, %r6956;
	@%p2162 bra 	$L__BB1_2091;
	@%p2161 bra 	$L__BB1_1150;
	mul.wide.u32 	%rd3253, %r1048, 4;
	add.s64 	%rd3254, %rd39, %rd3253;
	atom.global.add.u32 	%r5916, [%rd3254], -1;
	setp.ne.s32 	%p2164, %r5916, 1;
	mov.u64 	%rd3805, %rd322;
	@%p2164 bra 	$L__BB1_1150;
	atom.global.add.u32 	%r5917, [%rd40], 1;
	shl.b32 	%r5918, %r5917, 2;
	cvt.u64.u32 	%rd3255, %r5918;
	and.b64  	%rd3256, %rd3255, 262140;
	add.s64 	%rd3257, %rd37, %rd3256;
	st.global.u32 	[%rd3257], %r1048;
	bra.uni 	$L__BB1_1150;
$L__BB1_1165:
	shr.u32 	%r5941, %r1036, 3;
	mul.wide.u32 	%rd3276, %r5941, 536;
	mov.u64 	%rd3277, D_BOOK;
	add.s64 	%rd3278, %rd3277, %rd3276;
	add.s64 	%rd325, %rd3278, 8;
	ld.const.u32 	%r5942, [%rd3278+272];
	add.s32 	%r5943, %r5942, -1;
	ld.const.u32 	%r1054, [%rd3278+536];
	ld.local.u32 	%r1055, [%rd2];
	and.b32  	%r1056, %r5943, 255;
	ld.local.u32 	%r1057, [%rd2+272];
	and.b32  	%r5944, %r5942, 255;
	setp.eq.s32 	%p2168, %r5944, 1;
	mov.b32 	%r6994, 0;
	mov.u32 	%r6993, %r1057;
	@%p2168 bra 	$L__BB1_1261;
	shl.b32 	%r5946, %r1057, 3;
	mov.u32 	%r5947, shared_mem;
	add.s32 	%r5948, %r5947, %r5946;
	ld.shared.u32 	%r5949, [%r5948];
	setp.ne.s32 	%p2169, %r5949, 0;
	setp.eq.s32 	%p2170, %r1057, 0;
	or.pred  	%p2171, %p2170, %p2169;
	mov.b32 	%r6994, 0;
	@%p2171 bra 	$L__BB1_1168;
	add.s32 	%r5951, %r1057, %r133;
	st.local.u32 	[%rd2+280], %r5951;
	mov.b32 	%r6994, 1;
$L__BB1_1168:
	add.s32 	%r5952, %r1057, 256;
	and.b32  	%r6993, %r5952, 8191;
	setp.ge.u32 	%p2172, %r6994, %r1056;
	@%p2172 bra 	$L__BB1_1261;
	shl.b32 	%r5953, %r6993, 3;
	mov.u32 	%r5954, shared_mem;
	add.s32 	%r5955, %r5954, %r5953;
	ld.shared.u32 	%r5956, [%r5955];
	setp.ne.s32 	%p2173, %r5956, 0;
	and.b32  	%r1060, %r1057, 8191;
	setp.eq.s32 	%p2174, %r1060, 7936;
	or.pred  	%p2175, %p2174, %p2173;
	@%p2175 bra 	$L__BB1_1171;
	add.s32 	%r5957, %r6993, %r133;
	add.s32 	%r1061, %r6994, 1;
	mul.wide.u32 	%rd3279, %r6994, 4;
	add.s64 	%rd3280, %rd2, %rd3279;
	st.local.u32 	[%rd3280+280], %r5957;
	mov.u32 	%r6994, %r1061;
$L__BB1_1171:
	add.s32 	%r5958, %r1057, 512;
	and.b32  	%r6993, %r5958, 8191;
	setp.ge.u32 	%p2176, %r6994, %r1056;
	@%p2176 bra 	$L__BB1_1261;
	shl.b32 	%r5959, %r6993, 3;
	mov.u32 	%r5960, shared_mem;
	add.s32 	%r5961, %r5960, %r5959;
	ld.shared.u32 	%r5962, [%r5961];
	setp.ne.s32 	%p2177, %r5962, 0;
	setp.eq.s32 	%p2178, %r1060, 7680;
	or.pred  	%p2179, %p2178, %p2177;
	@%p2179 bra 	$L__BB1_1174;
	add.s32 	%r5963, %r6993, %r133;
	add.s32 	%r1064, %r6994, 1;
	mul.wide.u32 	%rd3281, %r6994, 4;
	add.s64 	%rd3282, %rd2, %rd3281;
	st.local.u32 	[%rd3282+280], %r5963;
	mov.u32 	%r6994, %r1064;
$L__BB1_1174:
	add.s32 	%r5964, %r1057, 768;
	and.b32  	%r6993, %r5964, 8191;
	setp.ge.u32 	%p2180, %r6994, %r1056;
	@%p2180 bra 	$L__BB1_1261;
	shl.b32 	%r5965, %r6993, 3;
	mov.u32 	%r5966, shared_mem;
	add.s32 	%r5967, %r5966, %r5965;
	ld.shared.u32 	%r5968, [%r5967];
	setp.ne.s32 	%p2181, %r5968, 0;
	setp.eq.s32 	%p2182, %r1060, 7424;
	or.pred  	%p2183, %p2182, %p2181;
	@%p2183 bra 	$L__BB1_1177;
	add.s32 	%r5969, %r6993, %r133;
	add.s32 	%r1067, %r6994, 1;
	mul.wide.u32 	%rd3283, %r6994, 4;
	add.s64 	%rd3284, %rd2, %rd3283;
	st.local.u32 	[%rd3284+280], %r5969;
	mov.u32 	%r6994, %r1067;
$L__BB1_1177:
	add.s32 	%r5970, %r1057, 1024;
	and.b32  	%r6993, %r5970, 8191;
	setp.ge.u32 	%p2184, %r6994, %r1056;
	@%p2184 bra 	$L__BB1_1261;
	shl.b32 	%r5971, %r6993, 3;
	mov.u32 	%r5972, shared_mem;
	add.s32 	%r5973, %r5972, %r5971;
	ld.shared.u32 	%r5974, [%r5973];
	setp.ne.s32 	%p2185, %r5974, 0;
	setp.eq.s32 	%p2186, %r1060, 7168;
	or.pred  	%p2187, %p2186, %p2185;
	@%p2187 bra 	$L__BB1_1180;
	add.s32 	%r5975, %r6993, %r133;
	add.s32 	%r1070, %r6994, 1;
	mul.wide.u32 	%rd3285, %r6994, 4;
	add.s64 	%rd3286, %rd2, %rd3285;
	st.local.u32 	[%rd3286+280], %r5975;
	mov.u32 	%r6994, %r1070;
$L__BB1_1180:
	add.s32 	%r5976, %r1057, 1280;
	and.b32  	%r6993, %r5976, 8191;
	setp.ge.u32 	%p2188, %r6994, %r1056;
	@%p2188 bra 	$L__BB1_1261;
	shl.b32 	%r5977, %r6993, 3;
	mov.u32 	%r5978, shared_mem;
	add.s32 	%r5979, %r5978, %r5977;
	ld.shared.u32 	%r5980, [%r5979];
	setp.ne.s32 	%p2189, %r5980, 0;
	setp.eq.s32 	%p2190, %r1060, 6912;
	or.pred  	%p2191, %p2190, %p2189;
	@%p2191 bra 	$L__BB1_1183;
	add.s32 	%r5981, %r6993, %r133;
	add.s32 	%r1073, %r6994, 1;
	mul.wide.u32 	%rd3287, %r6994, 4;
	add.s64 	%rd3288, %rd2, %rd3287;
	st.local.u32 	[%rd3288+280], %r5981;
	mov.u32 	%r6994, %r1073;
$L__BB1_1183:
	add.s32 	%r5982, %r1057, 1536;
	and.b32  	%r6993, %r5982, 8191;
	setp.ge.u32 	%p2192, %r6994, %r1056;
	@%p2192 bra 	$L__BB1_1261;
	shl.b32 	%r5983, %r6993, 3;
	mov.u32 	%r5984, shared_mem;
	add.s32 	%r5985, %r5984, %r5983;
	ld.shared.u32 	%r5986, [%r5985];
	setp.ne.s32 	%p2193, %r5986, 0;
	setp.eq.s32 	%p2194, %r1060, 6656;
	or.pred  	%p2195, %p2194, %p2193;
	@%p2195 bra 	$L__BB1_1186;
	add.s32 	%r5987, %r6993, %r133;
	add.s32 	%r1076, %r6994, 1;
	mul.wide.u32 	%rd3289, %r6994, 4;
	add.s64 	%rd3290, %rd2, %rd3289;
	st.local.u32 	[%rd3290+280], %r5987;
	mov.u32 	%r6994, %r1076;
$L__BB1_1186:
	add.s32 	%r5988, %r1057, 1792;
	and.b32  	%r6993, %r5988, 8191;
	setp.ge.u32 	%p2196, %r6994, %r1056;
	@%p2196 bra 	$L__BB1_1261;
	shl.b32 	%r5989, %r6993, 3;
	mov.u32 	%r5990, shared_mem;
	add.s32 	%r5991, %r5990, %r5989;
	ld.shared.u32 	%r5992, [%r5991];
	setp.ne.s32 	%p2197, %r5992, 0;
	setp.eq.s32 	%p2198, %r1060, 6400;
	or.pred  	%p2199, %p2198, %p2197;
	@%p2199 bra 	$L__BB1_1189;
	add.s32 	%r5993, %r6993, %r133;
	add.s32 	%r1079, %r6994, 1;
	mul.wide.u32 	%rd3291, %r6994, 4;
	add.s64 	%rd3292, %rd2, %rd3291;
	st.local.u32 	[%rd3292+280], %r5993;
	mov.u32 	%r6994, %r1079;
$L__BB1_1189:
	add.s32 	%r5994, %r1057, 2048;
	and.b32  	%r6993, %r5994, 8191;
	setp.ge.u32 	%p2200, %r6994, %r1056;
	@%p2200 bra 	$L__BB1_1261;
	shl.b32 	%r5995, %r6993, 3;
	mov.u32 	%r5996, shared_mem;
	add.s32 	%r5997, %r5996, %r5995;
	ld.shared.u32 	%r5998, [%r5997];
	setp.ne.s32 	%p2201, %r5998, 0;
	setp.eq.s32 	%p2202, %r1060, 6144;
	or.pred  	%p2203, %p2202, %p2201;
	@%p2203 bra 	$L__BB1_1192;
	add.s32 	%r5999, %r6993, %r133;
	add.s32 	%r1082, %r6994, 1;
	mul.wide.u32 	%rd3293, %r6994, 4;
	add.s64 	%rd3294, %rd2, %rd3293;
	st.local.u32 	[%rd3294+280], %r5999;
	mov.u32 	%r6994, %r1082;
$L__BB1_1192:
	add.s32 	%r6000, %r1057, 2304;
	and.b32  	%r6993, %r6000, 8191;
	setp.ge.u32 	%p2204, %r6994, %r1056;
	@%p2204 bra 	$L__BB1_1261;
	shl.b32 	%r6001, %r6993, 3;
	mov.u32 	%r6002, shared_mem;
	add.s32 	%r6003, %r6002, %r6001;
	ld.shared.u32 	%r6004, [%r6003];
	setp.ne.s32 	%p2205, %r6004, 0;
	setp.eq.s32 	%p2206, %r1060, 5888;
	or.pred  	%p2207, %p2206, %p2205;
	@%p2207 bra 	$L__BB1_1195;
	add.s32 	%r6005, %r6993, %r133;
	add.s32 	%r1085, %r6994, 1;
	mul.wide.u32 	%rd3295, %r6994, 4;
	add.s64 	%rd3296, %rd2, %rd3295;
	st.local.u32 	[%rd3296+280], %r6005;
	mov.u32 	%r6994, %r1085;
$L__BB1_1195:
	add.s32 	%r6006, %r1057, 2560;
	and.b32  	%r6993, %r6006, 8191;
	setp.ge.u32 	%p2208, %r6994, %r1056;
	@%p2208 bra 	$L__BB1_1261;
	shl.b32 	%r6007, %r6993, 3;
	mov.u32 	%r6008, shared_mem;
	add.s32 	%r6009, %r6008, %r6007;
	ld.shared.u32 	%r6010, [%r6009];
	setp.ne.s32 	%p2209, %r6010, 0;
	setp.eq.s32 	%p2210, %r1060, 5632;
	or.pred  	%p2211, %p2210, %p2209;
	@%p2211 bra 	$L__BB1_1198;
	add.s32 	%r6011, %r6993, %r133;
	add.s32 	%r1088, %r6994, 1;
	mul.wide.u32 	%rd3297, %r6994, 4;
	add.s64 	%rd3298, %rd2, %rd3297;
	st.local.u32 	[%rd3298+280], %r6011;
	mov.u32 	%r6994, %r1088;
$L__BB1_1198:
	add.s32 	%r6012, %r1057, 2816;
	and.b32  	%r6993, %r6012, 8191;
	setp.ge.u32 	%p2212, %r6994, %r1056;
	@%p2212 bra 	$L__BB1_1261;
	shl.b32 	%r6013, %r6993, 3;
	mov.u32 	%r6014, shared_mem;
	add.s32 	%r6015, %r6014, %r6013;
	ld.shared.u32 	%r6016, [%r6015];
	setp.ne.s32 	%p2213, %r6016, 0;
	setp.eq.s32 	%p2214, %r1060, 5376;
	or.pred  	%p2215, %p2214, %p2213;
	@%p2215 bra 	$L__BB1_1201;
	add.s32 	%r6017, %r6993, %r133;
	add.s32 	%r1091, %r6994, 1;
	mul.wide.u32 	%rd3299, %r6994, 4;
	add.s64 	%rd3300, %rd2, %rd3299;
	st.local.u32 	[%rd3300+280], %r6017;
	mov.u32 	%r6994, %r1091;
$L__BB1_1201:
	add.s32 	%r6018, %r1057, 3072;
	and.b32  	%r6993, %r6018, 8191;
	setp.ge.u32 	%p2216, %r6994, %r1056;
	@%p2216 bra 	$L__BB1_1261;
	shl.b32 	%r6019, %r6993, 3;
	mov.u32 	%r6020, shared_mem;
	add.s32 	%r6021, %r6020, %r6019;
	ld.shared.u32 	%r6022, [%r6021];
	setp.ne.s32 	%p2217, %r6022, 0;
	setp.eq.s32 	%p2218, %r1060, 5120;
	or.pred  	%p2219, %p2218, %p2217;
	@%p2219 bra 	$L__BB1_1204;
	add.s32 	%r6023, %r6993, %r133;
	add.s32 	%r1094, %r6994, 1;
	mul.wide.u32 	%rd3301, %r6994, 4;
	add.s64 	%rd3302, %rd2, %rd3301;
	st.local.u32 	[%rd3302+280], %r6023;
	mov.u32 	%r6994, %r1094;
$L__BB1_1204:
	add.s32 	%r6024, %r1057, 3328;
	and.b32  	%r6993, %r6024, 8191;
	setp.ge.u32 	%p2220, %r6994, %r1056;
	@%p2220 bra 	$L__BB1_1261;
	shl.b32 	%r6025, %r6993, 3;
	mov.u32 	%r6026, shared_mem;
	add.s32 	%r6027, %r6026, %r6025;
	ld.shared.u32 	%r6028, [%r6027];
	setp.ne.s32 	%p2221, %r6028, 0;
	setp.eq.s32 	%p2222, %r1060, 4864;
	or.pred  	%p2223, %p2222, %p2221;
	@%p2223 bra 	$L__BB1_1207;
	add.s32 	%r6029, %r6993, %r133;
	add.s32 	%r1097, %r6994, 1;
	mul.wide.u32 	%rd3303, %r6994, 4;
	add.s64 	%rd3304, %rd2, %rd3303;
	st.local.u32 	[%rd3304+280], %r6029;
	mov.u32 	%r6994, %r1097;
$L__BB1_1207:
	add.s32 	%r6030, %r1057, 3584;
	and.b32  	%r6993, %r6030, 8191;
	setp.ge.u32 	%p2224, %r6994, %r1056;
	@%p2224 bra 	$L__BB1_1261;
	shl.b32 	%r6031, %r6993, 3;
	mov.u32 	%r6032, shared_mem;
	add.s32 	%r6033, %r6032, %r6031;
	ld.shared.u32 	%r6034, [%r6033];
	setp.ne.s32 	%p2225, %r6034, 0;
	setp.eq.s32 	%p2226, %r1060, 4608;
	or.pred  	%p2227, %p2226, %p2225;
	@%p2227 bra 	$L__BB1_1210;
	add.s32 	%r6035, %r6993, %r133;
	add.s32 	%r1100, %r6994, 1;
	mul.wide.u32 	%rd3305, %r6994, 4;
	add.s64 	%rd3306, %rd2, %rd3305;
	st.local.u32 	[%rd3306+280], %r6035;
	mov.u32 	%r6994, %r1100;
$L__BB1_1210:
	add.s32 	%r6036, %r1057, 3840;
	and.b32  	%r6993, %r6036, 8191;
	setp.ge.u32 	%p2228, %r6994, %r1056;
	@%p2228 bra 	$L__BB1_1261;
	shl.b32 	%r6037, %r6993, 3;
	mov.u32 	%r6038, shared_mem;
	add.s32 	%r6039, %r6038, %r6037;
	ld.shared.u32 	%r6040, [%r6039];
	setp.ne.s32 	%p2229, %r6040, 0;
	setp.eq.s32 	%p2230, %r1060, 4352;
	or.pred  	%p2231, %p2230, %p2229;
	@%p2231 bra 	$L__BB1_1213;
	add.s32 	%r6041, %r6993, %r133;
	add.s32 	%r1103, %r6994, 1;
	mul.wide.u32 	%rd3307, %r6994, 4;
	add.s64 	%rd3308, %rd2, %rd3307;
	st.local.u32 	[%rd3308+280], %r6041;
	mov.u32 	%r6994, %r1103;
$L__BB1_1213:
	xor.b32  	%r1105, %r1060, 4096;
	setp.ge.u32 	%p2232, %r6994, %r1056;
	mov.u32 	%r6993, %r1105;
	@%p2232 bra 	$L__BB1_1261;
	shl.b32 	%r6042, %r1105, 3;
	mov.u32 	%r6043, shared_mem;
	add.s32 	%r6044, %r6043, %r6042;
	ld.shared.u32 	%r6045, [%r6044];
	setp.ne.s32 	%p2233, %r6045, 0;
	setp.eq.s32 	%p2234, %r1060, 4096;
	or.pred  	%p2235, %p2234, %p2233;
	@%p2235 bra 	$L__BB1_1216;
	add.s32 	%r6046, %r1105, %r133;
	add.s32 	%r1106, %r6994, 1;
	mul.wide.u32 	%rd3309, %r6994, 4;
	add.s64 	%rd3310, %rd2, %rd3309;
	st.local.u32 	[%rd3310+280], %r6046;
	mov.u32 	%r6994, %r1106;
$L__BB1_1216:
	add.s32 	%r6047, %r1105, 256;
	and.b32  	%r6993, %r6047, 8191;
	setp.ge.u32 	%p2236, %r6994, %r1056;
	@%p2236 bra 	$L__BB1_1261;
	shl.b32 	%r6048, %r6993, 3;
	mov.u32 	%r6049, shared_mem;
	add.s32 	%r6050, %r6049, %r6048;
	ld.shared.u32 	%r6051, [%r6050];
	setp.ne.s32 	%p2237, %r6051, 0;
	setp.eq.s32 	%p2238, %r1060, 3840;
	or.pred  	%p2239, %p2238, %p2237;
	@%p2239 bra 	$L__BB1_1219;
	add.s32 	%r6052, %r6993, %r133;
	add.s32 	%r1109, %r6994, 1;
	mul.wide.u32 	%rd3311, %r6994, 4;
	add.s64 	%rd3312, %rd2, %rd3311;
	st.local.u32 	[%rd3312+280], %r6052;
	mov.u32 	%r6994, %r1109;
$L__BB1_1219:
	add.s32 	%r6053, %r1105, 512;
	and.b32  	%r6993, %r6053, 8191;
	setp.ge.u32 	%p2240, %r6994, %r1056;
	@%p2240 bra 	$L__BB1_1261;
	shl.b32 	%r6054, %r6993, 3;
	mov.u32 	%r6055, shared_mem;
	add.s32 	%r6056, %r6055, %r6054;
	ld.shared.u32 	%r6057, [%r6056];
	setp.ne.s32 	%p2241, %r6057, 0;
	setp.eq.s32 	%p2242, %r1060, 3584;
	or.pred  	%p2243, %p2242, %p2241;
	@%p2243 bra 	$L__BB1_1222;
	add.s32 	%r6058, %r6993, %r133;
	add.s32 	%r1112, %r6994, 1;
	mul.wide.u32 	%rd3313, %r6994, 4;
	add.s64 	%rd3314, %rd2, %rd3313;
	st.local.u32 	[%rd3314+280], %r6058;
	mov.u32 	%r6994, %r1112;
$L__BB1_1222:
	add.s32 	%r6059, %r1105, 768;
	and.b32  	%r6993, %r6059, 8191;
	setp.ge.u32 	%p2244, %r6994, %r1056;
	@%p2244 bra 	$L__BB1_1261;
	shl.b32 	%r6060, %r6993, 3;
	mov.u32 	%r6061, shared_mem;
	add.s32 	%r6062, %r6061, %r6060;
	ld.shared.u32 	%r6063, [%r6062];
	setp.ne.s32 	%p2245, %r6063, 0;
	setp.eq.s32 	%p2246, %r1060, 3328;
	or.pred  	%p2247, %p2246, %p2245;
	@%p2247 bra 	$L__BB1_1225;
	add.s32 	%r6064, %r6993, %r133;
	add.s32 	%r1115, %r6994, 1;
	mul.wide.u32 	%rd3315, %r6994, 4;
	add.s64 	%rd3316, %rd2, %rd3315;
	st.local.u32 	[%rd3316+280], %r6064;
	mov.u32 	%r6994, %r1115;
$L__BB1_1225:
	add.s32 	%r6065, %r1105, 1024;
	and.b32  	%r6993, %r6065, 8191;
	setp.ge.u32 	%p2248, %r6994, %r1056;
	@%p2248 bra 	$L__BB1_1261;
	shl.b32 	%r6066, %r6993, 3;
	mov.u32 	%r6067, shared_mem;
	add.s32 	%r6068, %r6067, %r6066;
	ld.shared.u32 	%r6069, [%r6068];
	setp.ne.s32 	%p2249, %r6069, 0;
	setp.eq.s32 	%p2250, %r1060, 3072;
	or.pred  	%p2251, %p2250, %p2249;
	@%p2251 bra 	$L__BB1_1228;
	add.s32 	%r6070, %r6993, %r133;
	add.s32 	%r1118, %r6994, 1;
	mul.wide.u32 	%rd3317, %r6994, 4;
	add.s64 	%rd3318, %rd2, %rd3317;
	st.local.u32 	[%rd3318+280], %r6070;
	mov.u32 	%r6994, %r1118;
$L__BB1_1228:
	add.s32 	%r6071, %r1105, 1280;
	and.b32  	%r6993, %r6071, 8191;
	setp.ge.u32 	%p2252, %r6994, %r1056;
	@%p2252 bra 	$L__BB1_1261;
	shl.b32 	%r6072, %r6993, 3;
	mov.u32 	%r6073, shared_mem;
	add.s32 	%r6074, %r6073, %r6072;
	ld.shared.u32 	%r6075, [%r6074];
	setp.ne.s32 	%p2253, %r6075, 0;
	setp.eq.s32 	%p2254, %r1060, 2816;
	or.pred  	%p2255, %p2254, %p2253;
	@%p2255 bra 	$L__BB1_1231;
	add.s32 	%r6076, %r6993, %r133;
	add.s32 	%r1121, %r6994, 1;
	mul.wide.u32 	%rd3319, %r6994, 4;
	add.s64 	%rd3320, %rd2, %rd3319;
	st.local.u32 	[%rd3320+280], %r6076;
	mov.u32 	%r6994, %r1121;
$L__BB1_1231:
	add.s32 	%r6077, %r1105, 1536;
	and.b32  	%r6993, %r6077, 8191;
	setp.ge.u32 	%p2256, %r6994, %r1056;
	@%p2256 bra 	$L__BB1_1261;
	shl.b32 	%r6078, %r6993, 3;
	mov.u32 	%r6079, shared_mem;
	add.s32 	%r6080, %r6079, %r6078;
	ld.shared.u32 	%r6081, [%r6080];
	setp.ne.s32 	%p2257, %r6081, 0;
	setp.eq.s32 	%p2258, %r1060, 2560;
	or.pred  	%p2259, %p2258, %p2257;
	@%p2259 bra 	$L__BB1_1234;
	add.s32 	%r6082, %r6993, %r133;
	add.s32 	%r1124, %r6994, 1;
	mul.wide.u32 	%rd3321, %r6994, 4;
	add.s64 	%rd3322, %rd2, %rd3321;
	st.local.u32 	[%rd3322+280], %r6082;
	mov.u32 	%r6994, %r1124;
$L__BB1_1234:
	add.s32 	%r6083, %r1105, 1792;
	and.b32  	%r6993, %r6083, 8191;
	setp.ge.u32 	%p2260, %r6994, %r1056;
	@%p2260 bra 	$L__BB1_1261;
	shl.b32 	%r6084, %r6993, 3;
	mov.u32 	%r6085, shared_mem;
	add.s32 	%r6086, %r6085, %r6084;
	ld.shared.u32 	%r6087, [%r6086];
	setp.ne.s32 	%p2261, %r6087, 0;
	setp.eq.s32 	%p2262, %r1060, 2304;
	or.pred  	%p2263, %p2262, %p2261;
	@%p2263 bra 	$L__BB1_1237;
	add.s32 	%r6088, %r6993, %r133;
	add.s32 	%r1127, %r6994, 1;
	mul.wide.u32 	%rd3323, %r6994, 4;
	add.s64 	%rd3324, %rd2, %rd3323;
	st.local.u32 	[%rd3324+280], %r6088;
	mov.u32 	%r6994, %r1127;
$L__BB1_1237:
	add.s32 	%r6089, %r1105, 2048;
	and.b32  	%r6993, %r6089, 8191;
	setp.ge.u32 	%p2264, %r6994, %r1056;
	@%p2264 bra 	$L__BB1_1261;
	shl.b32 	%r6090, %r6993, 3;
	mov.u32 	%r6091, shared_mem;
	add.s32 	%r6092, %r6091, %r6090;
	ld.shared.u32 	%r6093, [%r6092];
	setp.ne.s32 	%p2265, %r6093, 0;
	setp.eq.s32 	%p2266, %r1060, 2048;
	or.pred  	%p2267, %p2266, %p2265;
	@%p2267 bra 	$L__BB1_1240;
	add.s32 	%r6094, %r6993, %r133;
	add.s32 	%r1130, %r6994, 1;
	mul.wide.u32 	%rd3325, %r6994, 4;
	add.s64 	%rd3326, %rd2, %rd3325;
	st.local.u32 	[%rd3326+280], %r6094;
	mov.u32 	%r6994, %r1130;
$L__BB1_1240:
	add.s32 	%r6095, %r1105, 2304;
	and.b32  	%r6993, %r6095, 8191;
	setp.ge.u32 	%p2268, %r6994, %r1056;
	@%p2268 bra 	$L__BB1_1261;
	shl.b32 	%r6096, %r6993, 3;
	mov.u32 	%r6097, shared_mem;
	add.s32 	%r6098, %r6097, %r6096;
	ld.shared.u32 	%r6099, [%r6098];
	setp.ne.s32 	%p2269, %r6099, 0;
	setp.eq.s32 	%p2270, %r1060, 1792;
	or.pred  	%p2271, %p2270, %p2269;
	@%p2271 bra 	$L__BB1_1243;
	add.s32 	%r6100, %r6993, %r133;
	add.s32 	%r1133, %r6994, 1;
	mul.wide.u32 	%rd3327, %r6994, 4;
	add.s64 	%rd3328, %rd2, %rd3327;
	st.local.u32 	[%rd3328+280], %r6100;
	mov.u32 	%r6994, %r1133;
$L__BB1_1243:
	add.s32 	%r6101, %r1105, 2560;
	and.b32  	%r6993, %r6101, 8191;
	setp.ge.u32 	%p2272, %r6994, %r1056;
	@%p2272 bra 	$L__BB1_1261;
	shl.b32 	%r6102, %r6993, 3;
	mov.u32 	%r6103, shared_mem;
	add.s32 	%r6104, %r6103, %r6102;
	ld.shared.u32 	%r6105, [%r6104];
	setp.ne.s32 	%p2273, %r6105, 0;
	setp.eq.s32 	%p2274, %r1060, 1536;
	or.pred  	%p2275, %p2274, %p2273;
	@%p2275 bra 	$L__BB1_1246;
	add.s32 	%r6106, %r6993, %r133;
	add.s32 	%r1136, %r6994, 1;
	mul.wide.u32 	%rd3329, %r6994, 4;
	add.s64 	%rd3330, %rd2, %rd3329;
	st.local.u32 	[%rd3330+280], %r6106;
	mov.u32 	%r6994, %r1136;
$L__BB1_1246:
	add.s32 	%r6107, %r1105, 2816;
	and.b32  	%r6993, %r6107, 8191;
	setp.ge.u32 	%p2276, %r6994, %r1056;
	@%p2276 bra 	$L__BB1_1261;
	shl.b32 	%r6108, %r6993, 3;
	mov.u32 	%r6109, shared_mem;
	add.s32 	%r6110, %r6109, %r6108;
	ld.shared.u32 	%r6111, [%r6110];
	setp.ne.s32 	%p2277, %r6111, 0;
	setp.eq.s32 	%p2278, %r1060, 1280;
	or.pred  	%p2279, %p2278, %p2277;
	@%p2279 bra 	$L__BB1_1249;
	add.s32 	%r6112, %r6993, %r133;
	add.s32 	%r1139, %r6994, 1;
	mul.wide.u32 	%rd3331, %r6994, 4;
	add.s64 	%rd3332, %rd2, %rd3331;
	st.local.u32 	[%rd3332+280], %r6112;
	mov.u32 	%r6994, %r1139;
$L__BB1_1249:
	add.s32 	%r6113, %r1105, 3072;
	and.b32  	%r6993, %r6113, 8191;
	setp.ge.u32 	%p2280, %r6994, %r1056;
	@%p2280 bra 	$L__BB1_1261;
	shl.b32 	%r6114, %r6993, 3;
	mov.u32 	%r6115, shared_mem;
	add.s32 	%r6116, %r6115, %r6114;
	ld.shared.u32 	%r6117, [%r6116];
	setp.ne.s32 	%p2281, %r6117, 0;
	setp.eq.s32 	%p2282, %r1060, 1024;
	or.pred  	%p2283, %p2282, %p2281;
	@%p2283 bra 	$L__BB1_1252;
	add.s32 	%r6118, %r6993, %r133;
	add.s32 	%r1142, %r6994, 1;
	mul.wide.u32 	%rd3333, %r6994, 4;
	add.s64 	%rd3334, %rd2, %rd3333;
	st.local.u32 	[%rd3334+280], %r6118;
	mov.u32 	%r6994, %r1142;
$L__BB1_1252:
	add.s32 	%r6119, %r1105, 3328;
	and.b32  	%r6993, %r6119, 8191;
	setp.ge.u32 	%p2284, %r6994, %r1056;
	@%p2284 bra 	$L__BB1_1261;
	shl.b32 	%r6120, %r6993, 3;
	mov.u32 	%r6121, shared_mem;
	add.s32 	%r6122, %r6121, %r6120;
	ld.shared.u32 	%r6123, [%r6122];
	setp.ne.s32 	%p2285, %r6123, 0;
	setp.eq.s32 	%p2286, %r1060, 768;
	or.pred  	%p2287, %p2286, %p2285;
	@%p2287 bra 	$L__BB1_1255;
	add.s32 	%r6124, %r6993, %r133;
	add.s32 	%r1145, %r6994, 1;
	mul.wide.u32 	%rd3335, %r6994, 4;
	add.s64 	%rd3336, %rd2, %rd3335;
	st.local.u32 	[%rd3336+280], %r6124;
	mov.u32 	%r6994, %r1145;
$L__BB1_1255:
	add.s32 	%r6125, %r1105, 3584;
	and.b32  	%r6993, %r6125, 8191;
	setp.ge.u32 	%p2288, %r6994, %r1056;
	@%p2288 bra 	$L__BB1_1261;
	shl.b32 	%r6126, %r6993, 3;
	mov.u32 	%r6127, shared_mem;
	add.s32 	%r6128, %r6127, %r6126;
	ld.shared.u32 	%r6129, [%r6128];
	setp.ne.s32 	%p2289, %r6129, 0;
	setp.eq.s32 	%p2290, %r1060, 512;
	or.pred  	%p2291, %p2290, %p2289;
	mov.u32 	%r6992, %r6994;
	@%p2291 bra 	$L__BB1_1258;
	add.s32 	%r6130, %r6993, %r133;
	add.s32 	%r6992, %r6994, 1;
	mul.wide.u32 	%rd3337, %r6994, 4;
	add.s64 	%rd3338, %rd2, %rd3337;
	st.local.u32 	[%rd3338+280], %r6130;
	mov.u32 	%r6994, %r6992;
$L__BB1_1258:
	add.s32 	%r6131, %r1105, 3840;
	and.b32  	%r1150, %r6131, 8191;
	setp.ge.u32 	%p2292, %r6992, %r1056;
	mov.u32 	%r6993, %r1150;
	@%p2292 bra 	$L__BB1_1261;
	shl.b32 	%r6133, %r1150, 3;
	mov.u32 	%r6134, shared_mem;
	add.s32 	%r6135, %r6134, %r6133;
	ld.shared.u32 	%r6136, [%r6135];
	setp.ne.s32 	%p2293, %r6136, 0;
	setp.eq.s32 	%p2294, %r1060, 256;
	or.pred  	%p2295, %p2294, %p2293;
	mov.b32 	%r6994, 0;
	mov.u32 	%r6993, %r1060;
	@%p2295 bra 	$L__BB1_1261;
	add.s32 	%r6138, %r1150, %r133;
	mul.wide.u32 	%rd3339, %r6992, 4;
	add.s64 	%rd3340, %rd2, %rd3339;
	st.local.u32 	[%rd3340+280], %r6138;
	mov.u32 	%r6993, %r1060;
$L__BB1_1261:
	st.local.u32 	[%rd2+272], %r6993;
	and.b32  	%r1153, %r1054, 255;
	ld.local.u32 	%r1154, [%rd2+276];
	setp.eq.s32 	%p2296, %r1153, 0;
	mov.b32 	%r7027, 0;
	mov.u32 	%r7026, %r1154;
	@%p2296 bra 	$L__BB1_1357;
	shl.b32 	%r6141, %r1154, 2;
	mov.u32 	%r6142, shared_mem;
	add.s32 	%r6143, %r6142, %r6141;
	ld.shared.u32 	%r6144, [%r6143+65536];
	setp.ne.s32 	%p2297, %r6144, 0;
	setp.eq.s32 	%p2298, %r1154, 0;
	or.pred  	%p2299, %p2298, %p2297;
	mov.b32 	%r6995, 0;
	@%p2299 bra 	$L__BB1_1264;
	add.s32 	%r6146, %r1154, %r133;
	st.local.u32 	[%rd2+1304], %r6146;
	mov.b32 	%r6995, 1;
$L__BB1_1264:
	add.s32 	%r6148, %r1154, 256;
	and.b32  	%r7026, %r6148, 8191;
	setp.ge.u32 	%p2300, %r6995, %r1153;
	mov.b32 	%r7027, 1;
	@%p2300 bra 	$L__BB1_1357;
	shl.b32 	%r6149, %r7026, 2;
	mov.u32 	%r6150, shared_mem;
	add.s32 	%r6151, %r6150, %r6149;
	ld.shared.u32 	%r6152, [%r6151+65536];
	setp.ne.s32 	%p2301, %r6152, 0;
	and.b32  	%r1157, %r1154, 8191;
	setp.eq.s32 	%p2302, %r1157, 7936;
	or.pred  	%p2303, %p2302, %p2301;
	mov.u32 	%r7027, %r6995;
	@%p2303 bra 	$L__BB1_1267;
	add.s32 	%r6153, %r7026, %r133;
	add.s32 	%r7027, %r6995, 1;
	mul.wide.u32 	%rd3341, %r6995, 4;
	add.s64 	%rd3342, %rd2, %rd3341;
	st.local.u32 	[%rd3342+1304], %r6153;
$L__BB1_1267:
	add.s32 	%r6154, %r1154, 512;
	and.b32  	%r7026, %r6154, 8191;
	setp.ge.u32 	%p2304, %r7027, %r1153;
	@%p2304 bra 	$L__BB1_1357;
	shl.b32 	%r6155, %r7026, 2;
	mov.u32 	%r6156, shared_mem;
	add.s32 	%r6157, %r6156, %r6155;
	ld.shared.u32 	%r6158, [%r6157+65536];
	setp.ne.s32 	%p2305, %r6158, 0;
	setp.eq.s32 	%p2306, %r1157, 7680;
	or.pred  	%p2307, %p2306, %p2305;
	@%p2307 bra 	$L__BB1_1270;
	add.s32 	%r6159, %r7026, %r133;
	add.s32 	%r1161, %r7027, 1;
	mul.wide.u32 	%rd3343, %r7027, 4;
	add.s64 	%rd3344, %rd2, %rd3343;
	st.local.u32 	[%rd3344+1304], %r6159;
	mov.u32 	%r7027, %r1161;
$L__BB1_1270:
	add.s32 	%r6160, %r1154, 768;
	and.b32  	%r7026, %r6160, 8191;
	setp.ge.u32 	%p2308, %r7027, %r1153;
	@%p2308 bra 	$L__BB1_1357;
	shl.b32 	%r6161, %r7026, 2;
	mov.u32 	%r6162, shared_mem;
	add.s32 	%r6163, %r6162, %r6161;
	ld.shared.u32 	%r6164, [%r6163+65536];
	setp.ne.s32 	%p2309, %r6164, 0;
	setp.eq.s32 	%p2310, %r1157, 7424;
	or.pred  	%p2311, %p2310, %p2309;
	@%p2311 bra 	$L__BB1_1273;
	add.s32 	%r6165, %r7026, %r133;
	add.s32 	%r1164, %r7027, 1;
	mul.wide.u32 	%rd3345, %r7027, 4;
	add.s64 	%rd3346, %rd2, %rd3345;
	st.local.u32 	[%rd3346+1304], %r6165;
	mov.u32 	%r7027, %r1164;
$L__BB1_1273:
	add.s32 	%r6166, %r1154, 1024;
	and.b32  	%r7026, %r6166, 8191;
	setp.ge.u32 	%p2312, %r7027, %r1153;
	@%p2312 bra 	$L__BB1_1357;
	shl.b32 	%r6167, %r7026, 2;
	mov.u32 	%r6168, shared_mem;
	add.s32 	%r6169, %r6168, %r6167;
	ld.shared.u32 	%r6170, [%r6169+65536];
	setp.ne.s32 	%p2313, %r6170, 0;
	setp.eq.s32 	%p2314, %r1157, 7168;
	or.pred  	%p2315, %p2314, %p2313;
	@%p2315 bra 	$L__BB1_1276;
	add.s32 	%r6171, %r7026, %r133;
	add.s32 	%r1167, %r7027, 1;
	mul.wide.u32 	%rd3347, %r7027, 4;
	add.s64 	%rd3348, %rd2, %rd3347;
	st.local.u32 	[%rd3348+1304], %r6171;
	mov.u32 	%r7027, %r1167;
$L__BB1_1276:
	add.s32 	%r6172, %r1154, 1280;
	and.b32  	%r7026, %r6172, 8191;
	setp.ge.u32 	%p2316, %r7027, %r1153;
	@%p2316 bra 	$L__BB1_1357;
	shl.b32 	%r6173, %r7026, 2;
	mov.u32 	%r6174, shared_mem;
	add.s32 	%r6175, %r6174, %r6173;
	ld.shared.u32 	%r6176, [%r6175+65536];
	setp.ne.s32 	%p2317, %r6176, 0;
	setp.eq.s32 	%p2318, %r1157, 6912;
	or.pred  	%p2319, %p2318, %p2317;
	@%p2319 bra 	$L__BB1_1279;
	add.s32 	%r6177, %r7026, %r133;
	add.s32 	%r1170, %r7027, 1;
	mul.wide.u32 	%rd3349, %r7027, 4;
	add.s64 	%rd3350, %rd2, %rd3349;
	st.local.u32 	[%rd3350+1304], %r6177;
	mov.u32 	%r7027, %r1170;
$L__BB1_1279:
	add.s32 	%r6178, %r1154, 1536;
	and.b32  	%r7026, %r6178, 8191;
	setp.ge.u32 	%p2320, %r7027, %r1153;
	@%p2320 bra 	$L__BB1_1357;
	shl.b32 	%r6179, %r7026, 2;
	mov.u32 	%r6180, shared_mem;
	add.s32 	%r6181, %r6180, %r6179;
	ld.shared.u32 	%r6182, [%r6181+65536];
	setp.ne.s32 	%p2321, %r6182, 0;
	setp.eq.s32 	%p2322, %r1157, 6656;
	or.pred  	%p2323, %p2322, %p2321;
	@%p2323 bra 	$L__BB1_1282;
	add.s32 	%r6183, %r7026, %r133;
	add.s32 	%r1173, %r7027, 1;
	mul.wide.u32 	%rd3351, %r7027, 4;
	add.s64 	%rd3352, %rd2, %rd3351;
	st.local.u32 	[%rd3352+1304], %r6183;
	mov.u32 	%r7027, %r1173;
$L__BB1_1282:
	add.s32 	%r6184, %r1154, 1792;
	and.b32  	%r7026, %r6184, 8191;
	setp.ge.u32 	%p2324, %r7027, %r1153;
	@%p2324 bra 	$L__BB1_1357;
	shl.b32 	%r6185, %r7026, 2;
	mov.u32 	%r6186, shared_mem;
	add.s32 	%r6187, %r6186, %r6185;
	ld.shared.u32 	%r6188, [%r6187+65536];
	setp.ne.s32 	%p2325, %r6188, 0;
	setp.eq.s32 	%p2326, %r1157, 6400;
	or.pred  	%p2327, %p2326, %p2325;
	@%p2327 bra 	$L__BB1_1285;
	add.s32 	%r6189, %r7026, %r133;
	add.s32 	%r1176, %r7027, 1;
	mul.wide.u32 	%rd3353, %r7027, 4;
	add.s64 	%rd3354, %rd2, %rd3353;
	st.local.u32 	[%rd3354+1304], %r6189;
	mov.u32 	%r7027, %r1176;
$L__BB1_1285:
	add.s32 	%r6190, %r1154, 2048;
	and.b32  	%r7026, %r6190, 8191;
	setp.ge.u32 	%p2328, %r7027, %r1153;
	@%p2328 bra 	$L__BB1_1357;
	shl.b32 	%r6191, %r7026, 2;
	mov.u32 	%r6192, shared_mem;
	add.s32 	%r6193, %r6192, %r6191;
	ld.shared.u32 	%r6194, [%r6193+65536];
	setp.ne.s32 	%p2329, %r6194, 0;
	setp.eq.s32 	%p2330, %r1157, 6144;
	or.pred  	%p2331, %p2330, %p2329;
	@%p2331 bra 	$L__BB1_1288;
	add.s32 	%r6195, %r7026, %r133;
	add.s32 	%r1179, %r7027, 1;
	mul.wide.u32 	%rd3355, %r7027, 4;
	add.s64 	%rd3356, %rd2, %rd3355;
	st.local.u32 	[%rd3356+1304], %r6195;
	mov.u32 	%r7027, %r1179;
$L__BB1_1288:
	add.s32 	%r6196, %r1154, 2304;
	and.b32  	%r7026, %r6196, 8191;
	setp.ge.u32 	%p2332, %r7027, %r1153;
	@%p2332 bra 	$L__BB1_1357;
	shl.b32 	%r6197, %r7026, 2;
	mov.u32 	%r6198, shared_mem;
	add.s32 	%r6199, %r6198, %r6197;
	ld.shared.u32 	%r6200, [%r6199+65536];
	setp.ne.s32 	%p2333, %r6200, 0;
	setp.eq.s32 	%p2334, %r1157, 5888;
	or.pred  	%p2335, %p2334, %p2333;
	@%p2335 bra 	$L__BB1_1291;
	add.s32 	%r6201, %r7026, %r133;
	add.s32 	%r1182, %r7027, 1;
	mul.wide.u32 	%rd3357, %r7027, 4;
	add.s64 	%rd3358, %rd2, %rd3357;
	st.local.u32 	[%rd3358+1304], %r6201;
	mov.u32 	%r7027, %r1182;
$L__BB1_1291:
	add.s32 	%r6202, %r1154, 2560;
	and.b32  	%r7026, %r6202, 8191;
	setp.ge.u32 	%p2336, %r7027, %r1153;
	@%p2336 bra 	$L__BB1_1357;
	shl.b32 	%r6203, %r7026, 2;
	mov.u32 	%r6204, shared_mem;
	add.s32 	%r6205, %r6204, %r6203;
	ld.shared.u32 	%r6206, [%r6205+65536];
	setp.ne.s32 	%p2337, %r6206, 0;
	setp.eq.s32 	%p2338, %r1157, 5632;
	or.pred  	%p2339, %p2338, %p2337;
	@%p2339 bra 	$L__BB1_1294;
	add.s32 	%r6207, %r7026, %r133;
	add.s32 	%r1185, %r7027, 1;
	mul.wide.u32 	%rd3359, %r7027, 4;
	add.s64 	%rd3360, %rd2, %rd3359;
	st.local.u32 	[%rd3360+1304], %r6207;
	mov.u32 	%r7027, %r1185;
$L__BB1_1294:
	add.s32 	%r6208, %r1154, 2816;
	and.b32  	%r7026, %r6208, 8191;
	setp.ge.u32 	%p2340, %r7027, %r1153;
	@%p2340 bra 	$L__BB1_1357;
	shl.b32 	%r6209, %r7026, 2;
	mov.u32 	%r6210, shared_mem;
	add.s32 	%r6211, %r6210, %r6209;
	ld.shared.u32 	%r6212, [%r6211+65536];
	setp.ne.s32 	%p2341, %r6212, 0;
	setp.eq.s32 	%p2342, %r1157, 5376;
	or.pred  	%p2343, %p2342, %p2341;
	@%p2343 bra 	$L__BB1_1297;
	add.s32 	%r6213, %r7026, %r133;
	add.s32 	%r1188, %r7027, 1;
	mul.wide.u32 	%rd3361, %r7027, 4;
	add.s64 	%rd3362, %rd2, %rd3361;
	st.local.u32 	[%rd3362+1304], %r6213;
	mov.u32 	%r7027, %r1188;
$L__BB1_1297:
	add.s32 	%r6214, %r1154, 3072;
	and.b32  	%r7026, %r6214, 8191;
	setp.ge.u32 	%p2344, %r7027, %r1153;
	@%p2344 bra 	$L__BB1_1357;
	shl.b32 	%r6215, %r7026, 2;
	mov.u32 	%r6216, shared_mem;
	add.s32 	%r6217, %r6216, %r6215;
	ld.shared.u32 	%r6218, [%r6217+65536];
	setp.ne.s32 	%p2345, %r6218, 0;
	setp.eq.s32 	%p2346, %r1157, 5120;
	or.pred  	%p2347, %p2346, %p2345;
	@%p2347 bra 	$L__BB1_1300;
	add.s32 	%r6219, %r7026, %r133;
	add.s32 	%r1191, %r7027, 1;
	mul.wide.u32 	%rd3363, %r7027, 4;
	add.s64 	%rd3364, %rd2, %rd3363;
	st.local.u32 	[%rd3364+1304], %r6219;
	mov.u32 	%r7027, %r1191;
$L__BB1_1300:
	add.s32 	%r6220, %r1154, 3328;
	and.b32  	%r7026, %r6220, 8191;
	setp.ge.u32 	%p2348, %r7027, %r1153;
	@%p2348 bra 	$L__BB1_1357;
	shl.b32 	%r6221, %r7026, 2;
	mov.u32 	%r6222, shared_mem;
	add.s32 	%r6223, %r6222, %r6221;
	ld.shared.u32 	%r6224, [%r6223+65536];
	setp.ne.s32 	%p2349, %r6224, 0;
	setp.eq.s32 	%p2350, %r1157, 4864;
	or.pred  	%p2351, %p2350, %p2349;
	@%p2351 bra 	$L__BB1_1303;
	add.s32 	%r6225, %r7026, %r133;
	add.s32 	%r1194, %r7027, 1;
	mul.wide.u32 	%rd3365, %r7027, 4;
	add.s64 	%rd3366, %rd2, %rd3365;
	st.local.u32 	[%rd3366+1304], %r6225;
	mov.u32 	%r7027, %r1194;
$L__BB1_1303:
	add.s32 	%r6226, %r1154, 3584;
	and.b32  	%r7026, %r6226, 8191;
	setp.ge.u32 	%p2352, %r7027, %r1153;
	@%p2352 bra 	$L__BB1_1357;
	shl.b32 	%r6227, %r7026, 2;
	mov.u32 	%r6228, shared_mem;
	add.s32 	%r6229, %r6228, %r6227;
	ld.shared.u32 	%r6230, [%r6229+65536];
	setp.ne.s32 	%p2353, %r6230, 0;
	setp.eq.s32 	%p2354, %r1157, 4608;
	or.pred  	%p2355, %p2354, %p2353;
	@%p2355 bra 	$L__BB1_1306;
	add.s32 	%r6231, %r7026, %r133;
	add.s32 	%r1197, %r7027, 1;
	mul.wide.u32 	%rd3367, %r7027, 4;
	add.s64 	%rd3368, %rd2, %rd3367;
	st.local.u32 	[%rd3368+1304], %r6231;
	mov.u32 	%r7027, %r1197;
$L__BB1_1306:
	add.s32 	%r6232, %r1154, 3840;
	and.b32  	%r7026, %r6232, 8191;
	setp.ge.u32 	%p2356, %r7027, %r1153;
	@%p2356 bra 	$L__BB1_1357;
	shl.b32 	%r6233, %r7026, 2;
	mov.u32 	%r6234, shared_mem;
	add.s32 	%r6235, %r6234, %r6233;
	ld.shared.u32 	%r6236, [%r6235+65536];
	setp.ne.s32 	%p2357, %r6236, 0;
	setp.eq.s32 	%p2358, %r1157, 4352;
	or.pred  	%p2359, %p2358, %p2357;
	@%p2359 bra 	$L__BB1_1309;
	add.s32 	%r6237, %r7026, %r133;
	add.s32 	%r1200, %r7027, 1;
	mul.wide.u32 	%rd3369, %r7027, 4;
	add.s64 	%rd3370, %rd2, %rd3369;
	st.local.u32 	[%rd3370+1304], %r6237;
	mov.u32 	%r7027, %r1200;
$L__BB1_1309:
	xor.b32  	%r1202, %r1157, 4096;
	setp.ge.u32 	%p2360, %r7027, %r1153;
	mov.u32 	%r7026, %r1202;
	@%p2360 bra 	$L__BB1_1357;
	shl.b32 	%r6238, %r1202, 2;
	mov.u32 	%r6239, shared_mem;
	add.s32 	%r6240, %r6239, %r6238;
	ld.shared.u32 	%r6241, [%r6240+65536];
	setp.ne.s32 	%p2361, %r6241, 0;
	setp.eq.s32 	%p2362, %r1157, 4096;
	or.pred  	%p2363, %p2362, %p2361;
	@%p2363 bra 	$L__BB1_1312;
	add.s32 	%r6242, %r1202, %r133;
	add.s32 	%r1203, %r7027, 1;
	mul.wide.u32 	%rd3371, %r7027, 4;
	add.s64 	%rd3372, %rd2, %rd3371;
	st.local.u32 	[%rd3372+1304], %r6242;
	mov.u32 	%r7027, %r1203;
$L__BB1_1312:
	add.s32 	%r6243, %r1202, 256;
	and.b32  	%r7026, %r6243, 8191;
	setp.ge.u32 	%p2364, %r7027, %r1153;
	@%p2364 bra 	$L__BB1_1357;
	shl.b32 	%r6244, %r7026, 2;
	mov.u32 	%r6245, shared_mem;
	add.s32 	%r6246, %r6245, %r6244;
	ld.shared.u32 	%r6247, [%r6246+65536];
	setp.ne.s32 	%p2365, %r6247, 0;
	setp.eq.s32 	%p2366, %r1157, 3840;
	or.pred  	%p2367, %p2366, %p2365;
	@%p2367 bra 	$L__BB1_1315;
	add.s32 	%r6248, %r7026, %r133;
	add.s32 	%r1206, %r7027, 1;
	mul.wide.u32 	%rd3373, %r7027, 4;
	add.s64 	%rd3374, %rd2, %rd3373;
	st.local.u32 	[%rd3374+1304], %r6248;
	mov.u32 	%r7027, %r1206;
$L__BB1_1315:
	add.s32 	%r6249, %r1202, 512;
	and.b32  	%r7026, %r6249, 8191;
	setp.ge.u32 	%p2368, %r7027, %r1153;
	@%p2368 bra 	$L__BB1_1357;
	shl.b32 	%r6250, %r7026, 2;
	mov.u32 	%r6251, shared_mem;
	add.s32 	%r6252, %r6251, %r6250;
	ld.shared.u32 	%r6253, [%r6252+65536];
	setp.ne.s32 	%p2369, %r6253, 0;
	setp.eq.s32 	%p2370, %r1157, 3584;
	or.pred  	%p2371, %p2370, %p2369;
	@%p2371 bra 	$L__BB1_1318;
	add.s32 	%r6254, %r7026, %r133;
	add.s32 	%r1209, %r7027, 1;
	mul.wide.u32 	%rd3375, %r7027, 4;
	add.s64 	%rd3376, %rd2, %rd3375;
	st.local.u32 	[%rd3376+1304], %r6254;
	mov.u32 	%r7027, %r1209;
$L__BB1_1318:
	add.s32 	%r6255, %r1202, 768;
	and.b32  	%r7026, %r6255, 8191;
	setp.ge.u32 	%p2372, %r7027, %r1153;
	@%p2372 bra 	$L__BB1_1357;
	shl.b32 	%r6256, %r7026, 2;
	mov.u32 	%r6257, shared_mem;
	add.s32 	%r6258, %r6257, %r6256;
	ld.shared.u32 	%r6259, [%r6258+65536];
	setp.ne.s32 	%p2373, %r6259, 0;
	setp.eq.s32 	%p2374, %r1157, 3328;
	or.pred  	%p2375, %p2374, %p2373;
	@%p2375 bra 	$L__BB1_1321;
	add.s32 	%r6260, %r7026, %r133;
	add.s32 	%r1212, %r7027, 1;
	mul.wide.u32 	%rd3377, %r7027, 4;
	add.s64 	%rd3378, %rd2, %rd3377;
	st.local.u32 	[%rd3378+1304], %r6260;
	mov.u32 	%r7027, %r1212;
$L__BB1_1321:
	add.s32 	%r6261, %r1202, 1024;
	and.b32  	%r7026, %r6261, 8191;
	setp.ge.u32 	%p2376, %r7027, %r1153;
	@%p2376 bra 	$L__BB1_1357;
	shl.b32 	%r6262, %r7026, 2;
	mov.u32 	%r6263, shared_mem;
	add.s32 	%r6264, %r6263, %r6262;
	ld.shared.u32 	%r6265, [%r6264+65536];
	setp.ne.s32 	%p2377, %r6265, 0;
	setp.eq.s32 	%p2378, %r1157, 3072;
	or.pred  	%p2379, %p2378, %p2377;
	@%p2379 bra 	$L__BB1_1324;
	add.s32 	%r6266, %r7026, %r133;
	add.s32 	%r1215, %r7027, 1;
	mul.wide.u32 	%rd3379, %r7027, 4;
	add.s64 	%rd3380, %rd2, %rd3379;
	st.local.u32 	[%rd3380+1304], %r6266;
	mov.u32 	%r7027, %r1215;
$L__BB1_1324:
	add.s32 	%r6267, %r1202, 1280;
	and.b32  	%r7026, %r6267, 8191;
	setp.ge.u32 	%p2380, %r7027, %r1153;
	@%p2380 bra 	$L__BB1_1357;
	shl.b32 	%r6268, %r7026, 2;
	mov.u32 	%r6269, shared_mem;
	add.s32 	%r6270, %r6269, %r6268;
	ld.shared.u32 	%r6271, [%r6270+65536];
	setp.ne.s32 	%p2381, %r6271, 0;
	setp.eq.s32 	%p2382, %r1157, 2816;
	or.pred  	%p2383, %p2382, %p2381;
	@%p2383 bra 	$L__BB1_1327;
	add.s32 	%r6272, %r7026, %r133;
	add.s32 	%r1218, %r7027, 1;
	mul.wide.u32 	%rd3381, %r7027, 4;
	add.s64 	%rd3382, %rd2, %rd3381;
	st.local.u32 	[%rd3382+1304], %r6272;
	mov.u32 	%r7027, %r1218;
$L__BB1_1327:
	add.s32 	%r6273, %r1202, 1536;
	and.b32  	%r7026, %r6273, 8191;
	setp.ge.u32 	%p2384, %r7027, %r1153;
	@%p2384 bra 	$L__BB1_1357;
	shl.b32 	%r6274, %r7026, 2;
	mov.u32 	%r6275, shared_mem;
	add.s32 	%r6276, %r6275, %r6274;
	ld.shared.u32 	%r6277, [%r6276+65536];
	setp.ne.s32 	%p2385, %r6277, 0;
	setp.eq.s32 	%p2386, %r1157, 2560;
	or.pred  	%p2387, %p2386, %p2385;
	@%p2387 bra 	$L__BB1_1330;
	add.s32 	%r6278, %r7026, %r133;
	add.s32 	%r1221, %r7027, 1;
	mul.wide.u32 	%rd3383, %r7027, 4;
	add.s64 	%rd3384, %rd2, %rd3383;
	st.local.u32 	[%rd3384+1304], %r6278;
	mov.u32 	%r7027, %r1221;
$L__BB1_1330:
	add.s32 	%r6279, %r1202, 1792;
	and.b32  	%r7026, %r6279, 8191;
	setp.ge.u32 	%p2388, %r7027, %r1153;
	@%p2388 bra 	$L__BB1_1357;
	shl.b32 	%r6280, %r7026, 2;
	mov.u32 	%r6281, shared_mem;
	add.s32 	%r6282, %r6281, %r6280;
	ld.shared.u32 	%r6283, [%r6282+65536];
	setp.ne.s32 	%p2389, %r6283, 0;
	setp.eq.s32 	%p2390, %r1157, 2304;
	or.pred  	%p2391, %p2390, %p2389;
	@%p2391 bra 	$L__BB1_1333;
	add.s32 	%r6284, %r7026, %r133;
	add.s32 	%r1224, %r7027, 1;
	mul.wide.u32 	%rd3385, %r7027, 4;
	add.s64 	%rd3386, %rd2, %rd3385;
	st.local.u32 	[%rd3386+1304], %r6284;
	mov.u32 	%r7027, %r1224;
$L__BB1_1333:
	add.s32 	%r6285, %r1202, 2048;
	and.b32  	%r7026, %r6285, 8191;
	setp.ge.u32 	%p2392, %r7027, %r1153;
	@%p2392 bra 	$L__BB1_1357;
	shl.b32 	%r6286, %r7026, 2;
	mov.u32 	%r6287, shared_mem;
	add.s32 	%r6288, %r6287, %r6286;
	ld.shared.u32 	%r6289, [%r6288+65536];
	setp.ne.s32 	%p2393, %r6289, 0;
	setp.eq.s32 	%p2394, %r1157, 2048;
	or.pred  	%p2395, %p2394, %p2393;
	@%p2395 bra 	$L__BB1_1336;
	add.s32 	%r6290, %r7026, %r133;
	add.s32 	%r1227, %r7027, 1;
	mul.wide.u32 	%rd3387, %r7027, 4;
	add.s64 	%rd3388, %rd2, %rd3387;
	st.local.u32 	[%rd3388+1304], %r6290;
	mov.u32 	%r7027, %r1227;
$L__BB1_1336:
	add.s32 	%r6291, %r1202, 2304;
	and.b32  	%r7026, %r6291, 8191;
	setp.ge.u32 	%p2396, %r7027, %r1153;
	@%p2396 bra 	$L__BB1_1357;
	shl.b32 	%r6292, %r7026, 2;
	mov.u32 	%r6293, shared_mem;
	add.s32 	%r6294, %r6293, %r6292;
	ld.shared.u32 	%r6295, [%r6294+65536];
	setp.ne.s32 	%p2397, %r6295, 0;
	setp.eq.s32 	%p2398, %r1157, 1792;
	or.pred  	%p2399, %p2398, %p2397;
	@%p2399 bra 	$L__BB1_1339;
	add.s32 	%r6296, %r7026, %r133;
	add.s32 	%r1230, %r7027, 1;
	mul.wide.u32 	%rd3389, %r7027, 4;
	add.s64 	%rd3390, %rd2, %rd3389;
	st.local.u32 	[%rd3390+1304], %r6296;
	mov.u32 	%r7027, %r1230;
$L__BB1_1339:
	add.s32 	%r6297, %r1202, 2560;
	and.b32  	%r7026, %r6297, 8191;
	setp.ge.u32 	%p2400, %r7027, %r1153;
	@%p2400 bra 	$L__BB1_1357;
	shl.b32 	%r6298, %r7026, 2;
	mov.u32 	%r6299, shared_mem;
	add.s32 	%r6300, %r6299, %r6298;
	ld.shared.u32 	%r6301, [%r6300+65536];
	setp.ne.s32 	%p2401, %r6301, 0;
	setp.eq.s32 	%p2402, %r1157, 1536;
	or.pred  	%p2403, %p2402, %p2401;
	@%p2403 bra 	$L__BB1_1342;
	add.s32 	%r6302, %r7026, %r133;
	add.s32 	%r1233, %r7027, 1;
	mul.wide.u32 	%rd3391, %r7027, 4;
	add.s64 	%rd3392, %rd2, %rd3391;
	st.local.u32 	[%rd3392+1304], %r6302;
	mov.u32 	%r7027, %r1233;
$L__BB1_1342:
	add.s32 	%r6303, %r1202, 2816;
	and.b32  	%r7026, %r6303, 8191;
	setp.ge.u32 	%p2404, %r7027, %r1153;
	@%p2404 bra 	$L__BB1_1357;
	shl.b32 	%r6304, %r7026, 2;
	mov.u32 	%r6305, shared_mem;
	add.s32 	%r6306, %r6305, %r6304;
	ld.shared.u32 	%r6307, [%r6306+65536];
	setp.ne.s32 	%p2405, %r6307, 0;
	setp.eq.s32 	%p2406, %r1157, 1280;
	or.pred  	%p2407, %p2406, %p2405;
	@%p2407 bra 	$L__BB1_1345;
	add.s32 	%r6308, %r7026, %r133;
	add.s32 	%r1236, %r7027, 1;
	mul.wide.u32 	%rd3393, %r7027, 4;
	add.s64 	%rd3394, %rd2, %rd3393;
	st.local.u32 	[%rd3394+1304], %r6308;
	mov.u32 	%r7027, %r1236;
$L__BB1_1345:
	add.s32 	%r6309, %r1202, 3072;
	and.b32  	%r7026, %r6309, 8191;
	setp.ge.u32 	%p2408, %r7027, %r1153;
	@%p2408 bra 	$L__BB1_1357;
	shl.b32 	%r6310, %r7026, 2;
	mov.u32 	%r6311, shared_mem;
	add.s32 	%r6312, %r6311, %r6310;
	ld.shared.u32 	%r6313, [%r6312+65536];
	setp.ne.s32 	%p2409, %r6313, 0;
	setp.eq.s32 	%p2410, %r1157, 1024;
	or.pred  	%p2411, %p2410, %p2409;
	@%p2411 bra 	$L__BB1_1348;
	add.s32 	%r6314, %r7026, %r133;
	add.s32 	%r1239, %r7027, 1;
	mul.wide.u32 	%rd3395, %r7027, 4;
	add.s64 	%rd3396, %rd2, %rd3395;
	st.local.u32 	[%rd3396+1304], %r6314;
	mov.u32 	%r7027, %r1239;
$L__BB1_1348:
	add.s32 	%r6315, %r1202, 3328;
	and.b32  	%r7026, %r6315, 8191;
	setp.ge.u32 	%p2412, %r7027, %r1153;
	@%p2412 bra 	$L__BB1_1357;
	shl.b32 	%r6316, %r7026, 2;
	mov.u32 	%r6317, shared_mem;
	add.s32 	%r6318, %r6317, %r6316;
	ld.shared.u32 	%r6319, [%r6318+65536];
	setp.ne.s32 	%p2413, %r6319, 0;
	setp.eq.s32 	%p2414, %r1157, 768;
	or.pred  	%p2415, %p2414, %p2413;
	@%p2415 bra 	$L__BB1_1351;
	add.s32 	%r6320, %r7026, %r133;
	add.s32 	%r1242, %r7027, 1;
	mul.wide.u32 	%rd3397, %r7027, 4;
	add.s64 	%rd3398, %rd2, %rd3397;
	st.local.u32 	[%rd3398+1304], %r6320;
	mov.u32 	%r7027, %r1242;
$L__BB1_1351:
	add.s32 	%r6321, %r1202, 3584;
	and.b32  	%r7026, %r6321, 8191;
	setp.ge.u32 	%p2416, %r7027, %r1153;
	@%p2416 bra 	$L__BB1_1357;
	shl.b32 	%r6322, %r7026, 2;
	mov.u32 	%r6323, shared_mem;
	add.s32 	%r6324, %r6323, %r6322;
	ld.shared.u32 	%r6325, [%r6324+65536];
	setp.ne.s32 	%p2417, %r6325, 0;
	setp.eq.s32 	%p2418, %r1157, 512;
	or.pred  	%p2419, %p2418, %p2417;
	mov.u32 	%r7025, %r7027;
	@%p2419 bra 	$L__BB1_1354;
	add.s32 	%r6326, %r7026, %r133;
	add.s32 	%r7025, %r7027, 1;
	mul.wide.u32 	%rd3399, %r7027, 4;
	add.s64 	%rd3400, %rd2, %rd3399;
	st.local.u32 	[%rd3400+1304], %r6326;
	mov.u32 	%r7027, %r7025;
$L__BB1_1354:
	add.s32 	%r6327, %r1202, 3840;
	and.b32  	%r1247, %r6327, 8191;
	setp.ge.u32 	%p2420, %r7025, %r1153;
	mov.u32 	%r7026, %r1247;
	@%p2420 bra 	$L__BB1_1357;
	shl.b32 	%r6329, %r1247, 2;
	mov.u32 	%r6330, shared_mem;
	add.s32 	%r6331, %r6330, %r6329;
	ld.shared.u32 	%r6332, [%r6331+65536];
	setp.ne.s32 	%p2421, %r6332, 0;
	setp.eq.s32 	%p2422, %r1157, 256;
	or.pred  	%p2423, %p2422, %p2421;
	mov.b32 	%r7027, 0;
	mov.u32 	%r7026, %r1157;
	@%p2423 bra 	$L__BB1_1357;
	add.s32 	%r6334, %r1247, %r133;
	mul.wide.u32 	%rd3401, %r7025, 4;
	add.s64 	%rd3402, %rd2, %rd3401;
	st.local.u32 	[%rd3402+1304], %r6334;
	mov.u32 	%r7026, %r1157;
$L__BB1_1357:
	st.local.u32 	[%rd2+276], %r7026;
	ld.const.u32 	%r6335, [%rd325];
	add.s32 	%r6336, %r6335, 1;
	and.b32  	%r6337, %r6336, 255;
	sub.s32 	%r6338, %r1032, %r1055;
	add.s32 	%r6339, %r6338, 1;
	setp.lt.u32 	%p2424, %r6339, %r6337;
	setp.lt.u32 	%p2425, %r6994, %r1056;
	or.pred  	%p2426, %p2424, %p2425;
	setp.lt.u32 	%p2427, %r7027, %r1153;
	or.pred  	%p2428, %p2426, %p2427;
	@%p2428 bra 	$L__BB1_2093;
	setp.eq.s32 	%p2429, %r1054, 0;
	@%p2429 bra 	$L__BB1_1376;
	and.b32  	%r1250, %r1054, 3;
	setp.lt.u32 	%p2430, %r1054, 4;
	mov.b32 	%r7028, 0;
	@%p2430 bra 	$L__BB1_1363;
	mov.b32 	%r7029, 0;
$L__BB1_1361:
	mul.wide.u32 	%rd3403, %r7029, 4;
	add.s64 	%rd336, %rd2, %rd3403;
	ld.local.u32 	%r1258, [%rd336+1304];
	shr.u32 	%r6342, %r1258, 13;
	setp.ne.s32 	%p2431, %r6342, %r132;
	@%p2431 bra 	$L__BB1_1381;
	sub.s32 	%r6343, %r1258, %r133;
	mul.wide.u32 	%rd3405, %r6343, 4;
	mov.u32 	%r6344, shared_mem;
	cvt.u64.u32 	%rd3406, %r6344;
	cvta.shared.u64 	%rd3407, %rd3406;
	add.s64 	%rd3408, %rd3407, %rd3405;
	add.s64 	%rd3809, %rd3408, 65536;
	bra.uni 	$L__BB1_1382;
$L__BB1_1363:
	setp.eq.s32 	%p2436, %r1250, 0;
	@%p2436 bra 	$L__BB1_1376;
	mul.wide.u32 	%rd3424, %r7028, 4;
	add.s64 	%rd326, %rd2, %rd3424;
	ld.local.u32 	%r1252, [%rd326+1304];
	shr.u32 	%r6359, %r1252, 13;
	setp.eq.s32 	%p2437, %r6359, %r132;
	@%p2437 bra 	$L__BB1_1366;
	mul.wide.u32 	%rd3425, %r1252, 4;
	add.s64 	%rd3806, %rd38, %rd3425;
	bra.uni 	$L__BB1_1367;
$L__BB1_1366:
	sub.s32 	%r6360, %r1252, %r133;
	mul.wide.u32 	%rd3426, %r6360, 4;
	mov.u32 	%r6361, shared_mem;
	cvt.u64.u32 	%rd3427, %r6361;
	cvta.shared.u64 	%rd3428, %rd3427;
	add.s64 	%rd3429, %rd3428, %rd3426;
	add.s64 	%rd3806, %rd3429, 65536;
$L__BB1_1367:
	shl.b32 	%r6362, %r1252, 3;
	st.u32 	[%rd3806], %r6362;
	setp.eq.s32 	%p2438, %r1250, 1;
	@%p2438 bra 	$L__BB1_1376;
	ld.local.u32 	%r1253, [%rd326+1308];
	shr.u32 	%r6363, %r1253, 13;
	setp.eq.s32 	%p2439, %r6363, %r132;
	@%p2439 bra 	$L__BB1_1370;
	mul.wide.u32 	%rd3430, %r1253, 4;
	add.s64 	%rd3807, %rd38, %rd3430;
	bra.uni 	$L__BB1_1371;
$L__BB1_1370:
	sub.s32 	%r6364, %r1253, %r133;
	mul.wide.u32 	%rd3431, %r6364, 4;
	mov.u32 	%r6365, shared_mem;
	cvt.u64.u32 	%rd3432, %r6365;
	cvta.shared.u64 	%rd3433, %rd3432;
	add.s64 	%rd3434, %rd3433, %rd3431;
	add.s64 	%rd3807, %rd3434, 65536;
$L__BB1_1371:
	shl.b32 	%r6366, %r1253, 3;
	st.u32 	[%rd3807], %r6366;
	setp.eq.s32 	%p2440, %r1250, 2;
	@%p2440 bra 	$L__BB1_1376;
	ld.local.u32 	%r1254, [%rd326+1312];
	shr.u32 	%r6367, %r1254, 13;
	setp.eq.s32 	%p2441, %r6367, %r132;
	@%p2441 bra 	$L__BB1_1374;
	mul.wide.u32 	%rd3435, %r1254, 4;
	add.s64 	%rd3808, %rd38, %rd3435;
	bra.uni 	$L__BB1_1375;
$L__BB1_1374:
	sub.s32 	%r6368, %r1254, %r133;
	mul.wide.u32 	%rd3436, %r6368, 4;
	mov.u32 	%r6369, shared_mem;
	cvt.u64.u32 	%rd3437, %r6369;
	cvta.shared.u64 	%rd3438, %rd3437;
	add.s64 	%rd3439, %rd3438, %rd3436;
	add.s64 	%rd3808, %rd3439, 65536;
$L__BB1_1375:
	shl.b32 	%r6370, %r1254, 3;
	st.u32 	[%rd3808], %r6370;
$L__BB1_1376:
	ld.const.u32 	%r1255, [%rd325+264];
	setp.lt.u32 	%p2442, %r1255, 2;
	@%p2442 bra 	$L__BB1_1426;
	add.s32 	%r1256, %r1255, -1;
	setp.eq.s32 	%p2443, %r1255, 2;
	mov.b32 	%r7035, 1;
	@%p2443 bra 	$L__BB1_1413;
	mov.b32 	%r7030, 1;
$L__BB1_1379:
	mul.wide.u32 	%rd3440, %r7030, 8;
	add.s64 	%rd349, %rd325, %rd3440;
	ld.const.u64 	%rd350, [%rd349+272];
	cvt.u32.u64 	%r1265, %rd350;
	shr.u32 	%r7031, %r1265, 3;
	and.b64  	%rd3441, %rd350, 4;
	setp.eq.s64 	%p2444, %rd3441, 0;
	@%p2444 bra 	$L__BB1_1392;
	add.s32 	%r6373, %r7031, -1;
	mul.wide.u32 	%rd3442, %r6373, 4;
	add.s64 	%rd3443, %rd2, %rd3442;
	ld.local.u32 	%r7031, [%rd3443+280];
	bra.uni 	$L__BB1_1394;
$L__BB1_1381:
	mul.wide.u32 	%rd3404, %r1258, 4;
	add.s64 	%rd3809, %rd38, %rd3404;
$L__BB1_1382:
	shl.b32 	%r6345, %r1258, 3;
	st.u32 	[%rd3809], %r6345;
	ld.local.u32 	%r1259, [%rd336+1308];
	shr.u32 	%r6346, %r1259, 13;
	setp.eq.s32 	%p2432, %r6346, %r132;
	@%p2432 bra 	$L__BB1_1384;
	mul.wide.u32 	%rd3409, %r1259, 4;
	add.s64 	%rd3810, %rd38, %rd3409;
	bra.uni 	$L__BB1_1385;
$L__BB1_1384:
	sub.s32 	%r6347, %r1259, %r133;
	mul.wide.u32 	%rd3410, %r6347, 4;
	mov.u32 	%r6348, shared_mem;
	cvt.u64.u32 	%rd3411, %r6348;
	cvta.shared.u64 	%rd3412, %rd3411;
	add.s64 	%rd3413, %rd3412, %rd3410;
	add.s64 	%rd3810, %rd3413, 65536;
$L__BB1_1385:
	shl.b32 	%r6349, %r1259, 3;
	st.u32 	[%rd3810], %r6349;
	ld.local.u32 	%r1260, [%rd336+1312];
	shr.u32 	%r6350, %r1260, 13;
	setp.eq.s32 	%p2433, %r6350, %r132;
	@%p2433 bra 	$L__BB1_1387;
	mul.wide.u32 	%rd3414, %r1260, 4;
	add.s64 	%rd3811, %rd38, %rd3414;
	bra.uni 	$L__BB1_1388;
$L__BB1_1387:
	sub.s32 	%r6351, %r1260, %r133;
	mul.wide.u32 	%rd3415, %r6351, 4;
	mov.u32 	%r6352, shared_mem;
	cvt.u64.u32 	%rd3416, %r6352;
	cvta.shared.u64 	%rd3417, %rd3416;
	add.s64 	%rd3418, %rd3417, %rd3415;
	add.s64 	%rd3811, %rd3418, 65536;
$L__BB1_1388:
	shl.b32 	%r6353, %r1260, 3;
	st.u32 	[%rd3811], %r6353;
	ld.local.u32 	%r1261, [%rd336+1316];
	shr.u32 	%r6354, %r1261, 13;
	setp.eq.s32 	%p2434, %r6354, %r132;
	@%p2434 bra 	$L__BB1_1390;
	mul.wide.u32 	%rd3419, %r1261, 4;
	add.s64 	%rd3812, %rd38, %rd3419;
	bra.uni 	$L__BB1_1391;
$L__BB1_1390:
	sub.s32 	%r6355, %r1261, %r133;
	mul.wide.u32 	%rd3420, %r6355, 4;
	mov.u32 	%r6356, shared_mem;
	cvt.u64.u32 	%rd3421, %r6356;
	cvta.shared.u64 	%rd3422, %rd3421;
	add.s64 	%rd3423, %rd3422, %rd3420;
	add.s64 	%rd3812, %rd3423, 65536;
$L__BB1_1391:
	shl.b32 	%r6357, %r1261, 3;
	st.u32 	[%rd3812], %r6357;
	add.s32 	%r7029, %r7029, 4;
	ld.const.u32 	%r6358, [%rd325+528];
	and.b32  	%r7028, %r6358, -4;
	setp.eq.s32 	%p2435, %r7029, %r7028;
	@%p2435 bra 	$L__BB1_1363;
	bra.uni 	$L__BB1_1361;
$L__BB1_1392:
	and.b64  	%rd3444, %rd350, 3;
	setp.ne.s64 	%p2445, %rd3444, 0;
	@%p2445 bra 	$L__BB1_1394;
	mul.wide.u32 	%rd3445, %r7031, 4;
	add.s64 	%rd3446, %rd2, %rd3445;
	ld.local.u32 	%r7031, [%rd3446+1304];
$L__BB1_1394:
	shl.b32 	%r6374, %r7031, 3;
	and.b32  	%r6375, %r1265, 7;
	or.b32  	%r1270, %r6374, %r6375;
	shr.u64 	%rd351, %rd350, 35;
	and.b64  	%rd3447, %rd350, 17179869184;
	setp.eq.s64 	%p2446, %rd3447, 0;
	@%p2446 bra 	$L__BB1_1396;
	shl.b64 	%rd3448, %rd351, 2;
	add.s64 	%rd3449, %rd3448, -4;
	and.b64  	%rd3450, %rd3449, 17179869180;
	add.s64 	%rd3451, %rd2, %rd3450;
	ld.local.u32 	%r7032, [%rd3451+280];
	bra.uni 	$L__BB1_1398;
$L__BB1_1396:
	cvt.u32.u64 	%r7032, %rd351;
	and.b64  	%rd3452, %rd350, 12884901888;
	setp.ne.s64 	%p2447, %rd3452, 0;
	@%p2447 bra 	$L__BB1_1398;
	shl.b64 	%rd3453, %rd351, 2;
	add.s64 	%rd3454, %rd2, %rd3453;
	ld.local.u32 	%r7032, [%rd3454+1304];
$L__BB1_1398:
	shl.b32 	%r6376, %r7032, 3;
	{ .reg .b32 tmp; mov.b64 {tmp, %r6377}, %rd350; }
	and.b32  	%r6378, %r6377, 7;
	or.b32  	%r1275, %r6376, %r6378;
	add.s32 	%r6379, %r7030, -1;
	mul.wide.u32 	%rd3455, %r6379, 4;
	add.s64 	%rd352, %rd2, %rd3455;
	ld.local.u32 	%r1276, [%rd352+280];
	shr.u32 	%r6380, %r1276, 13;
	setp.ne.s32 	%p2448, %r6380, %r132;
	@%p2448 bra 	$L__BB1_1400;
	sub.s32 	%r6381, %r1276, %r133;
	mul.wide.u32 	%rd3458, %r6381, 8;
	mov.u32 	%r6382, shared_mem;
	cvt.u64.u32 	%rd3459, %r6382;
	cvta.shared.u64 	%rd3460, %rd3459;
	add.s64 	%rd3813, %rd3460, %rd3458;
	bra.uni 	$L__BB1_1401;
$L__BB1_1400:
	mul.wide.u32 	%rd3456, %r1276, 8;
	add.s64 	%rd3457, %rd606, %rd3456;
	add.s64 	%rd3813, %rd3457, 8388608;
$L__BB1_1401:
	cvt.u64.u32 	%rd3461, %r1270;
	cvt.u64.u32 	%rd3462, %r1275;
	shl.b64 	%rd3463, %rd3462, 32;
	or.b64  	%rd3464, %rd3463, %rd3461;
	st.u64 	[%rd3813], %rd3464;
	ld.const.u64 	%rd356, [%rd349+280];
	cvt.u32.u64 	%r1277, %rd356;
	shr.u32 	%r7033, %r1277, 3;
	and.b64  	%rd3465, %rd356, 4;
	setp.eq.s64 	%p2449, %rd3465, 0;
	@%p2449 bra 	$L__BB1_1403;
	add.s32 	%r6383, %r7033, -1;
	mul.wide.u32 	%rd3466, %r6383, 4;
	add.s64 	%rd3467, %rd2, %rd3466;
	ld.local.u32 	%r7033, [%rd3467+280];
	bra.uni 	$L__BB1_1405;
$L__BB1_1403:
	and.b64  	%rd3468, %rd356, 3;
	setp.ne.s64 	%p2450, %rd3468, 0;
	@%p2450 bra 	$L__BB1_1405;
	mul.wide.u32 	%rd3469, %r7033, 4;
	add.s64 	%rd3470, %rd2, %rd3469;
	ld.local.u32 	%r7033, [%rd3470+1304];
$L__BB1_1405:
	shl.b32 	%r6384, %r7033, 3;
	and.b32  	%r6385, %r1277, 7;
	or.b32  	%r1282, %r6384, %r6385;
	shr.u64 	%rd357, %rd356, 35;
	and.b64  	%rd3471, %rd356, 17179869184;
	setp.eq.s64 	%p2451, %rd3471, 0;
	@%p2451 bra 	$L__BB1_1407;
	shl.b64 	%rd3472, %rd357, 2;
	add.s64 	%rd3473, %rd3472, -4;
	and.b64  	%rd3474, %rd3473, 17179869180;
	add.s64 	%rd3475, %rd2, %rd3474;
	ld.local.u32 	%r7034, [%rd3475+280];
	bra.uni 	$L__BB1_1409;
$L__BB1_1407:
	cvt.u32.u64 	%r7034, %rd357;
	and.b64  	%rd3476, %rd356, 12884901888;
	setp.ne.s64 	%p2452, %rd3476, 0;
	@%p2452 bra 	$L__BB1_1409;
	shl.b64 	%rd3477, %rd357, 2;
	add.s64 	%rd3478, %rd2, %rd3477;
	ld.local.u32 	%r7034, [%rd3478+1304];
$L__BB1_1409:
	shl.b32 	%r6386, %r7034, 3;
	{ .reg .b32 tmp; mov.b64 {tmp, %r6387}, %rd356; }
	and.b32  	%r6388, %r6387, 7;
	or.b32  	%r1287, %r6386, %r6388;
	ld.local.u32 	%r1288, [%rd352+284];
	shr.u32 	%r6389, %r1288, 13;
	setp.eq.s32 	%p2453, %r6389, %r132;
	@%p2453 bra 	$L__BB1_1411;
	mul.wide.u32 	%rd3479, %r1288, 8;
	add.s64 	%rd3480, %rd606, %rd3479;
	add.s64 	%rd3814, %rd3480, 8388608;
	bra.uni 	$L__BB1_1412;
$L__BB1_1411:
	sub.s32 	%r6390, %r1288, %r133;
	mul.wide.u32 	%rd3481, %r6390, 8;
	mov.u32 	%r6391, shared_mem;
	cvt.u64.u32 	%rd3482, %r6391;
	cvta.shared.u64 	%rd3483, %rd3482;
	add.s64 	%rd3814, %rd3483, %rd3481;
$L__BB1_1412:
	cvt.u64.u32 	%rd3484, %r1282;
	cvt.u64.u32 	%rd3485, %r1287;
	shl.b64 	%rd3486, %rd3485, 32;
	or.b64  	%rd3487, %rd3486, %rd3484;
	st.u64 	[%rd3814], %rd3487;
	add.s32 	%r7035, %r7030, 2;
	add.s32 	%r6392, %r7030, 1;
	and.b32  	%r6393, %r1256, -2;
	setp.ne.s32 	%p2454, %r6392, %r6393;
	mov.u32 	%r7030, %r7035;
	@%p2454 bra 	$L__BB1_1379;
$L__BB1_1413:
	and.b32  	%r6394, %r1256, 1;
	setp.eq.b32 	%p2455, %r6394, 1;
	not.pred 	%p2456, %p2455;
	@%p2456 bra 	$L__BB1_1426;
	mul.wide.u32 	%rd3488, %r7035, 8;
	add.s64 	%rd3489, %rd325, %rd3488;
	ld.const.u64 	%rd361, [%rd3489+272];
	cvt.u32.u64 	%r1291, %rd361;
	shr.u32 	%r7036, %r1291, 3;
	and.b64  	%rd3490, %rd361, 4;
	setp.eq.s64 	%p2457, %rd3490, 0;
	@%p2457 bra 	$L__BB1_1416;
	add.s32 	%r6395, %r7036, -1;
	mul.wide.u32 	%rd3491, %r6395, 4;
	add.s64 	%rd3492, %rd2, %rd3491;
	ld.local.u32 	%r7036, [%rd3492+280];
	bra.uni 	$L__BB1_1418;
$L__BB1_1416:
	and.b64  	%rd3493, %rd361, 3;
	setp.ne.s64 	%p2458, %rd3493, 0;
	@%p2458 bra 	$L__BB1_1418;
	mul.wide.u32 	%rd3494, %r7036, 4;
	add.s64 	%rd3495, %rd2, %rd3494;
	ld.local.u32 	%r7036, [%rd3495+1304];
$L__BB1_1418:
	shl.b32 	%r6396, %r7036, 3;
	and.b32  	%r6397, %r1291, 7;
	or.b32  	%r1296, %r6396, %r6397;
	shr.u64 	%rd362, %rd361, 35;
	and.b64  	%rd3496, %rd361, 17179869184;
	setp.eq.s64 	%p2459, %rd3496, 0;
	@%p2459 bra 	$L__BB1_1420;
	shl.b64 	%rd3497, %rd362, 2;
	add.s64 	%rd3498, %rd3497, -4;
	and.b64  	%rd3499, %rd3498, 17179869180;
	add.s64 	%rd3500, %rd2, %rd3499;
	ld.local.u32 	%r7037, [%rd3500+280];
	bra.uni 	$L__BB1_1422;
$L__BB1_1420:
	cvt.u32.u64 	%r7037, %rd362;
	and.b64  	%rd3501, %rd361, 12884901888;
	setp.ne.s64 	%p2460, %rd3501, 0;
	@%p2460 bra 	$L__BB1_1422;
	shl.b64 	%rd3502, %rd362, 2;
	add.s64 	%rd3503, %rd2, %rd3502;
	ld.local.u32 	%r7037, [%rd3503+1304];
$L__BB1_1422:
	shl.b32 	%r6398, %r7037, 3;
	{ .reg .b32 tmp; mov.b64 {tmp, %r6399}, %rd361; }
	and.b32  	%r6400, %r6399, 7;
	or.b32  	%r1301, %r6398, %r6400;
	add.s32 	%r6401, %r7035, -1;
	mul.wide.u32 	%rd3504, %r6401, 4;
	add.s64 	%rd3505, %rd2, %rd3504;
	ld.local.u32 	%r1302, [%rd3505+280];
	shr.u32 	%r6402, %r1302, 13;
	setp.eq.s32 	%p2461, %r6402, %r132;
	@%p2461 bra 	$L__BB1_1424;
	mul.wide.u32 	%rd3506, %r1302, 8;
	add.s64 	%rd3507, %rd606, %rd3506;
	add.s64 	%rd3815, %rd3507, 8388608;
	bra.uni 	$L__BB1_1425;
$L__BB1_1424:
	sub.s32 	%r6403, %r1302, %r133;
	mul.wide.u32 	%rd3508, %r6403, 8;
	mov.u32 	%r6404, shared_mem;
	cvt.u64.u32 	%rd3509, %r6404;
	cvta.shared.u64 	%rd3510, %rd3509;
	add.s64 	%rd3815, %rd3510, %rd3508;
$L__BB1_1425:
	cvt.u64.u32 	%rd3511, %r1296;
	cvt.u64.u32 	%rd3512, %r1301;
	shl.b64 	%rd3513, %rd3512, 32;
	or.b64  	%rd3514, %rd3513, %rd3511;
	st.u64 	[%rd3815], %rd3514;
$L__BB1_1426:
	ld.const.u64 	%rd366, [%rd325+272];
	cvt.u32.u64 	%r1303, %rd366;
	shr.u32 	%r7038, %r1303, 3;
	and.b64  	%rd3515, %rd366, 4;
	setp.eq.s64 	%p2462, %rd3515, 0;
	@%p2462 bra 	$L__BB1_1428;
	add.s32 	%r6405, %r7038, -1;
	mul.wide.u32 	%rd3516, %r6405, 4;
	add.s64 	%rd3517, %rd2, %rd3516;
	ld.local.u32 	%r7038, [%rd3517+280];
	bra.uni 	$L__BB1_1430;
$L__BB1_1428:
	and.b64  	%rd3518, %rd366, 3;
	setp.ne.s64 	%p2463, %rd3518, 0;
	@%p2463 bra 	$L__BB1_1430;
	mul.wide.u32 	%rd3519, %r7038, 4;
	add.s64 	%rd3520, %rd2, %rd3519;
	ld.local.u32 	%r7038, [%rd3520+1304];
$L__BB1_1430:
	shl.b32 	%r6406, %r7038, 3;
	and.b32  	%r6407, %r1303, 7;
	or.b32  	%r6408, %r6406, %r6407;
	and.b32  	%r6409, %r6961, 7;
	setp.eq.s32 	%p2464, %r6409, 0;
	selp.b32 	%r7041, %r6961, %r6408, %p2464;
	selp.b32 	%r7042, %r6408, %r6961, %p2464;
	and.b32  	%r6410, %r7041, 7;
	setp.ne.s32 	%p2465, %r6410, 0;
	@%p2465 bra 	$L__BB1_1446;
$L__BB1_1431:
	and.b32  	%r6411, %r7042, 7;
	setp.ne.s32 	%p2466, %r6411, 0;
	mov.u32 	%r7044, %r7042;
	@%p2466 bra 	$L__BB1_1439;
$L__BB1_1432:
	mov.u32 	%r7044, %r7042;
	shr.u32 	%r6412, %r7044, 3;
	shr.u32 	%r1315, %r7044, 16;
	setp.eq.s32 	%p2467, %r1315, %r132;
	sub.s32 	%r6413, %r6412, %r133;
	mul.wide.u32 	%rd3521, %r6413, 4;
	mov.u32 	%r6414, shared_mem;
	cvt.u64.u32 	%rd3522, %r6414;
	cvta.shared.u64 	%rd3523, %rd3522;
	add.s64 	%rd3524, %rd3523, %rd3521;
	add.s64 	%rd3817, %rd3524, 65536;
	mul.wide.u32 	%rd3525, %r6412, 4;
	add.s64 	%rd369, %rd38, %rd3525;
	mov.u64 	%rd3816, %rd3817;
	@%p2467 bra 	$L__BB1_1434;
	mov.u64 	%rd3816, %rd369;
$L__BB1_1434:
	atom.exch.b32 	%r7042, [%rd3816], %r7044;
	setp.eq.s32 	%p2468, %r7042, %r7044;
	setp.eq.s32 	%p2469, %r7042, 0;
	or.pred  	%p2470, %p2468, %p2469;
	@%p2470 bra 	$L__BB1_1439;
	@%p2467 bra 	$L__BB1_1438;
	mul.wide.u32 	%rd3526, %r1315, 4;
	add.s64 	%rd3527, %rd39, %rd3526;
	atom.global.add.u32 	%r6415, [%rd3527], -1;
	setp.ne.s32 	%p2472, %r6415, 1;
	mov.u64 	%rd3817, %rd369;
	@%p2472 bra 	$L__BB1_1438;
	atom.global.add.u32 	%r6416, [%rd40], 1;
	shl.b32 	%r6417, %r6416, 2;
	cvt.u64.u32 	%rd3528, %r6417;
	and.b64  	%rd3529, %rd3528, 262140;
	add.s64 	%rd3530, %rd37, %rd3529;
	st.global.u32 	[%rd3530], %r1315;
$L__BB1_1438:
	atom.exch.b32 	%r6418, [%rd3817], 0;
	and.b32  	%r6419, %r7042, 7;
	setp.eq.s32 	%p2473, %r6419, 0;
	mov.u32 	%r7044, %r7042;
	@%p2473 bra 	$L__BB1_1432;
$L__BB1_1439:
	shr.u32 	%r6420, %r7041, 3;
	shr.u32 	%r1318, %r7041, 16;
	setp.eq.s32 	%p2474, %r1318, %r132;
	sub.s32 	%r6421, %r6420, %r133;
	mul.wide.u32 	%rd3531, %r6421, 4;
	mov.u32 	%r6422, shared_mem;
	cvt.u64.u32 	%rd3532, %r6422;
	cvta.shared.u64 	%rd3533, %rd3532;
	add.s64 	%rd3534, %rd3533, %rd3531;
	add.s64 	%rd3819, %rd3534, 65536;
	mul.wide.u32 	%rd3535, %r6420, 4;
	add.s64 	%rd373, %rd38, %rd3535;
	mov.u64 	%rd3818, %rd3819;
	@%p2474 bra 	$L__BB1_1441;
	mov.u64 	%rd3818, %rd373;
$L__BB1_1441:
	atom.exch.b32 	%r1319, [%rd3818], %r7044;
	setp.eq.s32 	%p2475, %r1319, %r7041;
	@%p2475 bra 	$L__BB1_1449;
	@%p2474 bra 	$L__BB1_1445;
	mul.wide.u32 	%rd3536, %r1318, 4;
	add.s64 	%rd3537, %rd39, %rd3536;
	atom.global.add.u32 	%r6423, [%rd3537], -1;
	setp.ne.s32 	%p2477, %r6423, 1;
	mov.u64 	%rd3819, %rd373;
	@%p2477 bra 	$L__BB1_1445;
	atom.global.add.u32 	%r6424, [%rd40], 1;
	shl.b32 	%r6425, %r6424, 2;
	cvt.u64.u32 	%rd3538, %r6425;
	and.b64  	%rd3539, %rd3538, 262140;
	add.s64 	%rd3540, %rd37, %rd3539;
	st.global.u32 	[%rd3540], %r1318;
$L__BB1_1445:
	atom.exch.b32 	%r6426, [%rd3819], 0;
	and.b32  	%r6427, %r1319, 7;
	setp.eq.s32 	%p2478, %r6427, 0;
	selp.b32 	%r7041, %r1319, %r7044, %p2478;
	selp.b32 	%r7042, %r7044, %r1319, %p2478;
	and.b32  	%r6428, %r7041, 7;
	setp.eq.s32 	%p2479, %r6428, 0;
	@%p2479 bra 	$L__BB1_1431;
$L__BB1_1446:
	cvt.u64.u32 	%rd3541, %r7042;
	shl.b64 	%rd3542, %rd3541, 32;
	cvt.u64.u32 	%rd3543, %r7041;
	or.b64  	%rd367, %rd3542, %rd3543;
	mul.wide.u32 	%rd3544, %r7041, 8;
	and.b32  	%r6429, %r7042, 7;
	cvt.u64.u32 	%rd3545, %r6429;
	mov.b64 	%rd3546, 56;
	cvt.u32.u64 	%r6430, %rd3546;
	cvt.u32.u64 	%r6431, %rd3544;
	and.b32  	%r6432, %r6431, %r6430;
	cvt.u32.u64 	%r6433, %rd3545;
	or.b32  	%r6434, %r6432, %r6433;
	mov.b64 	%rd3547, 9130730411292422144;
	shr.u64 	%rd3548, %rd3547, %r6434;
	mov.b64 	%rd3549, 1736164156265733120;
	shr.u64 	%rd3550, %rd3549, %r6434;
	mov.b64 	%rd3551, -506390041275138048;
	shr.u64 	%rd3552, %rd3551, %r6434;
	shl.b64 	%rd3553, %rd3552, 2;
	cvt.u32.u64 	%r6435, %rd3550;
	mov.b64 	%rd3554, 2;
	cvt.u32.u64 	%r6436, %rd3554;
	and.b32  	%r6437, %r6435, %r6436;
	cvt.u32.u64 	%r6438, %rd3548;
	mov.b64 	%rd3555, 1;
	cvt.u32.u64 	%r6439, %rd3555;
	and.b32  	%r6440, %r6438, %r6439;
	or.b32  	%r6441, %r6440, %r6437;
	cvt.u32.u64 	%r6442, %rd3553;
	mov.b64 	%rd3556, 4;
	cvt.u32.u64 	%r6443, %rd3556;
	and.b32  	%r6444, %r6442, %r6443;
	or.b32  	%r6445, %r6441, %r6444;
	mov.b16 	%rs197, 1;
	shl.b16 	%rs198, %rs197, %r6445;
	and.b16  	%rs199, %rs198, 29;
	setp.eq.s16 	%p2480, %rs199, 0;
	@%p2480 bra 	$L__BB1_1448;
	st.local.u32 	[%rd2+4], %r1031;
	st.local.u64 	[%rd312+8], %rd367;
	mov.u32 	%r1032, %r1031;
	bra.uni 	$L__BB1_1449;
$L__BB1_1448:
	add.s32 	%r6446, %r1055, 1;
	st.local.u32 	[%rd2], %r6446;
	mul.wide.u32 	%rd3557, %r1055, 8;
	add.s64 	%rd3558, %rd2, %rd3557;
	st.local.u64 	[%rd3558+8], %rd367;
$L__BB1_1449:
	ld.const.u32 	%r1323, [%rd325];
	setp.eq.s32 	%p2481, %r1323, 0;
	@%p2481 bra 	$L__BB1_2091;
	ld.local.u32 	%r7057, [%rd2];
	mov.b32 	%r7048, 0;
$L__BB1_1451:
	mul.wide.u32 	%rd3559, %r7048, 8;
	add.s64 	%rd3560, %rd325, %rd3559;
	ld.const.u64 	%rd376, [%rd3560+8];
	cvt.u32.u64 	%r1328, %rd376;
	shr.u32 	%r7049, %r1328, 3;
	and.b64  	%rd3561, %rd376, 4;
	setp.eq.s64 	%p2482, %rd3561, 0;
	@%p2482 bra 	$L__BB1_1453;
	add.s32 	%r6448, %r7049, -1;
	mul.wide.u32 	%rd3562, %r6448, 4;
	add.s64 	%rd3563, %rd2, %rd3562;
	ld.local.u32 	%r7049, [%rd3563+280];
	bra.uni 	$L__BB1_1455;
$L__BB1_1453:
	and.b64  	%rd3564, %rd376, 3;
	setp.ne.s64 	%p2483, %rd3564, 0;
	@%p2483 bra 	$L__BB1_1455;
	mul.wide.u32 	%rd3565, %r7049, 4;
	add.s64 	%rd3566, %rd2, %rd3565;
	ld.local.u32 	%r7049, [%rd3566+1304];
$L__BB1_1455:
	shr.u64 	%rd377, %rd376, 35;
	and.b64  	%rd3567, %rd376, 17179869184;
	setp.eq.s64 	%p2484, %rd3567, 0;
	@%p2484 bra 	$L__BB1_1457;
	shl.b64 	%rd3568, %rd377, 2;
	add.s64 	%rd3569, %rd3568, -4;
	and.b64  	%rd3570, %rd3569, 17179869180;
	add.s64 	%rd3571, %rd2, %rd3570;
	ld.local.u32 	%r7050, [%rd3571+280];
	bra.uni 	$L__BB1_1459;
$L__BB1_1457:
	cvt.u32.u64 	%r7050, %rd377;
	and.b64  	%rd3572, %rd376, 12884901888;
	setp.ne.s64 	%p2485, %rd3572, 0;
	@%p2485 bra 	$L__BB1_1459;
	shl.b64 	%rd3573, %rd377, 2;
	add.s64 	%rd3574, %rd2, %rd3573;
	ld.local.u32 	%r7050, [%rd3574+1304];
$L__BB1_1459:
	and.b32  	%r6449, %r1328, 7;
	shl.b32 	%r6450, %r7049, 3;
	shl.b32 	%r6451, %r7050, 3;
	{ .reg .b32 tmp; mov.b64 {tmp, %r6452}, %rd376; }
	and.b32  	%r6453, %r6452, 7;
	or.b32  	%r6454, %r6451, %r6453;
	setp.eq.s32 	%p2486, %r6449, 0;
	selp.b32 	%r7053, %r6450, %r6454, %p2486;
	or.b32  	%r6455, %r6450, %r6449;
	selp.b32 	%r7054, %r6454, %r6455, %p2486;
	and.b32  	%r6456, %r7053, 7;
	setp.ne.s32 	%p2487, %r6456, 0;
	@%p2487 bra 	$L__BB1_1475;
$L__BB1_1460:
	and.b32  	%r6457, %r7054, 7;
	setp.ne.s32 	%p2488, %r6457, 0;
	mov.u32 	%r7056, %r7054;
	@%p2488 bra 	$L__BB1_1468;
$L__BB1_1461:
	mov.u32 	%r7056, %r7054;
	shr.u32 	%r6458, %r7056, 3;
	shr.u32 	%r1346, %r7056, 16;
	setp.eq.s32 	%p2489, %r1346, %r132;
	sub.s32 	%r6459, %r6458, %r133;
	mul.wide.u32 	%rd3575, %r6459, 4;
	mov.u32 	%r6460, shared_mem;
	cvt.u64.u32 	%rd3576, %r6460;
	cvta.shared.u64 	%rd3577, %rd3576;
	add.s64 	%rd3578, %rd3577, %rd3575;
	add.s64 	%rd3821, %rd3578, 65536;
	mul.wide.u32 	%rd3579, %r6458, 4;
	add.s64 	%rd380, %rd38, %rd3579;
	mov.u64 	%rd3820, %rd3821;
	@%p2489 bra 	$L__BB1_1463;
	mov.u64 	%rd3820, %rd380;
$L__BB1_1463:
	atom.exch.b32 	%r7054, [%rd3820], %r7056;
	setp.eq.s32 	%p2490, %r7054, %r7056;
	setp.eq.s32 	%p2491, %r7054, 0;
	or.pred  	%p2492, %p2490, %p2491;
	@%p2492 bra 	$L__BB1_1468;
	@%p2489 bra 	$L__BB1_1467;
	mul.wide.u32 	%rd3580, %r1346, 4;
	add.s64 	%rd3581, %rd39, %rd3580;
	atom.global.add.u32 	%r6461, [%rd3581], -1;
	setp.ne.s32 	%p2494, %r6461, 1;
	mov.u64 	%rd3821, %rd380;
	@%p2494 bra 	$L__BB1_1467;
	atom.global.add.u32 	%r6462, [%rd40], 1;
	shl.b32 	%r6463, %r6462, 2;
	cvt.u64.u32 	%rd3582, %r6463;
	and.b64  	%rd3583, %rd3582, 262140;
	add.s64 	%rd3584, %rd37, %rd3583;
	st.global.u32 	[%rd3584], %r1346;
$L__BB1_1467:
	atom.exch.b32 	%r6464, [%rd3821], 0;
	and.b32  	%r6465, %r7054, 7;
	setp.eq.s32 	%p2495, %r6465, 0;
	mov.u32 	%r7056, %r7054;
	@%p2495 bra 	$L__BB1_1461;
$L__BB1_1468:
	shr.u32 	%r6466, %r7053, 3;
	shr.u32 	%r1349, %r7053, 16;
	setp.eq.s32 	%p2496, %r1349, %r132;
	sub.s32 	%r6467, %r6466, %r133;
	mul.wide.u32 	%rd3585, %r6467, 4;
	mov.u32 	%r6468, shared_mem;
	cvt.u64.u32 	%rd3586, %r6468;
	cvta.shared.u64 	%rd3587, %rd3586;
	add.s64 	%rd3588, %rd3587, %rd3585;
	add.s64 	%rd3823, %rd3588, 65536;
	mul.wide.u32 	%rd3589, %r6466, 4;
	add.s64 	%rd384, %rd38, %rd3589;
	mov.u64 	%rd3822, %rd3823;
	@%p2496 bra 	$L__BB1_1470;
	mov.u64 	%rd3822, %rd384;
$L__BB1_1470:
	atom.exch.b32 	%r1350, [%rd3822], %r7056;
	setp.eq.s32 	%p2497, %r1350, %r7053;
	@%p2497 bra 	$L__BB1_1478;
	@%p2496 bra 	$L__BB1_1474;
	mul.wide.u32 	%rd3590, %r1349, 4;
	add.s64 	%rd3591, %rd39, %rd3590;
	atom.global.add.u32 	%r6469, [%rd3591], -1;
	setp.ne.s32 	%p2499, %r6469, 1;
	mov.u64 	%rd3823, %rd384;
	@%p2499 bra 	$L__BB1_1474;
	atom.global.add.u32 	%r6470, [%rd40], 1;
	shl.b32 	%r6471, %r6470, 2;
	cvt.u64.u32 	%rd3592, %r6471;
	and.b64  	%rd3593, %rd3592, 262140;
	add.s64 	%rd3594, %rd37, %rd3593;
	st.global.u32 	[%rd3594], %r1349;
$L__BB1_1474:
	atom.exch.b32 	%r6472, [%rd3823], 0;
	and.b32  	%r6473, %r1350, 7;
	setp.eq.s32 	%p2500, %r6473, 0;
	selp.b32 	%r7053, %r1350, %r7056, %p2500;
	selp.b32 	%r7054, %r7056, %r1350, %p2500;
	and.b32  	%r6474, %r7053, 7;
	setp.eq.s32 	%p2501, %r6474, 0;
	@%p2501 bra 	$L__BB1_1460;
$L__BB1_1475:
	cvt.u64.u32 	%rd3595, %r7054;
	shl.b64 	%rd3596, %rd3595, 32;
	cvt.u64.u32 	%rd3597, %r7053;
	or.b64  	%rd378, %rd3596, %rd3597;
	mul.wide.u32 	%rd3598, %r7053, 8;
	and.b32  	%r6475, %r7054, 7;
	cvt.u64.u32 	%rd3599, %r6475;
	mov.b64 	%rd3600, 56;
	cvt.u32.u64 	%r6476, %rd3600;
	cvt.u32.u64 	%r6477, %rd3598;
	and.b32  	%r6478, %r6477, %r6476;
	cvt.u32.u64 	%r6479, %rd3599;
	or.b32  	%r6480, %r6478, %r6479;
	mov.b64 	%rd3601, 9130730411292422144;
	shr.u64 	%rd3602, %rd3601, %r6480;
	mov.b64 	%rd3603, 1736164156265733120;
	shr.u64 	%rd3604, %rd3603, %r6480;
	mov.b64 	%rd3605, -506390041275138048;
	shr.u64 	%rd3606, %rd3605, %r6480;
	shl.b64 	%rd3607, %rd3606, 2;
	cvt.u32.u64 	%r6481, %rd3604;
	mov.b64 	%rd3608, 2;
	cvt.u32.u64 	%r6482, %rd3608;
	and.b32  	%r6483, %r6481, %r6482;
	cvt.u32.u64 	%r6484, %rd3602;
	mov.b64 	%rd3609, 1;
	cvt.u32.u64 	%r6485, %rd3609;
	and.b32  	%r6486, %r6484, %r6485;
	or.b32  	%r6487, %r6486, %r6483;
	cvt.u32.u64 	%r6488, %rd3607;
	mov.b64 	%rd3610, 4;
	cvt.u32.u64 	%r6489, %rd3610;
	and.b32  	%r6490, %r6488, %r6489;
	or.b32  	%r6491, %r6487, %r6490;
	mov.b16 	%rs200, 1;
	shl.b16 	%rs201, %rs200, %r6491;
	and.b16  	%rs202, %rs201, 29;
	setp.eq.s16 	%p2502, %rs202, 0;
	@%p2502 bra 	$L__BB1_1477;
	add.s32 	%r1343, %r1032, -1;
	mul.wide.u32 	%rd3611, %r1032, 8;
	add.s64 	%rd3612, %rd2, %rd3611;
	st.local.u64 	[%rd3612+8], %rd378;
	mov.u32 	%r1032, %r1343;
	bra.uni 	$L__BB1_1478;
$L__BB1_1477:
	add.s32 	%r1344, %r7057, 1;
	mul.wide.u32 	%rd3613, %r7057, 8;
	add.s64 	%rd3614, %rd2, %rd3613;
	st.local.u64 	[%rd3614+8], %rd378;
	mov.u32 	%r7057, %r1344;
$L__BB1_1478:
	add.s32 	%r7048, %r7048, 1;
	setp.eq.s32 	%p2503, %r7048, %r1323;
	@%p2503 bra 	$L__BB1_1479;
	bra.uni 	$L__BB1_1451;
$L__BB1_1479:
	st.local.v2.u32 	[%rd2], {%r7057, %r1032};
	bra.uni 	$L__BB1_2091;
$L__BB1_1480:
	setp.eq.s16 	%p1303, %rs153, 2;
	@%p1303 bra 	$L__BB1_2091;
	ld.local.u32 	%r7065, [%rd2];
	sub.s32 	%r5821, %r7065, %r1032;
	setp.lt.u32 	%p2112, %r5821, 2;
	@%p2112 bra 	$L__BB1_2093;
	shr.u32 	%r5822, %r1035, 3;
	shr.u32 	%r1357, %r1035, 16;
	setp.eq.s32 	%p2113, %r1357, %r132;
	sub.s32 	%r5823, %r5822, %r133;
	mul.wide.u32 	%rd3154, %r5823, 8;
	mov.u32 	%r5824, shared_mem;
	cvt.u64.u32 	%rd3155, %r5824;
	cvta.shared.u64 	%rd3156, %rd3155;
	add.s64 	%rd3825, %rd3156, %rd3154;
	and.b32  	%r5825, %r1035, -8;
	cvt.u64.u32 	%rd3157, %r5825;
	add.s64 	%rd388, %rd606, %rd3157;
	mov.u64 	%rd3824, %rd3825;
	@%p2113 bra 	$L__BB1_1484;
	add.s64 	%rd3824, %rd388, 8388608;
$L__BB1_1484:
	ld.u64 	%rd3158, [%rd3824];
	setp.eq.s64 	%p2114, %rd3158, 0;
	@%p2114 bra 	$L__BB1_2093;
	@%p2113 bra 	$L__BB1_1487;
	add.s64 	%rd3825, %rd388, 8388608;
$L__BB1_1487:
	atom.exch.b64 	%rd3159, [%rd3825], 0;
	cvt.u32.u64 	%r5826, %rd3159;
	{ .reg .b32 tmp; mov.b64 {tmp, %r1358}, %rd3159; }
	and.b32  	%r1359, %r1036, 7;
	setp.eq.s32 	%p2116, %r1359, 0;
	selp.b32 	%r7061, %r1036, %r5826, %p2116;
	selp.b32 	%r7062, %r5826, %r1036, %p2116;
	and.b32  	%r5827, %r7061, 7;
	setp.ne.s32 	%p2117, %r5827, 0;
	@%p2117 bra 	$L__BB1_1503;
$L__BB1_1488:
	and.b32  	%r5828, %r7062, 7;
	setp.ne.s32 	%p2118, %r5828, 0;
	mov.u32 	%r7064, %r7062;
	@%p2118 bra 	$L__BB1_1496;
$L__BB1_1489:
	mov.u32 	%r7064, %r7062;
	shr.u32 	%r5829, %r7064, 3;
	shr.u32 	%r1368, %r7064, 16;
	setp.eq.s32 	%p2119, %r1368, %r132;
	sub.s32 	%r5830, %r5829, %r133;
	mul.wide.u32 	%rd3160, %r5830, 4;
	mov.u32 	%r5831, shared_mem;
	cvt.u64.u32 	%rd3161, %r5831;
	cvta.shared.u64 	%rd3162, %rd3161;
	add.s64 	%rd3163, %rd3162, %rd3160;
	add.s64 	%rd3827, %rd3163, 65536;
	mul.wide.u32 	%rd3164, %r5829, 4;
	add.s64 	%rd395, %rd38, %rd3164;
	mov.u64 	%rd3826, %rd3827;
	@%p2119 bra 	$L__BB1_1491;
	mov.u64 	%rd3826, %rd395;
$L__BB1_1491:
	atom.exch.b32 	%r7062, [%rd3826], %r7064;
	setp.eq.s32 	%p2120, %r7062, %r7064;
	setp.eq.s32 	%p2121, %r7062, 0;
	or.pred  	%p2122, %p2120, %p2121;
	@%p2122 bra 	$L__BB1_1496;
	@%p2119 bra 	$L__BB1_1495;
	mul.wide.u32 	%rd3165, %r1368, 4;
	add.s64 	%rd3166, %rd39, %rd3165;
	atom.global.add.u32 	%r5832, [%rd3166], -1;
	setp.ne.s32 	%p2124, %r5832, 1;
	mov.u64 	%rd3827, %rd395;
	@%p2124 bra 	$L__BB1_1495;
	atom.global.add.u32 	%r5833, [%rd40], 1;
	shl.b32 	%r5834, %r5833, 2;
	cvt.u64.u32 	%rd3167, %r5834;
	and.b64  	%rd3168, %rd3167, 262140;
	add.s64 	%rd3169, %rd37, %rd3168;
	st.global.u32 	[%rd3169], %r1368;
$L__BB1_1495:
	atom.exch.b32 	%r5835, [%rd3827], 0;
	and.b32  	%r5836, %r7062, 7;
	setp.eq.s32 	%p2125, %r5836, 0;
	mov.u32 	%r7064, %r7062;
	@%p2125 bra 	$L__BB1_1489;
$L__BB1_1496:
	shr.u32 	%r5837, %r7061, 3;
	shr.u32 	%r1371, %r7061, 16;
	setp.eq.s32 	%p2126, %r1371, %r132;
	sub.s32 	%r5838, %r5837, %r133;
	mul.wide.u32 	%rd3170, %r5838, 4;
	mov.u32 	%r5839, shared_mem;
	cvt.u64.u32 	%rd3171, %r5839;
	cvta.shared.u64 	%rd3172, %rd3171;
	add.s64 	%rd3173, %rd3172, %rd3170;
	add.s64 	%rd3829, %rd3173, 65536;
	mul.wide.u32 	%rd3174, %r5837, 4;
	add.s64 	%rd399, %rd38, %rd3174;
	mov.u64 	%rd3828, %rd3829;
	@%p2126 bra 	$L__BB1_1498;
	mov.u64 	%rd3828, %rd399;
$L__BB1_1498:
	atom.exch.b32 	%r1372, [%rd3828], %r7064;
	setp.eq.s32 	%p2127, %r1372, %r7061;
	@%p2127 bra 	$L__BB1_1506;
	@%p2126 bra 	$L__BB1_1502;
	mul.wide.u32 	%rd3175, %r1371, 4;
	add.s64 	%rd3176, %rd39, %rd3175;
	atom.global.add.u32 	%r5840, [%rd3176], -1;
	setp.ne.s32 	%p2129, %r5840, 1;
	mov.u64 	%rd3829, %rd399;
	@%p2129 bra 	$L__BB1_1502;
	atom.global.add.u32 	%r5841, [%rd40], 1;
	shl.b32 	%r5842, %r5841, 2;
	cvt.u64.u32 	%rd3177, %r5842;
	and.b64  	%rd3178, %rd3177, 262140;
	add.s64 	%rd3179, %rd37, %rd3178;
	st.global.u32 	[%rd3179], %r1371;
$L__BB1_1502:
	atom.exch.b32 	%r5843, [%rd3829], 0;
	and.b32  	%r5844, %r1372, 7;
	setp.eq.s32 	%p2130, %r5844, 0;
	selp.b32 	%r7061, %r1372, %r7064, %p2130;
	selp.b32 	%r7062, %r7064, %r1372, %p2130;
	and.b32  	%r5845, %r7061, 7;
	setp.eq.s32 	%p2131, %r5845, 0;
	@%p2131 bra 	$L__BB1_1488;
$L__BB1_1503:
	cvt.u64.u32 	%rd3180, %r7062;
	shl.b64 	%rd3181, %rd3180, 32;
	cvt.u64.u32 	%rd3182, %r7061;
	or.b64  	%rd393, %rd3181, %rd3182;
	mul.wide.u32 	%rd3183, %r7061, 8;
	and.b32  	%r5846, %r7062, 7;
	cvt.u64.u32 	%rd3184, %r5846;
	mov.b64 	%rd3185, 56;
	cvt.u32.u64 	%r5847, %rd3185;
	cvt.u32.u64 	%r5848, %rd3183;
	and.b32  	%r5849, %r5848, %r5847;
	cvt.u32.u64 	%r5850, %rd3184;
	or.b32  	%r5851, %r5849, %r5850;
	mov.b64 	%rd3186, 9130730411292422144;
	shr.u64 	%rd3187, %rd3186, %r5851;
	mov.b64 	%rd3188, 1736164156265733120;
	shr.u64 	%rd3189, %rd3188, %r5851;
	mov.b64 	%rd3190, -506390041275138048;
	shr.u64 	%rd3191, %rd3190, %r5851;
	shl.b64 	%rd3192, %rd3191, 2;
	cvt.u32.u64 	%r5852, %rd3189;
	mov.b64 	%rd3193, 2;
	cvt.u32.u64 	%r5853, %rd3193;
	and.b32  	%r5854, %r5852, %r5853;
	cvt.u32.u64 	%r5855, %rd3187;
	mov.b64 	%rd3194, 1;
	cvt.u32.u64 	%r5856, %rd3194;
	and.b32  	%r5857, %r5855, %r5856;
	or.b32  	%r5858, %r5857, %r5854;
	cvt.u32.u64 	%r5859, %rd3192;
	mov.b64 	%rd3195, 4;
	cvt.u32.u64 	%r5860, %rd3195;
	and.b32  	%r5861, %r5859, %r5860;
	or.b32  	%r5862, %r5858, %r5861;
	mov.b16 	%rs188, 1;
	shl.b16 	%rs189, %rs188, %r5862;
	and.b16  	%rs190, %rs189, 29;
	setp.eq.s16 	%p2132, %rs190, 0;
	@%p2132 bra 	$L__BB1_1505;
	st.local.u32 	[%rd2+4], %r1031;
	st.local.u64 	[%rd312+8], %rd393;
	mov.u32 	%r1032, %r1031;
	bra.uni 	$L__BB1_1506;
$L__BB1_1505:
	add.s32 	%r1366, %r7065, 1;
	st.local.u32 	[%rd2], %r1366;
	mul.wide.u32 	%rd3196, %r7065, 8;
	add.s64 	%rd3197, %rd2, %rd3196;
	st.local.u64 	[%rd3197+8], %rd393;
	mov.u32 	%r7065, %r1366;
$L__BB1_1506:
	setp.eq.s32 	%p2133, %r1359, 0;
	selp.b32 	%r7069, %r1036, %r1358, %p2133;
	selp.b32 	%r7070, %r1358, %r1036, %p2133;
	and.b32  	%r5863, %r7069, 7;
	setp.ne.s32 	%p2134, %r5863, 0;
	@%p2134 bra 	$L__BB1_1522;
$L__BB1_1507:
	and.b32  	%r5864, %r7070, 7;
	setp.ne.s32 	%p2135, %r5864, 0;
	mov.u32 	%r7072, %r7070;
	@%p2135 bra 	$L__BB1_1515;
$L__BB1_1508:
	mov.u32 	%r7072, %r7070;
	shr.u32 	%r5865, %r7072, 3;
	shr.u32 	%r1384, %r7072, 16;
	setp.eq.s32 	%p2136, %r1384, %r132;
	sub.s32 	%r5866, %r5865, %r133;
	mul.wide.u32 	%rd3198, %r5866, 4;
	mov.u32 	%r5867, shared_mem;
	cvt.u64.u32 	%rd3199, %r5867;
	cvta.shared.u64 	%rd3200, %rd3199;
	add.s64 	%rd3201, %rd3200, %rd3198;
	add.s64 	%rd3831, %rd3201, 65536;
	mul.wide.u32 	%rd3202, %r5865, 4;
	add.s64 	%rd404, %rd38, %rd3202;
	mov.u64 	%rd3830, %rd3831;
	@%p2136 bra 	$L__BB1_1510;
	mov.u64 	%rd3830, %rd404;
$L__BB1_1510:
	atom.exch.b32 	%r7070, [%rd3830], %r7072;
	setp.eq.s32 	%p2137, %r7070, %r7072;
	setp.eq.s32 	%p2138, %r7070, 0;
	or.pred  	%p2139, %p2137, %p2138;
	@%p2139 bra 	$L__BB1_1515;
	@%p2136 bra 	$L__BB1_1514;
	mul.wide.u32 	%rd3203, %r1384, 4;
	add.s64 	%rd3204, %rd39, %rd3203;
	atom.global.add.u32 	%r5868, [%rd3204], -1;
	setp.ne.s32 	%p2141, %r5868, 1;
	mov.u64 	%rd3831, %rd404;
	@%p2141 bra 	$L__BB1_1514;
	atom.global.add.u32 	%r5869, [%rd40], 1;
	shl.b32 	%r5870, %r5869, 2;
	cvt.u64.u32 	%rd3205, %r5870;
	and.b64  	%rd3206, %rd3205, 262140;
	add.s64 	%rd3207, %rd37, %rd3206;
	st.global.u32 	[%rd3207], %r1384;
$L__BB1_1514:
	atom.exch.b32 	%r5871, [%rd3831], 0;
	and.b32  	%r5872, %r7070, 7;
	setp.eq.s32 	%p2142, %r5872, 0;
	mov.u32 	%r7072, %r7070;
	@%p2142 bra 	$L__BB1_1508;
$L__BB1_1515:
	shr.u32 	%r5873, %r7069, 3;
	shr.u32 	%r1387, %r7069, 16;
	setp.eq.s32 	%p2143, %r1387, %r132;
	sub.s32 	%r5874, %r5873, %r133;
	mul.wide.u32 	%rd3208, %r5874, 4;
	mov.u32 	%r5875, shared_mem;
	cvt.u64.u32 	%rd3209, %r5875;
	cvta.shared.u64 	%rd3210, %rd3209;
	add.s64 	%rd3211, %rd3210, %rd3208;
	add.s64 	%rd3833, %rd3211, 65536;
	mul.wide.u32 	%rd3212, %r5873, 4;
	add.s64 	%rd408, %rd38, %rd3212;
	mov.u64 	%rd3832, %rd3833;
	@%p2143 bra 	$L__BB1_1517;
	mov.u64 	%rd3832, %rd408;
$L__BB1_1517:
	atom.exch.b32 	%r1388, [%rd3832], %r7072;
	setp.eq.s32 	%p2144, %r1388, %r7069;
	@%p2144 bra 	$L__BB1_2091;
	@%p2143 bra 	$L__BB1_1521;
	mul.wide.u32 	%rd3213, %r1387, 4;
	add.s64 	%rd3214, %rd39, %rd3213;
	atom.global.add.u32 	%r5876, [%rd3214], -1;
	setp.ne.s32 	%p2146, %r5876, 1;
	mov.u64 	%rd3833, %rd408;
	@%p2146 bra 	$L__BB1_1521;
	atom.global.add.u32 	%r5877, [%rd40], 1;
	shl.b32 	%r5878, %r5877, 2;
	cvt.u64.u32 	%rd3215, %r5878;
	and.b64  	%rd3216, %rd3215, 262140;
	add.s64 	%rd3217, %rd37, %rd3216;
	st.global.u32 	[%rd3217], %r1387;
$L__BB1_1521:
	atom.exch.b32 	%r5879, [%rd3833], 0;
	and.b32  	%r5880, %r1388, 7;
	setp.eq.s32 	%p2147, %r5880, 0;
	selp.b32 	%r7069, %r1388, %r7072, %p2147;
	selp.b32 	%r7070, %r7072, %r1388, %p2147;
	and.b32  	%r5881, %r7069, 7;
	setp.eq.s32 	%p2148, %r5881, 0;
	@%p2148 bra 	$L__BB1_1507;
$L__BB1_1522:
	cvt.u64.u32 	%rd3218, %r7070;
	shl.b64 	%rd3219, %rd3218, 32;
	cvt.u64.u32 	%rd3220, %r7069;
	or.b64  	%rd402, %rd3219, %rd3220;
	mul.wide.u32 	%rd3221, %r7069, 8;
	and.b32  	%r5882, %r7070, 7;
	cvt.u64.u32 	%rd3222, %r5882;
	mov.b64 	%rd3223, 56;
	cvt.u32.u64 	%r5883, %rd3223;
	cvt.u32.u64 	%r5884, %rd3221;
	and.b32  	%r5885, %r5884, %r5883;
	cvt.u32.u64 	%r5886, %rd3222;
	or.b32  	%r5887, %r5885, %r5886;
	mov.b64 	%rd3224, 9130730411292422144;
	shr.u64 	%rd3225, %rd3224, %r5887;
	mov.b64 	%rd3226, 1736164156265733120;
	shr.u64 	%rd3227, %rd3226, %r5887;
	mov.b64 	%rd3228, -506390041275138048;
	shr.u64 	%rd3229, %rd3228, %r5887;
	shl.b64 	%rd3230, %rd3229, 2;
	cvt.u32.u64 	%r5888, %rd3227;
	mov.b64 	%rd3231, 2;
	cvt.u32.u64 	%r5889, %rd3231;
	and.b32  	%r5890, %r5888, %r5889;
	cvt.u32.u64 	%r5891, %rd3225;
	mov.b64 	%rd3232, 1;
	cvt.u32.u64 	%r5892, %rd3232;
	and.b32  	%r5893, %r5891, %r5892;
	or.b32  	%r5894, %r5893, %r5890;
	cvt.u32.u64 	%r5895, %rd3230;
	mov.b64 	%rd3233, 4;
	cvt.u32.u64 	%r5896, %rd3233;
	and.b32  	%r5897, %r5895, %r5896;
	or.b32  	%r5898, %r5894, %r5897;
	mov.b16 	%rs191, 1;
	shl.b16 	%rs192, %rs191, %r5898;
	and.b16  	%rs193, %rs192, 29;
	setp.eq.s16 	%p2149, %rs193, 0;
	@%p2149 bra 	$L__BB1_1524;
	add.s32 	%r5899, %r1032, -1;
	st.local.u32 	[%rd2+4], %r5899;
	mul.wide.u32 	%rd3234, %r1032, 8;
	add.s64 	%rd3235, %rd2, %rd3234;
	st.local.u64 	[%rd3235+8], %rd402;
	bra.uni 	$L__BB1_2091;
$L__BB1_1524:
	add.s32 	%r5900, %r7065, 1;
	st.local.u32 	[%rd2], %r5900;
	mul.wide.u32 	%rd3236, %r7065, 8;
	add.s64 	%rd3237, %rd2, %rd3236;
	st.local.u64 	[%rd3237+8], %rd402;
	bra.uni 	$L__BB1_2091;
$L__BB1_1525:
	atom.exch.b32 	%r5761, [%rd3841], 0;
	and.b32  	%r5762, %r1407, 7;
	setp.eq.s32 	%p2092, %r5762, 0;
	selp.b32 	%r7075, %r1407, %r7078, %p2092;
	selp.b32 	%r7076, %r7078, %r1407, %p2092;
	and.b32  	%r5763, %r7075, 7;
	setp.eq.s32 	%p2093, %r5763, 0;
	@%p2093 bra 	$L__BB1_1526;
	bra.uni 	$L__BB1_1147;
$L__BB1_1526:
	and.b32  	%r5746, %r7076, 7;
	setp.ne.s32 	%p2080, %r5746, 0;
	mov.u32 	%r7078, %r7076;
	@%p2080 bra 	$L__BB1_1534;
$L__BB1_1527:
	mov.u32 	%r7078, %r7076;
	shr.u32 	%r5747, %r7078, 3;
	shr.u32 	%r1403, %r7078, 16;
	setp.eq.s32 	%p2081, %r1403, %r132;
	sub.s32 	%r5748, %r5747, %r133;
	mul.wide.u32 	%rd3076, %r5748, 4;
	mov.u32 	%r5749, shared_mem;
	cvt.u64.u32 	%rd3077, %r5749;
	cvta.shared.u64 	%rd3078, %rd3077;
	add.s64 	%rd3079, %rd3078, %rd3076;
	add.s64 	%rd3839, %rd3079, 65536;
	mul.wide.u32 	%rd3080, %r5747, 4;
	add.s64 	%rd426, %rd38, %rd3080;
	mov.u64 	%rd3838, %rd3839;
	@%p2081 bra 	$L__BB1_1529;
	mov.u64 	%rd3838, %rd426;
$L__BB1_1529:
	atom.exch.b32 	%r7076, [%rd3838], %r7078;
	setp.eq.s32 	%p2082, %r7076, %r7078;
	setp.eq.s32 	%p2083, %r7076, 0;
	or.pred  	%p2084, %p2082, %p2083;
	@%p2084 bra 	$L__BB1_1534;
	@%p2081 bra 	$L__BB1_1533;
	mul.wide.u32 	%rd3081, %r1403, 4;
	add.s64 	%rd3082, %rd39, %rd3081;
	atom.global.add.u32 	%r5750, [%rd3082], -1;
	setp.ne.s32 	%p2086, %r5750, 1;
	mov.u64 	%rd3839, %rd426;
	@%p2086 bra 	$L__BB1_1533;
	atom.global.add.u32 	%r5751, [%rd40], 1;
	shl.b32 	%r5752, %r5751, 2;
	cvt.u64.u32 	%rd3083, %r5752;
	and.b64  	%rd3084, %rd3083, 262140;
	add.s64 	%rd3085, %rd37, %rd3084;
	st.global.u32 	[%rd3085], %r1403;
$L__BB1_1533:
	atom.exch.b32 	%r5753, [%rd3839], 0;
	and.b32  	%r5754, %r7076, 7;
	setp.eq.s32 	%p2087, %r5754, 0;
	mov.u32 	%r7078, %r7076;
	@%p2087 bra 	$L__BB1_1527;
$L__BB1_1534:
	shr.u32 	%r5755, %r7075, 3;
	shr.u32 	%r1406, %r7075, 16;
	setp.eq.s32 	%p2088, %r1406, %r132;
	sub.s32 	%r5756, %r5755, %r133;
	mul.wide.u32 	%rd3086, %r5756, 4;
	mov.u32 	%r5757, shared_mem;
	cvt.u64.u32 	%rd3087, %r5757;
	cvta.shared.u64 	%rd3088, %rd3087;
	add.s64 	%rd3089, %rd3088, %rd3086;
	add.s64 	%rd3841, %rd3089, 65536;
	mul.wide.u32 	%rd3090, %r5755, 4;
	add.s64 	%rd430, %rd38, %rd3090;
	mov.u64 	%rd3840, %rd3841;
	@%p2088 bra 	$L__BB1_1536;
	mov.u64 	%rd3840, %rd430;
$L__BB1_1536:
	atom.exch.b32 	%r1407, [%rd3840], %r7078;
	setp.eq.s32 	%p2089, %r1407, %r7075;
	@%p2089 bra 	$L__BB1_1541;
	@%p2088 bra 	$L__BB1_1525;
	mul.wide.u32 	%rd3091, %r1406, 4;
	add.s64 	%rd3092, %rd39, %rd3091;
	atom.global.add.u32 	%r5758, [%rd3092], -1;
	setp.ne.s32 	%p2091, %r5758, 1;
	mov.u64 	%rd3841, %rd430;
	@%p2091 bra 	$L__BB1_1525;
	atom.global.add.u32 	%r5759, [%rd40], 1;
	shl.b32 	%r5760, %r5759, 2;
	cvt.u64.u32 	%rd3093, %r5760;
	and.b64  	%rd3094, %rd3093, 262140;
	add.s64 	%rd3095, %rd37, %rd3094;
	st.global.u32 	[%rd3095], %r1406;
	bra.uni 	$L__BB1_1525;
$L__BB1_1540:
	add.s32 	%r1401, %r7079, 1;
	st.local.u32 	[%rd2], %r1401;
	mul.wide.u32 	%rd3112, %r7079, 8;
	add.s64 	%rd3113, %rd2, %rd3112;
	st.local.u64 	[%rd3113+8], %rd424;
	mov.u32 	%r7079, %r1401;
$L__BB1_1541:
	{ .reg .b32 tmp; mov.b64 {tmp, %r5781}, %rd421; }
	and.b32  	%r5782, %r5781, 7;
	setp.eq.s32 	%p2095, %r5782, 0;
	selp.b32 	%r7083, %r5781, %r1394, %p2095;
	selp.b32 	%r7084, %r1394, %r5781, %p2095;
	and.b32  	%r5783, %r7083, 7;
	setp.ne.s32 	%p2096, %r5783, 0;
	@%p2096 bra 	$L__BB1_1557;
$L__BB1_1542:
	and.b32  	%r5784, %r7084, 7;
	setp.ne.s32 	%p2097, %r5784, 0;
	mov.u32 	%r7086, %r7084;
	@%p2097 bra 	$L__BB1_1550;
$L__BB1_1543:
	mov.u32 	%r7086, %r7084;
	shr.u32 	%r5785, %r7086, 3;
	shr.u32 	%r1419, %r7086, 16;
	setp.eq.s32 	%p2098, %r1419, %r132;
	sub.s32 	%r5786, %r5785, %r133;
	mul.wide.u32 	%rd3114, %r5786, 4;
	mov.u32 	%r5787, shared_mem;
	cvt.u64.u32 	%rd3115, %r5787;
	cvta.shared.u64 	%rd3116, %rd3115;
	add.s64 	%rd3117, %rd3116, %rd3114;
	add.s64 	%rd3843, %rd3117, 65536;
	mul.wide.u32 	%rd3118, %r5785, 4;
	add.s64 	%rd435, %rd38, %rd3118;
	mov.u64 	%rd3842, %rd3843;
	@%p2098 bra 	$L__BB1_1545;
	mov.u64 	%rd3842, %rd435;
$L__BB1_1545:
	atom.exch.b32 	%r7084, [%rd3842], %r7086;
	setp.eq.s32 	%p2099, %r7084, %r7086;
	setp.eq.s32 	%p2100, %r7084, 0;
	or.pred  	%p2101, %p2099, %p2100;
	@%p2101 bra 	$L__BB1_1550;
	@%p2098 bra 	$L__BB1_1549;
	mul.wide.u32 	%rd3119, %r1419, 4;
	add.s64 	%rd3120, %rd39, %rd3119;
	atom.global.add.u32 	%r5788, [%rd3120], -1;
	setp.ne.s32 	%p2103, %r5788, 1;
	mov.u64 	%rd3843, %rd435;
	@%p2103 bra 	$L__BB1_1549;
	atom.global.add.u32 	%r5789, [%rd40], 1;
	shl.b32 	%r5790, %r5789, 2;
	cvt.u64.u32 	%rd3121, %r5790;
	and.b64  	%rd3122, %rd3121, 262140;
	add.s64 	%rd3123, %rd37, %rd3122;
	st.global.u32 	[%rd3123], %r1419;
$L__BB1_1549:
	atom.exch.b32 	%r5791, [%rd3843], 0;
	and.b32  	%r5792, %r7084, 7;
	setp.eq.s32 	%p2104, %r5792, 0;
	mov.u32 	%r7086, %r7084;
	@%p2104 bra 	$L__BB1_1543;
$L__BB1_1550:
	shr.u32 	%r5793, %r7083, 3;
	shr.u32 	%r1422, %r7083, 16;
	setp.eq.s32 	%p2105, %r1422, %r132;
	sub.s32 	%r5794, %r5793, %r133;
	mul.wide.u32 	%rd3124, %r5794, 4;
	mov.u32 	%r5795, shared_mem;
	cvt.u64.u32 	%rd3125, %r5795;
	cvta.shared.u64 	%rd3126, %rd3125;
	add.s64 	%rd3127, %rd3126, %rd3124;
	add.s64 	%rd3845, %rd3127, 65536;
	mul.wide.u32 	%rd3128, %r5793, 4;
	add.s64 	%rd439, %rd38, %rd3128;
	mov.u64 	%rd3844, %rd3845;
	@%p2105 bra 	$L__BB1_1552;
	mov.u64 	%rd3844, %rd439;
$L__BB1_1552:
	atom.exch.b32 	%r1423, [%rd3844], %r7086;
	setp.eq.s32 	%p2106, %r1423, %r7083;
	@%p2106 bra 	$L__BB1_2091;
	@%p2105 bra 	$L__BB1_1556;
	mul.wide.u32 	%rd3129, %r1422, 4;
	add.s64 	%rd3130, %rd39, %rd3129;
	atom.global.add.u32 	%r5796, [%rd3130], -1;
	setp.ne.s32 	%p2108, %r5796, 1;
	mov.u64 	%rd3845, %rd439;
	@%p2108 bra 	$L__BB1_1556;
	atom.global.add.u32 	%r5797, [%rd40], 1;
	shl.b32 	%r5798, %r5797, 2;
	cvt.u64.u32 	%rd3131, %r5798;
	and.b64  	%rd3132, %rd3131, 262140;
	add.s64 	%rd3133, %rd37, %rd3132;
	st.global.u32 	[%rd3133], %r1422;
$L__BB1_1556:
	atom.exch.b32 	%r5799, [%rd3845], 0;
	and.b32  	%r5800, %r1423, 7;
	setp.eq.s32 	%p2109, %r5800, 0;
	selp.b32 	%r7083, %r1423, %r7086, %p2109;
	selp.b32 	%r7084, %r7086, %r1423, %p2109;
	and.b32  	%r5801, %r7083, 7;
	setp.eq.s32 	%p2110, %r5801, 0;
	@%p2110 bra 	$L__BB1_1542;
$L__BB1_1557:
	cvt.u64.u32 	%rd3134, %r7084;
	shl.b64 	%rd3135, %rd3134, 32;
	cvt.u64.u32 	%rd3136, %r7083;
	or.b64  	%rd433, %rd3135, %rd3136;
	mul.wide.u32 	%rd3137, %r7083, 8;
	and.b32  	%r5802, %r7084, 7;
	cvt.u64.u32 	%rd3138, %r5802;
	mov.b64 	%rd3139, 56;
	cvt.u32.u64 	%r5803, %rd3139;
	cvt.u32.u64 	%r5804, %rd3137;
	and.b32  	%r5805, %r5804, %r5803;
	cvt.u32.u64 	%r5806, %rd3138;
	or.b32  	%r5807, %r5805, %r5806;
	mov.b64 	%rd3140, 9130730411292422144;
	shr.u64 	%rd3141, %rd3140, %r5807;
	mov.b64 	%rd3142, 1736164156265733120;
	shr.u64 	%rd3143, %rd3142, %r5807;
	mov.b64 	%rd3144, -506390041275138048;
	shr.u64 	%rd3145, %rd3144, %r5807;
	shl.b64 	%rd3146, %rd3145, 2;
	cvt.u32.u64 	%r5808, %rd3143;
	mov.b64 	%rd3147, 2;
	cvt.u32.u64 	%r5809, %rd3147;
	and.b32  	%r5810, %r5808, %r5809;
	cvt.u32.u64 	%r5811, %rd3141;
	mov.b64 	%rd3148, 1;
	cvt.u32.u64 	%r5812, %rd3148;
	and.b32  	%r5813, %r5811, %r5812;
	or.b32  	%r5814, %r5813, %r5810;
	cvt.u32.u64 	%r5815, %rd3146;
	mov.b64 	%rd3149, 4;
	cvt.u32.u64 	%r5816, %rd3149;
	and.b32  	%r5817, %r5815, %r5816;
	or.b32  	%r5818, %r5814, %r5817;
	mov.b16 	%rs185, 1;
	shl.b16 	%rs186, %rs185, %r5818;
	and.b16  	%rs187, %rs186, 29;
	setp.eq.s16 	%p2111, %rs187, 0;
	@%p2111 bra 	$L__BB1_1559;
	add.s32 	%r5819, %r1032, -1;
	st.local.u32 	[%rd2+4], %r5819;
	mul.wide.u32 	%rd3150, %r1032, 8;
	add.s64 	%rd3151, %rd2, %rd3150;
	st.local.u64 	[%rd3151+8], %rd433;
	bra.uni 	$L__BB1_2091;
$L__BB1_1559:
	add.s32 	%r5820, %r7079, 1;
	st.local.u32 	[%rd2], %r5820;
	mul.wide.u32 	%rd3152, %r7079, 8;
	add.s64 	%rd3153, %rd2, %rd3152;
	st.local.u64 	[%rd3153+8], %rd433;
	bra.uni 	$L__BB1_2091;
$L__BB1_1560:
	ld.local.u32 	%r1426, [%rd2];
	ld.local.u32 	%r1427, [%rd2+272];
	shl.b32 	%r5123, %r1427, 3;
	mov.u32 	%r5124, shared_mem;
	add.s32 	%r5125, %r5124, %r5123;
	ld.shared.u32 	%r5126, [%r5125];
	setp.ne.s32 	%p1674, %r5126, 0;
	setp.eq.s32 	%p1675, %r1427, 0;
	or.pred  	%p1676, %p1675, %p1674;
	mov.b32 	%r7088, 0;
	@%p1676 bra 	$L__BB1_1562;
	add.s32 	%r5128, %r1427, %r133;
	st.local.u32 	[%rd2+280], %r5128;
	mov.b32 	%r7088, 1;
$L__BB1_1562:
	add.s32 	%r5129, %r1427, 256;
	and.b32  	%r1429, %r5129, 8191;
	shl.b32 	%r5130, %r5129, 3;
	and.b32  	%r5131, %r5130, 65528;
	mov.u32 	%r5132, shared_mem;
	add.s32 	%r5133, %r5132, %r5131;
	ld.shared.u32 	%r5134, [%r5133];
	setp.ne.s32 	%p1677, %r5134, 0;
	and.b32  	%r1430, %r1427, 8191;
	setp.eq.s32 	%p1678, %r1430, 7936;
	or.pred  	%p1679, %p1678, %p1677;
	@%p1679 bra 	$L__BB1_1564;
	add.s32 	%r5135, %r1429, %r133;
	add.s32 	%r1431, %r7088, 1;
	mul.wide.u32 	%rd2700, %r7088, 4;
	add.s64 	%rd2701, %rd2, %rd2700;
	st.local.u32 	[%rd2701+280], %r5135;
	mov.u32 	%r7088, %r1431;
$L__BB1_1564:
	add.s32 	%r5136, %r1427, 512;
	and.b32  	%r1433, %r5136, 8191;
	shl.b32 	%r5137, %r5136, 3;
	and.b32  	%r5138, %r5137, 65528;
	mov.u32 	%r5139, shared_mem;
	add.s32 	%r5140, %r5139, %r5138;
	ld.shared.u32 	%r5141, [%r5140];
	setp.ne.s32 	%p1680, %r5141, 0;
	setp.eq.s32 	%p1681, %r1430, 7680;
	or.pred  	%p1682, %p1681, %p1680;
	@%p1682 bra 	$L__BB1_1566;
	add.s32 	%r5142, %r1433, %r133;
	add.s32 	%r1434, %r7088, 1;
	mul.wide.u32 	%rd2702, %r7088, 4;
	add.s64 	%rd2703, %rd2, %rd2702;
	st.local.u32 	[%rd2703+280], %r5142;
	mov.u32 	%r7088, %r1434;
$L__BB1_1566:
	add.s32 	%r5143, %r1427, 768;
	and.b32  	%r1436, %r5143, 8191;
	shl.b32 	%r5144, %r5143, 3;
	and.b32  	%r5145, %r5144, 65528;
	mov.u32 	%r5146, shared_mem;
	add.s32 	%r5147, %r5146, %r5145;
	ld.shared.u32 	%r5148, [%r5147];
	setp.ne.s32 	%p1683, %r5148, 0;
	setp.eq.s32 	%p1684, %r1430, 7424;
	or.pred  	%p1685, %p1684, %p1683;
	@%p1685 bra 	$L__BB1_1568;
	add.s32 	%r5149, %r1436, %r133;
	add.s32 	%r1437, %r7088, 1;
	mul.wide.u32 	%rd2704, %r7088, 4;
	add.s64 	%rd2705, %rd2, %rd2704;
	st.local.u32 	[%rd2705+280], %r5149;
	mov.u32 	%r7088, %r1437;
$L__BB1_1568:
	add.s32 	%r5150, %r1427, 1024;
	and.b32  	%r7118, %r5150, 8191;
	setp.gt.u32 	%p1687, %r7088, 3;
	mov.pred 	%p2569, 0;
	@%p1687 bra 	$L__BB1_1652;
	shl.b32 	%r5151, %r7118, 3;
	mov.u32 	%r5152, shared_mem;
	add.s32 	%r5153, %r5152, %r5151;
	ld.shared.u32 	%r5154, [%r5153];
	setp.ne.s32 	%p1688, %r5154, 0;
	setp.eq.s32 	%p1689, %r1430, 7168;
	or.pred  	%p1690, %p1689, %p1688;
	@%p1690 bra 	$L__BB1_1571;
	add.s32 	%r5155, %r7118, %r133;
	add.s32 	%r1440, %r7088, 1;
	mul.wide.u32 	%rd2706, %r7088, 4;
	add.s64 	%rd2707, %rd2, %rd2706;
	st.local.u32 	[%rd2707+280], %r5155;
	mov.u32 	%r7088, %r1440;
$L__BB1_1571:
	add.s32 	%r5156, %r1427, 1280;
	and.b32  	%r7118, %r5156, 8191;
	setp.gt.u32 	%p1692, %r7088, 3;
	@%p1692 bra 	$L__BB1_1652;
	shl.b32 	%r5157, %r7118, 3;
	mov.u32 	%r5158, shared_mem;
	add.s32 	%r5159, %r5158, %r5157;
	ld.shared.u32 	%r5160, [%r5159];
	setp.ne.s32 	%p1693, %r5160, 0;
	setp.eq.s32 	%p1694, %r1430, 6912;
	or.pred  	%p1695, %p1694, %p1693;
	@%p1695 bra 	$L__BB1_1574;
	add.s32 	%r5161, %r7118, %r133;
	add.s32 	%r1443, %r7088, 1;
	mul.wide.u32 	%rd2708, %r7088, 4;
	add.s64 	%rd2709, %rd2, %rd2708;
	st.local.u32 	[%rd2709+280], %r5161;
	mov.u32 	%r7088, %r1443;
$L__BB1_1574:
	add.s32 	%r5162, %r1427, 1536;
	and.b32  	%r7118, %r5162, 8191;
	setp.gt.u32 	%p1697, %r7088, 3;
	@%p1697 bra 	$L__BB1_1652;
	shl.b32 	%r5163, %r7118, 3;
	mov.u32 	%r5164, shared_mem;
	add.s32 	%r5165, %r5164, %r5163;
	ld.shared.u32 	%r5166, [%r5165];
	setp.ne.s32 	%p1698, %r5166, 0;
	setp.eq.s32 	%p1699, %r1430, 6656;
	or.pred  	%p1700, %p1699, %p1698;
	@%p1700 bra 	$L__BB1_1577;
	add.s32 	%r5167, %r7118, %r133;
	add.s32 	%r1446, %r7088, 1;
	mul.wide.u32 	%rd2710, %r7088, 4;
	add.s64 	%rd2711, %rd2, %rd2710;
	st.local.u32 	[%rd2711+280], %r5167;
	mov.u32 	%r7088, %r1446;
$L__BB1_1577:
	add.s32 	%r5168, %r1427, 1792;
	and.b32  	%r7118, %r5168, 8191;
	setp.gt.u32 	%p1702, %r7088, 3;
	@%p1702 bra 	$L__BB1_1652;
	shl.b32 	%r5169, %r7118, 3;
	mov.u32 	%r5170, shared_mem;
	add.s32 	%r5171, %r5170, %r5169;
	ld.shared.u32 	%r5172, [%r5171];
	setp.ne.s32 	%p1703, %r5172, 0;
	setp.eq.s32 	%p1704, %r1430, 6400;
	or.pred  	%p1705, %p1704, %p1703;
	@%p1705 bra 	$L__BB1_1580;
	add.s32 	%r5173, %r7118, %r133;
	add.s32 	%r1449, %r7088, 1;
	mul.wide.u32 	%rd2712, %r7088, 4;
	add.s64 	%rd2713, %rd2, %rd2712;
	st.local.u32 	[%rd2713+280], %r5173;
	mov.u32 	%r7088, %r1449;
$L__BB1_1580:
	add.s32 	%r5174, %r1427, 2048;
	and.b32  	%r7118, %r5174, 8191;
	setp.gt.u32 	%p1707, %r7088, 3;
	@%p1707 bra 	$L__BB1_1652;
	shl.b32 	%r5175, %r7118, 3;
	mov.u32 	%r5176, shared_mem;
	add.s32 	%r5177, %r5176, %r5175;
	ld.shared.u32 	%r5178, [%r5177];
	setp.ne.s32 	%p1708, %r5178, 0;
	setp.eq.s32 	%p1709, %r1430, 6144;
	or.pred  	%p1710, %p1709, %p1708;
	@%p1710 bra 	$L__BB1_1583;
	add.s32 	%r5179, %r7118, %r133;
	add.s32 	%r1452, %r7088, 1;
	mul.wide.u32 	%rd2714, %r7088, 4;
	add.s64 	%rd2715, %rd2, %rd2714;
	st.local.u32 	[%rd2715+280], %r5179;
	mov.u32 	%r7088, %r1452;
$L__BB1_1583:
	add.s32 	%r5180, %r1427, 2304;
	and.b32  	%r7118, %r5180, 8191;
	setp.gt.u32 	%p1712, %r7088, 3;
	@%p1712 bra 	$L__BB1_1652;
	shl.b32 	%r5181, %r7118, 3;
	mov.u32 	%r5182, shared_mem;
	add.s32 	%r5183, %r5182, %r5181;
	ld.shared.u32 	%r5184, [%r5183];
	setp.ne.s32 	%p1713, %r5184, 0;
	setp.eq.s32 	%p1714, %r1430, 5888;
	or.pred  	%p1715, %p1714, %p1713;
	@%p1715 bra 	$L__BB1_1586;
	add.s32 	%r5185, %r7118, %r133;
	add.s32 	%r1455, %r7088, 1;
	mul.wide.u32 	%rd2716, %r7088, 4;
	add.s64 	%rd2717, %rd2, %rd2716;
	st.local.u32 	[%rd2717+280], %r5185;
	mov.u32 	%r7088, %r1455;
$L__BB1_1586:
	add.s32 	%r5186, %r1427, 2560;
	and.b32  	%r7118, %r5186, 8191;
	setp.gt.u32 	%p1717, %r7088, 3;
	@%p1717 bra 	$L__BB1_1652;
	shl.b32 	%r5187, %r7118, 3;
	mov.u32 	%r5188, shared_mem;
	add.s32 	%r5189, %r5188, %r5187;
	ld.shared.u32 	%r5190, [%r5189];
	setp.ne.s32 	%p1718, %r5190, 0;
	setp.eq.s32 	%p1719, %r1430, 5632;
	or.pred  	%p1720, %p1719, %p1718;
	@%p1720 bra 	$L__BB1_1589;
	add.s32 	%r5191, %r7118, %r133;
	add.s32 	%r1458, %r7088, 1;
	mul.wide.u32 	%rd2718, %r7088, 4;
	add.s64 	%rd2719, %rd2, %rd2718;
	st.local.u32 	[%rd2719+280], %r5191;
	mov.u32 	%r7088, %r1458;
$L__BB1_1589:
	add.s32 	%r5192, %r1427, 2816;
	and.b32  	%r7118, %r5192, 8191;
	setp.gt.u32 	%p1722, %r7088, 3;
	@%p1722 bra 	$L__BB1_1652;
	shl.b32 	%r5193, %r7118, 3;
	mov.u32 	%r5194, shared_mem;
	add.s32 	%r5195, %r5194, %r5193;
	ld.shared.u32 	%r5196, [%r5195];
	setp.ne.s32 	%p1723, %r5196, 0;
	setp.eq.s32 	%p1724, %r1430, 5376;
	or.pred  	%p1725, %p1724, %p1723;
	@%p1725 bra 	$L__BB1_1592;
	add.s32 	%r5197, %r7118, %r133;
	add.s32 	%r1461, %r7088, 1;
	mul.wide.u32 	%rd2720, %r7088, 4;
	add.s64 	%rd2721, %rd2, %rd2720;
	st.local.u32 	[%rd2721+280], %r5197;
	mov.u32 	%r7088, %r1461;
$L__BB1_1592:
	add.s32 	%r5198, %r1427, 3072;
	and.b32  	%r7118, %r5198, 8191;
	setp.gt.u32 	%p1727, %r7088, 3;
	@%p1727 bra 	$L__BB1_1652;
	shl.b32 	%r5199, %r7118, 3;
	mov.u32 	%r5200, shared_mem;
	add.s32 	%r5201, %r5200, %r5199;
	ld.shared.u32 	%r5202, [%r5201];
	setp.ne.s32 	%p1728, %r5202, 0;
	setp.eq.s32 	%p1729, %r1430, 5120;
	or.pred  	%p1730, %p1729, %p1728;
	@%p1730 bra 	$L__BB1_1595;
	add.s32 	%r5203, %r7118, %r133;
	add.s32 	%r1464, %r7088, 1;
	mul.wide.u32 	%rd2722, %r7088, 4;
	add.s64 	%rd2723, %rd2, %rd2722;
	st.local.u32 	[%rd2723+280], %r5203;
	mov.u32 	%r7088, %r1464;
$L__BB1_1595:
	add.s32 	%r5204, %r1427, 3328;
	and.b32  	%r7118, %r5204, 8191;
	setp.gt.u32 	%p1732, %r7088, 3;
	@%p1732 bra 	$L__BB1_1652;
	shl.b32 	%r5205, %r7118, 3;
	mov.u32 	%r5206, shared_mem;
	add.s32 	%r5207, %r5206, %r5205;
	ld.shared.u32 	%r5208, [%r5207];
	setp.ne.s32 	%p1733, %r5208, 0;
	setp.eq.s32 	%p1734, %r1430, 4864;
	or.pred  	%p1735, %p1734, %p1733;
	@%p1735 bra 	$L__BB1_1598;
	add.s32 	%r5209, %r7118, %r133;
	add.s32 	%r1467, %r7088, 1;
	mul.wide.u32 	%rd2724, %r7088, 4;
	add.s64 	%rd2725, %rd2, %rd2724;
	st.local.u32 	[%rd2725+280], %r5209;
	mov.u32 	%r7088, %r1467;
$L__BB1_1598:
	add.s32 	%r5210, %r1427, 3584;
	and.b32  	%r7118, %r5210, 8191;
	setp.gt.u32 	%p1737, %r7088, 3;
	@%p1737 bra 	$L__BB1_1652;
	shl.b32 	%r5211, %r7118, 3;
	mov.u32 	%r5212, shared_mem;
	add.s32 	%r5213, %r5212, %r5211;
	ld.shared.u32 	%r5214, [%r5213];
	setp.ne.s32 	%p1738, %r5214, 0;
	setp.eq.s32 	%p1739, %r1430, 4608;
	or.pred  	%p1740, %p1739, %p1738;
	@%p1740 bra 	$L__BB1_1601;
	add.s32 	%r5215, %r7118, %r133;
	add.s32 	%r1470, %r7088, 1;
	mul.wide.u32 	%rd2726, %r7088, 4;
	add.s64 	%rd2727, %rd2, %rd2726;
	st.local.u32 	[%rd2727+280], %r5215;
	mov.u32 	%r7088, %r1470;
$L__BB1_1601:
	add.s32 	%r5216, %r1427, 3840;
	and.b32  	%r7118, %r5216, 8191;
	setp.gt.u32 	%p1742, %r7088, 3;
	@%p1742 bra 	$L__BB1_1652;
	shl.b32 	%r5217, %r7118, 3;
	mov.u32 	%r5218, shared_mem;
	add.s32 	%r5219, %r5218, %r5217;
	ld.shared.u32 	%r5220, [%r5219];
	setp.ne.s32 	%p1743, %r5220, 0;
	setp.eq.s32 	%p1744, %r1430, 4352;
	or.pred  	%p1745, %p1744, %p1743;
	@%p1745 bra 	$L__BB1_1604;
	add.s32 	%r5221, %r7118, %r133;
	add.s32 	%r1473, %r7088, 1;
	mul.wide.u32 	%rd2728, %r7088, 4;
	add.s64 	%rd2729, %rd2, %rd2728;
	st.local.u32 	[%rd2729+280], %r5221;
	mov.u32 	%r7088, %r1473;
$L__BB1_1604:
	xor.b32  	%r1475, %r1430, 4096;
	setp.gt.u32 	%p1747, %r7088, 3;
	mov.u32 	%r7118, %r1475;
	@%p1747 bra 	$L__BB1_1652;
	shl.b32 	%r5222, %r1475, 3;
	mov.u32 	%r5223, shared_mem;
	add.s32 	%r5224, %r5223, %r5222;
	ld.shared.u32 	%r5225, [%r5224];
	setp.ne.s32 	%p1748, %r5225, 0;
	setp.eq.s32 	%p1749, %r1430, 4096;
	or.pred  	%p1750, %p1749, %p1748;
	@%p1750 bra 	$L__BB1_1607;
	add.s32 	%r5226, %r1475, %r133;
	add.s32 	%r1476, %r7088, 1;
	mul.wide.u32 	%rd2730, %r7088, 4;
	add.s64 	%rd2731, %rd2, %rd2730;
	st.local.u32 	[%rd2731+280], %r5226;
	mov.u32 	%r7088, %r1476;
$L__BB1_1607:
	add.s32 	%r5227, %r1475, 256;
	and.b32  	%r7118, %r5227, 8191;
	setp.gt.u32 	%p1752, %r7088, 3;
	@%p1752 bra 	$L__BB1_1652;
	shl.b32 	%r5228, %r7118, 3;
	mov.u32 	%r5229, shared_mem;
	add.s32 	%r5230, %r5229, %r5228;
	ld.shared.u32 	%r5231, [%r5230];
	setp.ne.s32 	%p1753, %r5231, 0;
	setp.eq.s32 	%p1754, %r1430, 3840;
	or.pred  	%p1755, %p1754, %p1753;
	@%p1755 bra 	$L__BB1_1610;
	add.s32 	%r5232, %r7118, %r133;
	add.s32 	%r1479, %r7088, 1;
	mul.wide.u32 	%rd2732, %r7088, 4;
	add.s64 	%rd2733, %rd2, %rd2732;
	st.local.u32 	[%rd2733+280], %r5232;
	mov.u32 	%r7088, %r1479;
$L__BB1_1610:
	add.s32 	%r5233, %r1475, 512;
	and.b32  	%r7118, %r5233, 8191;
	setp.gt.u32 	%p1757, %r7088, 3;
	@%p1757 bra 	$L__BB1_1652;
	shl.b32 	%r5234, %r7118, 3;
	mov.u32 	%r5235, shared_mem;
	add.s32 	%r5236, %r5235, %r5234;
	ld.shared.u32 	%r5237, [%r5236];
	setp.ne.s32 	%p1758, %r5237, 0;
	setp.eq.s32 	%p1759, %r1430, 3584;
	or.pred  	%p1760, %p1759, %p1758;
	@%p1760 bra 	$L__BB1_1613;
	add.s32 	%r5238, %r7118, %r133;
	add.s32 	%r1482, %r7088, 1;
	mul.wide.u32 	%rd2734, %r7088, 4;
	add.s64 	%rd2735, %rd2, %rd2734;
	st.local.u32 	[%rd2735+280], %r5238;
	mov.u32 	%r7088, %r1482;
$L__BB1_1613:
	add.s32 	%r5239, %r1475, 768;
	and.b32  	%r7118, %r5239, 8191;
	setp.gt.u32 	%p1762, %r7088, 3;
	@%p1762 bra 	$L__BB1_1652;
	shl.b32 	%r5240, %r7118, 3;
	mov.u32 	%r5241, shared_mem;
	add.s32 	%r5242, %r5241, %r5240;
	ld.shared.u32 	%r5243, [%r5242];
	setp.ne.s32 	%p1763, %r5243, 0;
	setp.eq.s32 	%p1764, %r1430, 3328;
	or.pred  	%p1765, %p1764, %p1763;
	@%p1765 bra 	$L__BB1_1616;
	add.s32 	%r5244, %r7118, %r133;
	add.s32 	%r1485, %r7088, 1;
	mul.wide.u32 	%rd2736, %r7088, 4;
	add.s64 	%rd2737, %rd2, %rd2736;
	st.local.u32 	[%rd2737+280], %r5244;
	mov.u32 	%r7088, %r1485;
$L__BB1_1616:
	add.s32 	%r5245, %r1475, 1024;
	and.b32  	%r7118, %r5245, 8191;
	setp.gt.u32 	%p1767, %r7088, 3;
	@%p1767 bra 	$L__BB1_1652;
	shl.b32 	%r5246, %r7118, 3;
	mov.u32 	%r5247, shared_mem;
	add.s32 	%r5248, %r5247, %r5246;
	ld.shared.u32 	%r5249, [%r5248];
	setp.ne.s32 	%p1768, %r5249, 0;
	setp.eq.s32 	%p1769, %r1430, 3072;
	or.pred  	%p1770, %p1769, %p1768;
	@%p1770 bra 	$L__BB1_1619;
	add.s32 	%r5250, %r7118, %r133;
	add.s32 	%r1488, %r7088, 1;
	mul.wide.u32 	%rd2738, %r7088, 4;
	add.s64 	%rd2739, %rd2, %rd2738;
	st.local.u32 	[%rd2739+280], %r5250;
	mov.u32 	%r7088, %r1488;
$L__BB1_1619:
	add.s32 	%r5251, %r1475, 1280;
	and.b32  	%r7118, %r5251, 8191;
	setp.gt.u32 	%p1772, %r7088, 3;
	@%p1772 bra 	$L__BB1_1652;
	shl.b32 	%r5252, %r7118, 3;
	mov.u32 	%r5253, shared_mem;
	add.s32 	%r5254, %r5253, %r5252;
	ld.shared.u32 	%r5255, [%r5254];
	setp.ne.s32 	%p1773, %r5255, 0;
	setp.eq.s32 	%p1774, %r1430, 2816;
	or.pred  	%p1775, %p1774, %p1773;
	@%p1775 bra 	$L__BB1_1622;
	add.s32 	%r5256, %r7118, %r133;
	add.s32 	%r1491, %r7088, 1;
	mul.wide.u32 	%rd2740, %r7088, 4;
	add.s64 	%rd2741, %rd2, %rd2740;
	st.local.u32 	[%rd2741+280], %r5256;
	mov.u32 	%r7088, %r1491;
$L__BB1_1622:
	add.s32 	%r5257, %r1475, 1536;
	and.b32  	%r7118, %r5257, 8191;
	setp.gt.u32 	%p1777, %r7088, 3;
	@%p1777 bra 	$L__BB1_1652;
	shl.b32 	%r5258, %r7118, 3;
	mov.u32 	%r5259, shared_mem;
	add.s32 	%r5260, %r5259, %r5258;
	ld.shared.u32 	%r5261, [%r5260];
	setp.ne.s32 	%p1778, %r5261, 0;
	setp.eq.s32 	%p1779, %r1430, 2560;
	or.pred  	%p1780, %p1779, %p1778;
	@%p1780 bra 	$L__BB1_1625;
	add.s32 	%r5262, %r7118, %r133;
	add.s32 	%r1494, %r7088, 1;
	mul.wide.u32 	%rd2742, %r7088, 4;
	add.s64 	%rd2743, %rd2, %rd2742;
	st.local.u32 	[%rd2743+280], %r5262;
	mov.u32 	%r7088, %r1494;
$L__BB1_1625:
	add.s32 	%r5263, %r1475, 1792;
	and.b32  	%r7118, %r5263, 8191;
	setp.gt.u32 	%p1782, %r7088, 3;
	@%p1782 bra 	$L__BB1_1652;
	shl.b32 	%r5264, %r7118, 3;
	mov.u32 	%r5265, shared_mem;
	add.s32 	%r5266, %r5265, %r5264;
	ld.shared.u32 	%r5267, [%r5266];
	setp.ne.s32 	%p1783, %r5267, 0;
	setp.eq.s32 	%p1784, %r1430, 2304;
	or.pred  	%p1785, %p1784, %p1783;
	@%p1785 bra 	$L__BB1_1628;
	add.s32 	%r5268, %r7118, %r133;
	add.s32 	%r1497, %r7088, 1;
	mul.wide.u32 	%rd2744, %r7088, 4;
	add.s64 	%rd2745, %rd2, %rd2744;
	st.local.u32 	[%rd2745+280], %r5268;
	mov.u32 	%r7088, %r1497;
$L__BB1_1628:
	add.s32 	%r5269, %r1475, 2048;
	and.b32  	%r7118, %r5269, 8191;
	setp.gt.u32 	%p1787, %r7088, 3;
	@%p1787 bra 	$L__BB1_1652;
	shl.b32 	%r5270, %r7118, 3;
	mov.u32 	%r5271, shared_mem;
	add.s32 	%r5272, %r5271, %r5270;
	ld.shared.u32 	%r5273, [%r5272];
	setp.ne.s32 	%p1788, %r5273, 0;
	setp.eq.s32 	%p1789, %r1430, 2048;
	or.pred  	%p1790, %p1789, %p1788;
	@%p1790 bra 	$L__BB1_1631;
	add.s32 	%r5274, %r7118, %r133;
	add.s32 	%r1500, %r7088, 1;
	mul.wide.u32 	%rd2746, %r7088, 4;
	add.s64 	%rd2747, %rd2, %rd2746;
	st.local.u32 	[%rd2747+280], %r5274;
	mov.u32 	%r7088, %r1500;
$L__BB1_1631:
	add.s32 	%r5275, %r1475, 2304;
	and.b32  	%r7118, %r5275, 8191;
	setp.gt.u32 	%p1792, %r7088, 3;
	@%p1792 bra 	$L__BB1_1652;
	shl.b32 	%r5276, %r7118, 3;
	mov.u32 	%r5277, shared_mem;
	add.s32 	%r5278, %r5277, %r5276;
	ld.shared.u32 	%r5279, [%r5278];
	setp.ne.s32 	%p1793, %r5279, 0;
	setp.eq.s32 	%p1794, %r1430, 1792;
	or.pred  	%p1795, %p1794, %p1793;
	@%p1795 bra 	$L__BB1_1634;
	add.s32 	%r5280, %r7118, %r133;
	add.s32 	%r1503, %r7088, 1;
	mul.wide.u32 	%rd2748, %r7088, 4;
	add.s64 	%rd2749, %rd2, %rd2748;
	st.local.u32 	[%rd2749+280], %r5280;
	mov.u32 	%r7088, %r1503;
$L__BB1_1634:
	add.s32 	%r5281, %r1475, 2560;
	and.b32  	%r7118, %r5281, 8191;
	setp.gt.u32 	%p1797, %r7088, 3;
	@%p1797 bra 	$L__BB1_1652;
	shl.b32 	%r5282, %r7118, 3;
	mov.u32 	%r5283, shared_mem;
	add.s32 	%r5284, %r5283, %r5282;
	ld.shared.u32 	%r5285, [%r5284];
	setp.ne.s32 	%p1798, %r5285, 0;
	setp.eq.s32 	%p1799, %r1430, 1536;
	or.pred  	%p1800, %p1799, %p1798;
	@%p1800 bra 	$L__BB1_1637;
	add.s32 	%r5286, %r7118, %r133;
	add.s32 	%r1506, %r7088, 1;
	mul.wide.u32 	%rd2750, %r7088, 4;
	add.s64 	%rd2751, %rd2, %rd2750;
	st.local.u32 	[%rd2751+280], %r5286;
	mov.u32 	%r7088, %r1506;
$L__BB1_1637:
	add.s32 	%r5287, %r1475, 2816;
	and.b32  	%r7118, %r5287, 8191;
	setp.gt.u32 	%p1802, %r7088, 3;
	@%p1802 bra 	$L__BB1_1652;
	shl.b32 	%r5288, %r7118, 3;
	mov.u32 	%r5289, shared_mem;
	add.s32 	%r5290, %r5289, %r5288;
	ld.shared.u32 	%r5291, [%r5290];
	setp.ne.s32 	%p1803, %r5291, 0;
	setp.eq.s32 	%p1804, %r1430, 1280;
	or.pred  	%p1805, %p1804, %p1803;
	@%p1805 bra 	$L__BB1_1640;
	add.s32 	%r5292, %r7118, %r133;
	add.s32 	%r1509, %r7088, 1;
	mul.wide.u32 	%rd2752, %r7088, 4;
	add.s64 	%rd2753, %rd2, %rd2752;
	st.local.u32 	[%rd2753+280], %r5292;
	mov.u32 	%r7088, %r1509;
$L__BB1_1640:
	add.s32 	%r5293, %r1475, 3072;
	and.b32  	%r7118, %r5293, 8191;
	setp.gt.u32 	%p1807, %r7088, 3;
	@%p1807 bra 	$L__BB1_1652;
	shl.b32 	%r5294, %r7118, 3;
	mov.u32 	%r5295, shared_mem;
	add.s32 	%r5296, %r5295, %r5294;
	ld.shared.u32 	%r5297, [%r5296];
	setp.ne.s32 	%p1808, %r5297, 0;
	setp.eq.s32 	%p1809, %r1430, 1024;
	or.pred  	%p1810, %p1809, %p1808;
	@%p1810 bra 	$L__BB1_1643;
	add.s32 	%r5298, %r7118, %r133;
	add.s32 	%r1512, %r7088, 1;
	mul.wide.u32 	%rd2754, %r7088, 4;
	add.s64 	%rd2755, %rd2, %rd2754;
	st.local.u32 	[%rd2755+280], %r5298;
	mov.u32 	%r7088, %r1512;
$L__BB1_1643:
	add.s32 	%r5299, %r1475, 3328;
	and.b32  	%r7118, %r5299, 8191;
	setp.gt.u32 	%p1812, %r7088, 3;
	@%p1812 bra 	$L__BB1_1652;
	shl.b32 	%r5300, %r7118, 3;
	mov.u32 	%r5301, shared_mem;
	add.s32 	%r5302, %r5301, %r5300;
	ld.shared.u32 	%r5303, [%r5302];
	setp.ne.s32 	%p1813, %r5303, 0;
	setp.eq.s32 	%p1814, %r1430, 768;
	or.pred  	%p1815, %p1814, %p1813;
	@%p1815 bra 	$L__BB1_1646;
	add.s32 	%r5304, %r7118, %r133;
	add.s32 	%r1515, %r7088, 1;
	mul.wide.u32 	%rd2756, %r7088, 4;
	add.s64 	%rd2757, %rd2, %rd2756;
	st.local.u32 	[%rd2757+280], %r5304;
	mov.u32 	%r7088, %r1515;
$L__BB1_1646:
	add.s32 	%r5305, %r1475, 3584;
	and.b32  	%r7118, %r5305, 8191;
	setp.gt.u32 	%p1817, %r7088, 3;
	@%p1817 bra 	$L__BB1_1652;
	shl.b32 	%r5306, %r7118, 3;
	mov.u32 	%r5307, shared_mem;
	add.s32 	%r5308, %r5307, %r5306;
	ld.shared.u32 	%r5309, [%r5308];
	setp.ne.s32 	%p1818, %r5309, 0;
	setp.eq.s32 	%p1819, %r1430, 512;
	or.pred  	%p1820, %p1819, %p1818;
	@%p1820 bra 	$L__BB1_1649;
	add.s32 	%r5310, %r7118, %r133;
	add.s32 	%r1518, %r7088, 1;
	mul.wide.u32 	%rd2758, %r7088, 4;
	add.s64 	%rd2759, %rd2, %rd2758;
	st.local.u32 	[%rd2759+280], %r5310;
	mov.u32 	%r7088, %r1518;
$L__BB1_1649:
	add.s32 	%r5311, %r1475, 3840;
	and.b32  	%r1520, %r5311, 8191;
	setp.gt.u32 	%p1822, %r7088, 3;
	mov.u32 	%r7118, %r1520;
	@%p1822 bra 	$L__BB1_1652;
	shl.b32 	%r5312, %r1520, 3;
	mov.u32 	%r5313, shared_mem;
	add.s32 	%r5314, %r5313, %r5312;
	ld.shared.u32 	%r5315, [%r5314];
	setp.ne.s32 	%p1824, %r5315, 0;
	setp.eq.s32 	%p1825, %r1430, 256;
	or.pred  	%p1826, %p1825, %p1824;
	mov.pred 	%p2569, -1;
	mov.u32 	%r7118, %r1430;
	@%p1826 bra 	$L__BB1_1652;
	add.s32 	%r5316, %r1520, %r133;
	mul.wide.u32 	%rd2760, %r7088, 4;
	add.s64 	%rd2761, %rd2, %rd2760;
	st.local.u32 	[%rd2761+280], %r5316;
	mov.u32 	%r7118, %r1430;
$L__BB1_1652:
	st.local.u32 	[%rd2+272], %r7118;
	ld.local.u32 	%r1522, [%rd2+276];
	shl.b32 	%r5318, %r1522, 2;
	mov.u32 	%r5319, shared_mem;
	add.s32 	%r5320, %r5319, %r5318;
	ld.shared.u32 	%r5321, [%r5320+65536];
	setp.ne.s32 	%p1828, %r5321, 0;
	setp.eq.s32 	%p1829, %r1522, 0;
	or.pred  	%p1830, %p1829, %p1828;
	mov.b32 	%r7120, 0;
	@%p1830 bra 	$L__BB1_1654;
	add.s32 	%r5323, %r1522, %r133;
	st.local.u32 	[%rd2+1304], %r5323;
	mov.b32 	%r7120, 1;
$L__BB1_1654:
	add.s32 	%r5324, %r1522, 256;
	and.b32  	%r1524, %r5324, 8191;
	shl.b32 	%r5325, %r5324, 2;
	and.b32  	%r5326, %r5325, 32764;
	mov.u32 	%r5327, shared_mem;
	add.s32 	%r5328, %r5327, %r5326;
	ld.shared.u32 	%r5329, [%r5328+65536];
	setp.ne.s32 	%p1831, %r5329, 0;
	and.b32  	%r1525, %r1522, 8191;
	setp.eq.s32 	%p1832, %r1525, 7936;
	or.pred  	%p1833, %p1832, %p1831;
	@%p1833 bra 	$L__BB1_1656;
	add.s32 	%r5330, %r1524, %r133;
	add.s32 	%r1526, %r7120, 1;
	mul.wide.u32 	%rd2762, %r7120, 4;
	add.s64 	%rd2763, %rd2, %rd2762;
	st.local.u32 	[%rd2763+1304], %r5330;
	mov.u32 	%r7120, %r1526;
$L__BB1_1656:
	add.s32 	%r5331, %r1522, 512;
	and.b32  	%r1528, %r5331, 8191;
	shl.b32 	%r5332, %r5331, 2;
	and.b32  	%r5333, %r5332, 32764;
	mov.u32 	%r5334, shared_mem;
	add.s32 	%r5335, %r5334, %r5333;
	ld.shared.u32 	%r5336, [%r5335+65536];
	setp.ne.s32 	%p1834, %r5336, 0;
	setp.eq.s32 	%p1835, %r1525, 7680;
	or.pred  	%p1836, %p1835, %p1834;
	@%p1836 bra 	$L__BB1_1658;
	add.s32 	%r5337, %r1528, %r133;
	add.s32 	%r1529, %r7120, 1;
	mul.wide.u32 	%rd2764, %r7120, 4;
	add.s64 	%rd2765, %rd2, %rd2764;
	st.local.u32 	[%rd2765+1304], %r5337;
	mov.u32 	%r7120, %r1529;
$L__BB1_1658:
	add.s32 	%r5338, %r1522, 768;
	and.b32  	%r1531, %r5338, 8191;
	shl.b32 	%r5339, %r5338, 2;
	and.b32  	%r5340, %r5339, 32764;
	mov.u32 	%r5341, shared_mem;
	add.s32 	%r5342, %r5341, %r5340;
	ld.shared.u32 	%r5343, [%r5342+65536];
	setp.ne.s32 	%p1837, %r5343, 0;
	setp.eq.s32 	%p1838, %r1525, 7424;
	or.pred  	%p1839, %p1838, %p1837;
	@%p1839 bra 	$L__BB1_1660;
	add.s32 	%r5344, %r1531, %r133;
	add.s32 	%r1532, %r7120, 1;
	mul.wide.u32 	%rd2766, %r7120, 4;
	add.s64 	%rd2767, %rd2, %rd2766;
	st.local.u32 	[%rd2767+1304], %r5344;
	mov.u32 	%r7120, %r1532;
$L__BB1_1660:
	add.s32 	%r5345, %r1522, 1024;
	and.b32  	%r7150, %r5345, 8191;
	setp.gt.u32 	%p1841, %r7120, 3;
	mov.pred 	%p2570, 0;
	@%p1841 bra 	$L__BB1_1744;
	shl.b32 	%r5346, %r7150, 2;
	mov.u32 	%r5347, shared_mem;
	add.s32 	%r5348, %r5347, %r5346;
	ld.shared.u32 	%r5349, [%r5348+65536];
	setp.ne.s32 	%p1842, %r5349, 0;
	setp.eq.s32 	%p1843, %r1525, 7168;
	or.pred  	%p1844, %p1843, %p1842;
	@%p1844 bra 	$L__BB1_1663;
	add.s32 	%r5350, %r7150, %r133;
	add.s32 	%r1535, %r7120, 1;
	mul.wide.u32 	%rd2768, %r7120, 4;
	add.s64 	%rd2769, %rd2, %rd2768;
	st.local.u32 	[%rd2769+1304], %r5350;
	mov.u32 	%r7120, %r1535;
$L__BB1_1663:
	add.s32 	%r5351, %r1522, 1280;
	and.b32  	%r7150, %r5351, 8191;
	setp.gt.u32 	%p1846, %r7120, 3;
	@%p1846 bra 	$L__BB1_1744;
	shl.b32 	%r5352, %r7150, 2;
	mov.u32 	%r5353, shared_mem;
	add.s32 	%r5354, %r5353, %r5352;
	ld.shared.u32 	%r5355, [%r5354+65536];
	setp.ne.s32 	%p1847, %r5355, 0;
	setp.eq.s32 	%p1848, %r1525, 6912;
	or.pred  	%p1849, %p1848, %p1847;
	@%p1849 bra 	$L__BB1_1666;
	add.s32 	%r5356, %r7150, %r133;
	add.s32 	%r1538, %r7120, 1;
	mul.wide.u32 	%rd2770, %r7120, 4;
	add.s64 	%rd2771, %rd2, %rd2770;
	st.local.u32 	[%rd2771+1304], %r5356;
	mov.u32 	%r7120, %r1538;
$L__BB1_1666:
	add.s32 	%r5357, %r1522, 1536;
	and.b32  	%r7150, %r5357, 8191;
	setp.gt.u32 	%p1851, %r7120, 3;
	@%p1851 bra 	$L__BB1_1744;
	shl.b32 	%r5358, %r7150, 2;
	mov.u32 	%r5359, shared_mem;
	add.s32 	%r5360, %r5359, %r5358;
	ld.shared.u32 	%r5361, [%r5360+65536];
	setp.ne.s32 	%p1852, %r5361, 0;
	setp.eq.s32 	%p1853, %r1525, 6656;
	or.pred  	%p1854, %p1853, %p1852;
	@%p1854 bra 	$L__BB1_1669;
	add.s32 	%r5362, %r7150, %r133;
	add.s32 	%r1541, %r7120, 1;
	mul.wide.u32 	%rd2772, %r7120, 4;
	add.s64 	%rd2773, %rd2, %rd2772;
	st.local.u32 	[%rd2773+1304], %r5362;
	mov.u32 	%r7120, %r1541;
$L__BB1_1669:
	add.s32 	%r5363, %r1522, 1792;
	and.b32  	%r7150, %r5363, 8191;
	setp.gt.u32 	%p1856, %r7120, 3;
	@%p1856 bra 	$L__BB1_1744;
	shl.b32 	%r5364, %r7150, 2;
	mov.u32 	%r5365, shared_mem;
	add.s32 	%r5366, %r5365, %r5364;
	ld.shared.u32 	%r5367, [%r5366+65536];
	setp.ne.s32 	%p1857, %r5367, 0;
	setp.eq.s32 	%p1858, %r1525, 6400;
	or.pred  	%p1859, %p1858, %p1857;
	@%p1859 bra 	$L__BB1_1672;
	add.s32 	%r5368, %r7150, %r133;
	add.s32 	%r1544, %r7120, 1;
	mul.wide.u32 	%rd2774, %r7120, 4;
	add.s64 	%rd2775, %rd2, %rd2774;
	st.local.u32 	[%rd2775+1304], %r5368;
	mov.u32 	%r7120, %r1544;
$L__BB1_1672:
	add.s32 	%r5369, %r1522, 2048;
	and.b32  	%r7150, %r5369, 8191;
	setp.gt.u32 	%p1861, %r7120, 3;
	@%p1861 bra 	$L__BB1_1744;
	shl.b32 	%r5370, %r7150, 2;
	mov.u32 	%r5371, shared_mem;
	add.s32 	%r5372, %r5371, %r5370;
	ld.shared.u32 	%r5373, [%r5372+65536];
	setp.ne.s32 	%p1862, %r5373, 0;
	setp.eq.s32 	%p1863, %r1525, 6144;
	or.pred  	%p1864, %p1863, %p1862;
	@%p1864 bra 	$L__BB1_1675;
	add.s32 	%r5374, %r7150, %r133;
	add.s32 	%r1547, %r7120, 1;
	mul.wide.u32 	%rd2776, %r7120, 4;
	add.s64 	%rd2777, %rd2, %rd2776;
	st.local.u32 	[%rd2777+1304], %r5374;
	mov.u32 	%r7120, %r1547;
$L__BB1_1675:
	add.s32 	%r5375, %r1522, 2304;
	and.b32  	%r7150, %r5375, 8191;
	setp.gt.u32 	%p1866, %r7120, 3;
	@%p1866 bra 	$L__BB1_1744;
	shl.b32 	%r5376, %r7150, 2;
	mov.u32 	%r5377, shared_mem;
	add.s32 	%r5378, %r5377, %r5376;
	ld.shared.u32 	%r5379, [%r5378+65536];
	setp.ne.s32 	%p1867, %r5379, 0;
	setp.eq.s32 	%p1868, %r1525, 5888;
	or.pred  	%p1869, %p1868, %p1867;
	@%p1869 bra 	$L__BB1_1678;
	add.s32 	%r5380, %r7150, %r133;
	add.s32 	%r1550, %r7120, 1;
	mul.wide.u32 	%rd2778, %r7120, 4;
	add.s64 	%rd2779, %rd2, %rd2778;
	st.local.u32 	[%rd2779+1304], %r5380;
	mov.u32 	%r7120, %r1550;
$L__BB1_1678:
	add.s32 	%r5381, %r1522, 2560;
	and.b32  	%r7150, %r5381, 8191;
	setp.gt.u32 	%p1871, %r7120, 3;
	@%p1871 bra 	$L__BB1_1744;
	shl.b32 	%r5382, %r7150, 2;
	mov.u32 	%r5383, shared_mem;
	add.s32 	%r5384, %r5383, %r5382;
	ld.shared.u32 	%r5385, [%r5384+65536];
	setp.ne.s32 	%p1872, %r5385, 0;
	setp.eq.s32 	%p1873, %r1525, 5632;
	or.pred  	%p1874, %p1873, %p1872;
	@%p1874 bra 	$L__BB1_1681;
	add.s32 	%r5386, %r7150, %r133;
	add.s32 	%r1553, %r7120, 1;
	mul.wide.u32 	%rd2780, %r7120, 4;
	add.s64 	%rd2781, %rd2, %rd2780;
	st.local.u32 	[%rd2781+1304], %r5386;
	mov.u32 	%r7120, %r1553;
$L__BB1_1681:
	add.s32 	%r5387, %r1522, 2816;
	and.b32  	%r7150, %r5387, 8191;
	setp.gt.u32 	%p1876, %r7120, 3;
	@%p1876 bra 	$L__BB1_1744;
	shl.b32 	%r5388, %r7150, 2;
	mov.u32 	%r5389, shared_mem;
	add.s32 	%r5390, %r5389, %r5388;
	ld.shared.u32 	%r5391, [%r5390+65536];
	setp.ne.s32 	%p1877, %r5391, 0;
	setp.eq.s32 	%p1878, %r1525, 5376;
	or.pred  	%p1879, %p1878, %p1877;
	@%p1879 bra 	$L__BB1_1684;
	add.s32 	%r5392, %r7150, %r133;
	add.s32 	%r1556, %r7120, 1;
	mul.wide.u32 	%rd2782, %r7120, 4;
	add.s64 	%rd2783, %rd2, %rd2782;
	st.local.u32 	[%rd2783+1304], %r5392;
	mov.u32 	%r7120, %r1556;
$L__BB1_1684:
	add.s32 	%r5393, %r1522, 3072;
	and.b32  	%r7150, %r5393, 8191;
	setp.gt.u32 	%p1881, %r7120, 3;
	@%p1881 bra 	$L__BB1_1744;
	shl.b32 	%r5394, %r7150, 2;
	mov.u32 	%r5395, shared_mem;
	add.s32 	%r5396, %r5395, %r5394;
	ld.shared.u32 	%r5397, [%r5396+65536];
	setp.ne.s32 	%p1882, %r5397, 0;
	setp.eq.s32 	%p1883, %r1525, 5120;
	or.pred  	%p1884, %p1883, %p1882;
	@%p1884 bra 	$L__BB1_1687;
	add.s32 	%r5398, %r7150, %r133;
	add.s32 	%r1559, %r7120, 1;
	mul.wide.u32 	%rd2784, %r7120, 4;
	add.s64 	%rd2785, %rd2, %rd2784;
	st.local.u32 	[%rd2785+1304], %r5398;
	mov.u32 	%r7120, %r1559;
$L__BB1_1687:
	add.s32 	%r5399, %r1522, 3328;
	and.b32  	%r7150, %r5399, 8191;
	setp.gt.u32 	%p1886, %r7120, 3;
	@%p1886 bra 	$L__BB1_1744;
	shl.b32 	%r5400, %r7150, 2;
	mov.u32 	%r5401, shared_mem;
	add.s32 	%r5402, %r5401, %r5400;
	ld.shared.u32 	%r5403, [%r5402+65536];
	setp.ne.s32 	%p1887, %r5403, 0;
	setp.eq.s32 	%p1888, %r1525, 4864;
	or.pred  	%p1889, %p1888, %p1887;
	@%p1889 bra 	$L__BB1_1690;
	add.s32 	%r5404, %r7150, %r133;
	add.s32 	%r1562, %r7120, 1;
	mul.wide.u32 	%rd2786, %r7120, 4;
	add.s64 	%rd2787, %rd2, %rd2786;
	st.local.u32 	[%rd2787+1304], %r5404;
	mov.u32 	%r7120, %r1562;
$L__BB1_1690:
	add.s32 	%r5405, %r1522, 3584;
	and.b32  	%r7150, %r5405, 8191;
	setp.gt.u32 	%p1891, %r7120, 3;
	@%p1891 bra 	$L__BB1_1744;
	shl.b32 	%r5406, %r7150, 2;
	mov.u32 	%r5407, shared_mem;
	add.s32 	%r5408, %r5407, %r5406;
	ld.shared.u32 	%r5409, [%r5408+65536];
	setp.ne.s32 	%p1892, %r5409, 0;
	setp.eq.s32 	%p1893, %r1525, 4608;
	or.pred  	%p1894, %p1893, %p1892;
	@%p1894 bra 	$L__BB1_1693;
	add.s32 	%r5410, %r7150, %r133;
	add.s32 	%r1565, %r7120, 1;
	mul.wide.u32 	%rd2788, %r7120, 4;
	add.s64 	%rd2789, %rd2, %rd2788;
	st.local.u32 	[%rd2789+1304], %r5410;
	mov.u32 	%r7120, %r1565;
$L__BB1_1693:
	add.s32 	%r5411, %r1522, 3840;
	and.b32  	%r7150, %r5411, 8191;
	setp.gt.u32 	%p1896, %r7120, 3;
	@%p1896 bra 	$L__BB1_1744;
	shl.b32 	%r5412, %r7150, 2;
	mov.u32 	%r5413, shared_mem;
	add.s32 	%r5414, %r5413, %r5412;
	ld.shared.u32 	%r5415, [%r5414+65536];
	setp.ne.s32 	%p1897, %r5415, 0;
	setp.eq.s32 	%p1898, %r1525, 4352;
	or.pred  	%p1899, %p1898, %p1897;
	@%p1899 bra 	$L__BB1_1696;
	add.s32 	%r5416, %r7150, %r133;
	add.s32 	%r1568, %r7120, 1;
	mul.wide.u32 	%rd2790, %r7120, 4;
	add.s64 	%rd2791, %rd2, %rd2790;
	st.local.u32 	[%rd2791+1304], %r5416;
	mov.u32 	%r7120, %r1568;
$L__BB1_1696:
	xor.b32  	%r1570, %r1525, 4096;
	setp.gt.u32 	%p1901, %r7120, 3;
	mov.u32 	%r7150, %r1570;
	@%p1901 bra 	$L__BB1_1744;
	shl.b32 	%r5417, %r1570, 2;
	mov.u32 	%r5418, shared_mem;
	add.s32 	%r5419, %r5418, %r5417;
	ld.shared.u32 	%r5420, [%r5419+65536];
	setp.ne.s32 	%p1902, %r5420, 0;
	setp.eq.s32 	%p1903, %r1525, 4096;
	or.pred  	%p1904, %p1903, %p1902;
	@%p1904 bra 	$L__BB1_1699;
	add.s32 	%r5421, %r1570, %r133;
	add.s32 	%r1571, %r7120, 1;
	mul.wide.u32 	%rd2792, %r7120, 4;
	add.s64 	%rd2793, %rd2, %rd2792;
	st.local.u32 	[%rd2793+1304], %r5421;
	mov.u32 	%r7120, %r1571;
$L__BB1_1699:
	add.s32 	%r5422, %r1570, 256;
	and.b32  	%r7150, %r5422, 8191;
	setp.gt.u32 	%p1906, %r7120, 3;
	@%p1906 bra 	$L__BB1_1744;
	shl.b32 	%r5423, %r7150, 2;
	mov.u32 	%r5424, shared_mem;
	add.s32 	%r5425, %r5424, %r5423;
	ld.shared.u32 	%r5426, [%r5425+65536];
	setp.ne.s32 	%p1907, %r5426, 0;
	setp.eq.s32 	%p1908, %r1525, 3840;
	or.pred  	%p1909, %p1908, %p1907;
	@%p1909 bra 	$L__BB1_1702;
	add.s32 	%r5427, %r7150, %r133;
	add.s32 	%r1574, %r7120, 1;
	mul.wide.u32 	%rd2794, %r7120, 4;
	add.s64 	%rd2795, %rd2, %rd2794;
	st.local.u32 	[%rd2795+1304], %r5427;
	mov.u32 	%r7120, %r1574;
$L__BB1_1702:
	add.s32 	%r5428, %r1570, 512;
	and.b32  	%r7150, %r5428, 8191;
	setp.gt.u32 	%p1911, %r7120, 3;
	@%p1911 bra 	$L__BB1_1744;
	shl.b32 	%r5429, %r7150, 2;
	mov.u32 	%r5430, shared_mem;
	add.s32 	%r5431, %r5430, %r5429;
	ld.shared.u32 	%r5432, [%r5431+65536];
	setp.ne.s32 	%p1912, %r5432, 0;
	setp.eq.s32 	%p1913, %r1525, 3584;
	or.pred  	%p1914, %p1913, %p1912;
	@%p1914 bra 	$L__BB1_1705;
	add.s32 	%r5433, %r7150, %r133;
	add.s32 	%r1577, %r7120, 1;
	mul.wide.u32 	%rd2796, %r7120, 4;
	add.s64 	%rd2797, %rd2, %rd2796;
	st.local.u32 	[%rd2797+1304], %r5433;
	mov.u32 	%r7120, %r1577;
$L__BB1_1705:
	add.s32 	%r5434, %r1570, 768;
	and.b32  	%r7150, %r5434, 8191;
	setp.gt.u32 	%p1916, %r7120, 3;
	@%p1916 bra 	$L__BB1_1744;
	shl.b32 	%r5435, %r7150, 2;
	mov.u32 	%r5436, shared_mem;
	add.s32 	%r5437, %r5436, %r5435;
	ld.shared.u32 	%r5438, [%r5437+65536];
	setp.ne.s32 	%p1917, %r5438, 0;
	setp.eq.s32 	%p1918, %r1525, 3328;
	or.pred  	%p1919, %p1918, %p1917;
	@%p1919 bra 	$L__BB1_1708;
	add.s32 	%r5439, %r7150, %r133;
	add.s32 	%r1580, %r7120, 1;
	mul.wide.u32 	%rd2798, %r7120, 4;
	add.s64 	%rd2799, %rd2, %rd2798;
	st.local.u32 	[%rd2799+1304], %r5439;
	mov.u32 	%r7120, %r1580;
$L__BB1_1708:
	add.s32 	%r5440, %r1570, 1024;
	and.b32  	%r7150, %r5440, 8191;
	setp.gt.u32 	%p1921, %r7120, 3;
	@%p1921 bra 	$L__BB1_1744;
	shl.b32 	%r5441, %r7150, 2;
	mov.u32 	%r5442, shared_mem;
	add.s32 	%r5443, %r5442, %r5441;
	ld.shared.u32 	%r5444, [%r5443+65536];
	setp.ne.s32 	%p1922, %r5444, 0;
	setp.eq.s32 	%p1923, %r1525, 3072;
	or.pred  	%p1924, %p1923, %p1922;
	@%p1924 bra 	$L__BB1_1711;
	add.s32 	%r5445, %r7150, %r133;
	add.s32 	%r1583, %r7120, 1;
	mul.wide.u32 	%rd2800, %r7120, 4;
	add.s64 	%rd2801, %rd2, %rd2800;
	st.local.u32 	[%rd2801+1304], %r5445;
	mov.u32 	%r7120, %r1583;
$L__BB1_1711:
	add.s32 	%r5446, %r1570, 1280;
	and.b32  	%r7150, %r5446, 8191;
	setp.gt.u32 	%p1926, %r7120, 3;
	@%p1926 bra 	$L__BB1_1744;
	shl.b32 	%r5447, %r7150, 2;
	mov.u32 	%r5448, shared_mem;
	add.s32 	%r5449, %r5448, %r5447;
	ld.shared.u32 	%r5450, [%r5449+65536];
	setp.ne.s32 	%p1927, %r5450, 0;
	setp.eq.s32 	%p1928, %r1525, 2816;
	or.pred  	%p1929, %p1928, %p1927;
	@%p1929 bra 	$L__BB1_1714;
	add.s32 	%r5451, %r7150, %r133;
	add.s32 	%r1586, %r7120, 1;
	mul.wide.u32 	%rd2802, %r7120, 4;
	add.s64 	%rd2803, %rd2, %rd2802;
	st.local.u32 	[%rd2803+1304], %r5451;
	mov.u32 	%r7120, %r1586;
$L__BB1_1714:
	add.s32 	%r5452, %r1570, 1536;
	and.b32  	%r7150, %r5452, 8191;
	setp.gt.u32 	%p1931, %r7120, 3;
	@%p1931 bra 	$L__BB1_1744;
	shl.b32 	%r5453, %r7150, 2;
	mov.u32 	%r5454, shared_mem;
	add.s32 	%r5455, %r5454, %r5453;
	ld.shared.u32 	%r5456, [%r5455+65536];
	setp.ne.s32 	%p1932, %r5456, 0;
	setp.eq.s32 	%p1933, %r1525, 2560;
	or.pred  	%p1934, %p1933, %p1932;
	@%p1934 bra 	$L__BB1_1717;
	add.s32 	%r5457, %r7150, %r133;
	add.s32 	%r1589, %r7120, 1;
	mul.wide.u32 	%rd2804, %r7120, 4;
	add.s64 	%rd2805, %rd2, %rd2804;
	st.local.u32 	[%rd2805+1304], %r5457;
	mov.u32 	%r7120, %r1589;
$L__BB1_1717:
	add.s32 	%r5458, %r1570, 1792;
	and.b32  	%r7150, %r5458, 8191;
	setp.gt.u32 	%p1936, %r7120, 3;
	@%p1936 bra 	$L__BB1_1744;
	shl.b32 	%r5459, %r7150, 2;
	mov.u32 	%r5460, shared_mem;
	add.s32 	%r5461, %r5460, %r5459;
	ld.shared.u32 	%r5462, [%r5461+65536];
	setp.ne.s32 	%p1937, %r5462, 0;
	setp.eq.s32 	%p1938, %r1525, 2304;
	or.pred  	%p1939, %p1938, %p1937;
	@%p1939 bra 	$L__BB1_1720;
	add.s32 	%r5463, %r7150, %r133;
	add.s32 	%r1592, %r7120, 1;
	mul.wide.u32 	%rd2806, %r7120, 4;
	add.s64 	%rd2807, %rd2, %rd2806;
	st.local.u32 	[%rd2807+1304], %r5463;
	mov.u32 	%r7120, %r1592;
$L__BB1_1720:
	add.s32 	%r5464, %r1570, 2048;
	and.b32  	%r7150, %r5464, 8191;
	setp.gt.u32 	%p1941, %r7120, 3;
	@%p1941 bra 	$L__BB1_1744;
	shl.b32 	%r5465, %r7150, 2;
	mov.u32 	%r5466, shared_mem;
	add.s32 	%r5467, %r5466, %r5465;
	ld.shared.u32 	%r5468, [%r5467+65536];
	setp.ne.s32 	%p1942, %r5468, 0;
	setp.eq.s32 	%p1943, %r1525, 2048;
	or.pred  	%p1944, %p1943, %p1942;
	@%p1944 bra 	$L__BB1_1723;
	add.s32 	%r5469, %r7150, %r133;
	add.s32 	%r1595, %r7120, 1;
	mul.wide.u32 	%rd2808, %r7120, 4;
	add.s64 	%rd2809, %rd2, %rd2808;
	st.local.u32 	[%rd2809+1304], %r5469;
	mov.u32 	%r7120, %r1595;
$L__BB1_1723:
	add.s32 	%r5470, %r1570, 2304;
	and.b32  	%r7150, %r5470, 8191;
	setp.gt.u32 	%p1946, %r7120, 3;
	@%p1946 bra 	$L__BB1_1744;
	shl.b32 	%r5471, %r7150, 2;
	mov.u32 	%r5472, shared_mem;
	add.s32 	%r5473, %r5472, %r5471;
	ld.shared.u32 	%r5474, [%r5473+65536];
	setp.ne.s32 	%p1947, %r5474, 0;
	setp.eq.s32 	%p1948, %r1525, 1792;
	or.pred  	%p1949, %p1948, %p1947;
	@%p1949 bra 	$L__BB1_1726;
	add.s32 	%r5475, %r7150, %r133;
	add.s32 	%r1598, %r7120, 1;
	mul.wide.u32 	%rd2810, %r7120, 4;
	add.s64 	%rd2811, %rd2, %rd2810;
	st.local.u32 	[%rd2811+1304], %r5475;
	mov.u32 	%r7120, %r1598;
$L__BB1_1726:
	add.s32 	%r5476, %r1570, 2560;
	and.b32  	%r7150, %r5476, 8191;
	setp.gt.u32 	%p1951, %r7120, 3;
	@%p1951 bra 	$L__BB1_1744;
	shl.b32 	%r5477, %r7150, 2;
	mov.u32 	%r5478, shared_mem;
	add.s32 	%r5479, %r5478, %r5477;
	ld.shared.u32 	%r5480, [%r5479+65536];
	setp.ne.s32 	%p1952, %r5480, 0;
	setp.eq.s32 	%p1953, %r1525, 1536;
	or.pred  	%p1954, %p1953, %p1952;
	@%p1954 bra 	$L__BB1_1729;
	add.s32 	%r5481, %r7150, %r133;
	add.s32 	%r1601, %r7120, 1;
	mul.wide.u32 	%rd2812, %r7120, 4;
	add.s64 	%rd2813, %rd2, %rd2812;
	st.local.u32 	[%rd2813+1304], %r5481;
	mov.u32 	%r7120, %r1601;
$L__BB1_1729:
	add.s32 	%r5482, %r1570, 2816;
	and.b32  	%r7150, %r5482, 8191;
	setp.gt.u32 	%p1956, %r7120, 3;
	@%p1956 bra 	$L__BB1_1744;
	shl.b32 	%r5483, %r7150, 2;
	mov.u32 	%r5484, shared_mem;
	add.s32 	%r5485, %r5484, %r5483;
	ld.shared.u32 	%r5486, [%r5485+65536];
	setp.ne.s32 	%p1957, %r5486, 0;
	setp.eq.s32 	%p1958, %r1525, 1280;
	or.pred  	%p1959, %p1958, %p1957;
	@%p1959 bra 	$L__BB1_1732;
	add.s32 	%r5487, %r7150, %r133;
	add.s32 	%r1604, %r7120, 1;
	mul.wide.u32 	%rd2814, %r7120, 4;
	add.s64 	%rd2815, %rd2, %rd2814;
	st.local.u32 	[%rd2815+1304], %r5487;
	mov.u32 	%r7120, %r1604;
$L__BB1_1732:
	add.s32 	%r5488, %r1570, 3072;
	and.b32  	%r7150, %r5488, 8191;
	setp.gt.u32 	%p1961, %r7120, 3;
	@%p1961 bra 	$L__BB1_1744;
	shl.b32 	%r5489, %r7150, 2;
	mov.u32 	%r5490, shared_mem;
	add.s32 	%r5491, %r5490, %r5489;
	ld.shared.u32 	%r5492, [%r5491+65536];
	setp.ne.s32 	%p1962, %r5492, 0;
	setp.eq.s32 	%p1963, %r1525, 1024;
	or.pred  	%p1964, %p1963, %p1962;
	@%p1964 bra 	$L__BB1_1735;
	add.s32 	%r5493, %r7150, %r133;
	add.s32 	%r1607, %r7120, 1;
	mul.wide.u32 	%rd2816, %r7120, 4;
	add.s64 	%rd2817, %rd2, %rd2816;
	st.local.u32 	[%rd2817+1304], %r5493;
	mov.u32 	%r7120, %r1607;
$L__BB1_1735:
	add.s32 	%r5494, %r1570, 3328;
	and.b32  	%r7150, %r5494, 8191;
	setp.gt.u32 	%p1966, %r7120, 3;
	@%p1966 bra 	$L__BB1_1744;
	shl.b32 	%r5495, %r7150, 2;
	mov.u32 	%r5496, shared_mem;
	add.s32 	%r5497, %r5496, %r5495;
	ld.shared.u32 	%r5498, [%r5497+65536];
	setp.ne.s32 	%p1967, %r5498, 0;
	setp.eq.s32 	%p1968, %r1525, 768;
	or.pred  	%p1969, %p1968, %p1967;
	@%p1969 bra 	$L__BB1_1738;
	add.s32 	%r5499, %r7150, %r133;
	add.s32 	%r1610, %r7120, 1;
	mul.wide.u32 	%rd2818, %r7120, 4;
	add.s64 	%rd2819, %rd2, %rd2818;
	st.local.u32 	[%rd2819+1304], %r5499;
	mov.u32 	%r7120, %r1610;
$L__BB1_1738:
	add.s32 	%r5500, %r1570, 3584;
	and.b32  	%r7150, %r5500, 8191;
	setp.gt.u32 	%p1971, %r7120, 3;
	@%p1971 bra 	$L__BB1_1744;
	shl.b32 	%r5501, %r7150, 2;
	mov.u32 	%r5502, shared_mem;
	add.s32 	%r5503, %r5502, %r5501;
	ld.shared.u32 	%r5504, [%r5503+65536];
	setp.ne.s32 	%p1972, %r5504, 0;
	setp.eq.s32 	%p1973, %r1525, 512;
	or.pred  	%p1974, %p1973, %p1972;
	@%p1974 bra 	$L__BB1_1741;
	add.s32 	%r5505, %r7150, %r133;
	add.s32 	%r1613, %r7120, 1;
	mul.wide.u32 	%rd2820, %r7120, 4;
	add.s64 	%rd2821, %rd2, %rd2820;
	st.local.u32 	[%rd2821+1304], %r5505;
	mov.u32 	%r7120, %r1613;
$L__BB1_1741:
	add.s32 	%r5506, %r1570, 3840;
	and.b32  	%r1615, %r5506, 8191;
	setp.gt.u32 	%p1976, %r7120, 3;
	mov.u32 	%r7150, %r1615;
	@%p1976 bra 	$L__BB1_1744;
	shl.b32 	%r5507, %r1615, 2;
	mov.u32 	%r5508, shared_mem;
	add.s32 	%r5509, %r5508, %r5507;
	ld.shared.u32 	%r5510, [%r5509+65536];
	setp.ne.s32 	%p1978, %r5510, 0;
	setp.eq.s32 	%p1979, %r1525, 256;
	or.pred  	%p1980, %p1979, %p1978;
	mov.pred 	%p2570, -1;
	mov.u32 	%r7150, %r1525;
	@%p1980 bra 	$L__BB1_1744;
	add.s32 	%r5511, %r1615, %r133;
	mul.wide.u32 	%rd2822, %r7120, 4;
	add.s64 	%rd2823, %rd2, %rd2822;
	st.local.u32 	[%rd2823+1304], %r5511;
	mov.u32 	%r7150, %r1525;
$L__BB1_1744:
	st.local.u32 	[%rd2+276], %r7150;
	sub.s32 	%r5512, %r1032, %r1426;
	add.s32 	%r5513, %r5512, 1;
	setp.lt.u32 	%p1982, %r5513, 4;
	or.pred  	%p1983, %p1982, %p2569;
	or.pred  	%p1984, %p1983, %p2570;
	@%p1984 bra 	$L__BB1_2093;
	shr.u32 	%r5514, %r1036, 3;
	shr.u32 	%r1617, %r1036, 16;
	setp.eq.s32 	%p1985, %r1617, %r132;
	sub.s32 	%r5515, %r5514, %r133;
	mul.wide.u32 	%rd2824, %r5515, 8;
	mov.u32 	%r5516, shared_mem;
	cvt.u64.u32 	%rd2825, %r5516;
	cvta.shared.u64 	%rd2826, %rd2825;
	add.s64 	%rd3848, %rd2826, %rd2824;
	and.b32  	%r5517, %r1036, -8;
	cvt.u64.u32 	%rd2827, %r5517;
	add.s64 	%rd443, %rd606, %rd2827;
	mov.u64 	%rd3846, %rd3848;
	@%p1985 bra 	$L__BB1_1747;
	add.s64 	%rd3846, %rd443, 8388608;
$L__BB1_1747:
	ld.u64 	%rd2828, [%rd3846];
	setp.eq.s64 	%p1986, %rd2828, 0;
	@%p1986 bra 	$L__BB1_2093;
	shr.u32 	%r5518, %r1035, 3;
	shr.u32 	%r1618, %r1035, 16;
	setp.eq.s32 	%p1987, %r1618, %r132;
	sub.s32 	%r5519, %r5518, %r133;
	mul.wide.u32 	%rd2829, %r5519, 8;
	mov.u32 	%r5520, shared_mem;
	cvt.u64.u32 	%rd2830, %r5520;
	cvta.shared.u64 	%rd2831, %rd2830;
	add.s64 	%rd3849, %rd2831, %rd2829;
	and.b32  	%r5521, %r1035, -8;
	cvt.u64.u32 	%rd2832, %r5521;
	add.s64 	%rd447, %rd606, %rd2832;
	mov.u64 	%rd3847, %rd3849;
	@%p1987 bra 	$L__BB1_1750;
	add.s64 	%rd3847, %rd447, 8388608;
$L__BB1_1750:
	ld.u64 	%rd2833, [%rd3847];
	setp.eq.s64 	%p1988, %rd2833, 0;
	@%p1988 bra 	$L__BB1_2093;
	@%p1985 bra 	$L__BB1_1755;
	mul.wide.u32 	%rd2834, %r1617, 4;
	add.s64 	%rd2835, %rd39, %rd2834;
	atom.global.add.u32 	%r5522, [%rd2835], -1;
	setp.ne.s32 	%p1990, %r5522, 1;
	@%p1990 bra 	$L__BB1_1754;
	atom.global.add.u32 	%r5523, [%rd40], 1;
	shl.b32 	%r5524, %r5523, 2;
	cvt.u64.u32 	%rd2836, %r5524;
	and.b64  	%rd2837, %rd2836, 262140;
	add.s64 	%rd2838, %rd37, %rd2837;
	st.global.u32 	[%rd2838], %r1617;
$L__BB1_1754:
	add.s64 	%rd3848, %rd443, 8388608;
$L__BB1_1755:
	atom.exch.b64 	%rd452, [%rd3848], 0;
	@%p1987 bra 	$L__BB1_1759;
	mul.wide.u32 	%rd2839, %r1618, 4;
	add.s64 	%rd2840, %rd39, %rd2839;
	atom.global.add.u32 	%r5525, [%rd2840], -1;
	setp.ne.s32 	%p1992, %r5525, 1;
	@%p1992 bra 	$L__BB1_1758;
	atom.global.add.u32 	%r5526, [%rd40], 1;
	shl.b32 	%r5527, %r5526, 2;
	cvt.u64.u32 	%rd2841, %r5527;
	and.b64  	%rd2842, %rd2841, 262140;
	add.s64 	%rd2843, %rd37, %rd2842;
	st.global.u32 	[%rd2843], %r1618;
$L__BB1_1758:
	add.s64 	%rd3849, %rd447, 8388608;
$L__BB1_1759:
	atom.exch.b64 	%rd455, [%rd3849], 0;
	ld.local.u32 	%r1619, [%rd2+1304];
	shl.b32 	%r1620, %r1619, 3;
	shr.u32 	%r5528, %r1619, 13;
	setp.ne.s32 	%p1993, %r5528, %r132;
	@%p1993 bra 	$L__BB1_1761;
	sub.s32 	%r5529, %r1619, %r133;
	mul.wide.u32 	%rd2845, %r5529, 4;
	mov.u32 	%r5530, shared_mem;
	cvt.u64.u32 	%rd2846, %r5530;
	cvta.shared.u64 	%rd2847, %rd2846;
	add.s64 	%rd2848, %rd2847, %rd2845;
	add.s64 	%rd3850, %rd2848, 65536;
	bra.uni 	$L__BB1_1762;
$L__BB1_1761:
	mul.wide.u32 	%rd2844, %r1619, 4;
	add.s64 	%rd3850, %rd38, %rd2844;
$L__BB1_1762:
	st.u32 	[%rd3850], %r1620;
	ld.local.u32 	%r1621, [%rd2+1308];
	shl.b32 	%r1622, %r1621, 3;
	shr.u32 	%r5531, %r1621, 13;
	setp.ne.s32 	%p1994, %r5531, %r132;
	@%p1994 bra 	$L__BB1_1764;
	sub.s32 	%r5532, %r1621, %r133;
	mul.wide.u32 	%rd2850, %r5532, 4;
	mov.u32 	%r5533, shared_mem;
	cvt.u64.u32 	%rd2851, %r5533;
	cvta.shared.u64 	%rd2852, %rd2851;
	add.s64 	%rd2853, %rd2852, %rd2850;
	add.s64 	%rd3851, %rd2853, 65536;
	bra.uni 	$L__BB1_1765;
$L__BB1_1764:
	mul.wide.u32 	%rd2849, %r1621, 4;
	add.s64 	%rd3851, %rd38, %rd2849;
$L__BB1_1765:
	st.u32 	[%rd3851], %r1622;
	ld.local.u32 	%r1623, [%rd2+1312];
	shl.b32 	%r1624, %r1623, 3;
	shr.u32 	%r5534, %r1623, 13;
	setp.ne.s32 	%p1995, %r5534, %r132;
	@%p1995 bra 	$L__BB1_1767;
	sub.s32 	%r5535, %r1623, %r133;
	mul.wide.u32 	%rd2855, %r5535, 4;
	mov.u32 	%r5536, shared_mem;
	cvt.u64.u32 	%rd2856, %r5536;
	cvta.shared.u64 	%rd2857, %rd2856;
	add.s64 	%rd2858, %rd2857, %rd2855;
	add.s64 	%rd3852, %rd2858, 65536;
	bra.uni 	$L__BB1_1768;
$L__BB1_1767:
	mul.wide.u32 	%rd2854, %r1623, 4;
	add.s64 	%rd3852, %rd38, %rd2854;
$L__BB1_1768:
	st.u32 	[%rd3852], %r1624;
	ld.local.u32 	%r1625, [%rd2+1316];
	shl.b32 	%r1626, %r1625, 3;
	shr.u32 	%r5537, %r1625, 13;
	setp.ne.s32 	%p1996, %r5537, %r132;
	@%p1996 bra 	$L__BB1_1770;
	sub.s32 	%r5538, %r1625, %r133;
	mul.wide.u32 	%rd2860, %r5538, 4;
	mov.u32 	%r5539, shared_mem;
	cvt.u64.u32 	%rd2861, %r5539;
	cvta.shared.u64 	%rd2862, %rd2861;
	add.s64 	%rd2863, %rd2862, %rd2860;
	add.s64 	%rd3853, %rd2863, 65536;
	bra.uni 	$L__BB1_1771;
$L__BB1_1770:
	mul.wide.u32 	%rd2859, %r1625, 4;
	add.s64 	%rd3853, %rd38, %rd2859;
$L__BB1_1771:
	st.u32 	[%rd3853], %r1626;
	ld.local.u32 	%r1627, [%rd2+280];
	shr.u32 	%r5540, %r1627, 13;
	setp.ne.s32 	%p1997, %r5540, %r132;
	@%p1997 bra 	$L__BB1_1773;
	sub.s32 	%r5541, %r1627, %r133;
	mul.wide.u32 	%rd2866, %r5541, 8;
	mov.u32 	%r5542, shared_mem;
	cvt.u64.u32 	%rd2867, %r5542;
	cvta.shared.u64 	%rd2868, %rd2867;
	add.s64 	%rd3854, %rd2868, %rd2866;
	bra.uni 	$L__BB1_1774;
$L__BB1_1773:
	mul.wide.u32 	%rd2864, %r1627, 8;
	add.s64 	%rd2865, %rd606, %rd2864;
	add.s64 	%rd3854, %rd2865, 8388608;
$L__BB1_1774:
	cvt.u64.u32 	%rd2869, %r1621;
	shl.b64 	%rd2870, %rd2869, 35;
	shl.b32 	%r5543, %r1619, 3;
	cvt.u64.u32 	%rd2871, %r5543;
	or.b64  	%rd2872, %rd2870, %rd2871;
	st.u64 	[%rd3854], %rd2872;
	ld.local.u32 	%r1628, [%rd2+284];
	shr.u32 	%r5544, %r1628, 13;
	setp.ne.s32 	%p1998, %r5544, %r132;
	@%p1998 bra 	$L__BB1_1776;
	sub.s32 	%r5545, %r1628, %r133;
	mul.wide.u32 	%rd2875, %r5545, 8;
	mov.u32 	%r5546, shared_mem;
	cvt.u64.u32 	%rd2876, %r5546;
	cvta.shared.u64 	%rd2877, %rd2876;
	add.s64 	%rd3855, %rd2877, %rd2875;
	bra.uni 	$L__BB1_1777;
$L__BB1_1776:
	mul.wide.u32 	%rd2873, %r1628, 8;
	add.s64 	%rd2874, %rd606, %rd2873;
	add.s64 	%rd3855, %rd2874, 8388608;
$L__BB1_1777:
	cvt.u64.u32 	%rd2878, %r1624;
	cvt.u64.u32 	%rd2879, %r1625;
	shl.b64 	%rd2880, %rd2879, 35;
	or.b64  	%rd2881, %rd2880, %rd2878;
	st.u64 	[%rd3855], %rd2881;
	shl.b64 	%rd2882, %rd2878, 32;
	shl.b32 	%r5547, %r1619, 3;
	cvt.u64.u32 	%rd2883, %r5547;
	or.b64  	%rd474, %rd2882, %rd2883;
	ld.local.u32 	%r1629, [%rd2+288];
	shr.u32 	%r5548, %r1629, 13;
	setp.ne.s32 	%p1999, %r5548, %r132;
	@%p1999 bra 	$L__BB1_1779;
	sub.s32 	%r5549, %r1629, %r133;
	mul.wide.u32 	%rd2886, %r5549, 8;
	mov.u32 	%r5550, shared_mem;
	cvt.u64.u32 	%rd2887, %r5550;
	cvta.shared.u64 	%rd2888, %rd2887;
	add.s64 	%rd3856, %rd2888, %rd2886;
	bra.uni 	$L__BB1_1780;
$L__BB1_1779:
	mul.wide.u32 	%rd2884, %r1629, 8;
	add.s64 	%rd2885, %rd606, %rd2884;
	add.s64 	%rd3856, %rd2885, 8388608;
$L__BB1_1780:
	st.u64 	[%rd3856], %rd474;
	shl.b32 	%r5551, %r1621, 3;
	cvt.u64.u32 	%rd2889, %r5551;
	cvt.u64.u32 	%rd2890, %r1625;
	shl.b64 	%rd2891, %rd2890, 35;
	or.b64  	%rd478, %rd2891, %rd2889;
	ld.local.u32 	%r1630, [%rd2+292];
	shr.u32 	%r5552, %r1630, 13;
	setp.ne.s32 	%p2000, %r5552, %r132;
	@%p2000 bra 	$L__BB1_1782;
	sub.s32 	%r5553, %r1630, %r133;
	mul.wide.u32 	%rd2894, %r5553, 8;
	mov.u32 	%r5554, shared_mem;
	cvt.u64.u32 	%rd2895, %r5554;
	cvta.shared.u64 	%rd2896, %rd2895;
	add.s64 	%rd3857, %rd2896, %rd2894;
	bra.uni 	$L__BB1_1783;
$L__BB1_1782:
	mul.wide.u32 	%rd2892, %r1630, 8;
	add.s64 	%rd2893, %rd606, %rd2892;
	add.s64 	%rd3857, %rd2893, 8388608;
$L__BB1_1783:
	st.u64 	[%rd3857], %rd478;
	and.b32  	%r1631, %r1035, 7;
	shl.b32 	%r5555, %r1627, 3;
	or.b32  	%r5556, %r5555, %r1631;
	cvt.u32.u64 	%r5557, %rd452;
	and.b32  	%r5558, %r5557, 7;
	setp.eq.s32 	%p2001, %r5558, 0;
	selp.b32 	%r7153, %r5557, %r5556, %p2001;
	selp.b32 	%r7154, %r5556, %r5557, %p2001;
	and.b32  	%r5559, %r7153, 7;
	setp.ne.s32 	%p2002, %r5559, 0;
	@%p2002 bra 	$L__BB1_1799;
$L__BB1_1784:
	and.b32  	%r5560, %r7154, 7;
	setp.ne.s32 	%p2003, %r5560, 0;
	mov.u32 	%r7156, %r7154;
	@%p2003 bra 	$L__BB1_1792;
$L__BB1_1785:
	mov.u32 	%r7156, %r7154;
	shr.u32 	%r5561, %r7156, 3;
	shr.u32 	%r1639, %r7156, 16;
	setp.eq.s32 	%p2004, %r1639, %r132;
	sub.s32 	%r5562, %r5561, %r133;
	mul.wide.u32 	%rd2897, %r5562, 4;
	mov.u32 	%r5563, shared_mem;
	cvt.u64.u32 	%rd2898, %r5563;
	cvta.shared.u64 	%rd2899, %rd2898;
	add.s64 	%rd2900, %rd2899, %rd2897;
	add.s64 	%rd3859, %rd2900, 65536;
	mul.wide.u32 	%rd2901, %r5561, 4;
	add.s64 	%rd484, %rd38, %rd2901;
	mov.u64 	%rd3858, %rd3859;
	@%p2004 bra 	$L__BB1_1787;
	mov.u64 	%rd3858, %rd484;
$L__BB1_1787:
	atom.exch.b32 	%r7154, [%rd3858], %r7156;
	setp.eq.s32 	%p2005, %r7154, %r7156;
	setp.eq.s32 	%p2006, %r7154, 0;
	or.pred  	%p2007, %p2005, %p2006;
	@%p2007 bra 	$L__BB1_1792;
	@%p2004 bra 	$L__BB1_1791;
	mul.wide.u32 	%rd2902, %r1639, 4;
	add.s64 	%rd2903, %rd39, %rd2902;
	atom.global.add.u32 	%r5564, [%rd2903], -1;
	setp.ne.s32 	%p2009, %r5564, 1;
	mov.u64 	%rd3859, %rd484;
	@%p2009 bra 	$L__BB1_1791;
	atom.global.add.u32 	%r5565, [%rd40], 1;
	shl.b32 	%r5566, %r5565, 2;
	cvt.u64.u32 	%rd2904, %r5566;
	and.b64  	%rd2905, %rd2904, 262140;
	add.s64 	%rd2906, %rd37, %rd2905;
	st.global.u32 	[%rd2906], %r1639;
$L__BB1_1791:
	atom.exch.b32 	%r5567, [%rd3859], 0;
	and.b32  	%r5568, %r7154, 7;
	setp.eq.s32 	%p2010, %r5568, 0;
	mov.u32 	%r7156, %r7154;
	@%p2010 bra 	$L__BB1_1785;
$L__BB1_1792:
	shr.u32 	%r5569, %r7153, 3;
	shr.u32 	%r1642, %r7153, 16;
	setp.eq.s32 	%p2011, %r1642, %r132;
	sub.s32 	%r5570, %r5569, %r133;
	mul.wide.u32 	%rd2907, %r5570, 4;
	mov.u32 	%r5571, shared_mem;
	cvt.u64.u32 	%rd2908, %r5571;
	cvta.shared.u64 	%rd2909, %rd2908;
	add.s64 	%rd2910, %rd2909, %rd2907;
	add.s64 	%rd3861, %rd2910, 65536;
	mul.wide.u32 	%rd2911, %r5569, 4;
	add.s64 	%rd488, %rd38, %rd2911;
	mov.u64 	%rd3860, %rd3861;
	@%p2011 bra 	$L__BB1_1794;
	mov.u64 	%rd3860, %rd488;
$L__BB1_1794:
	atom.exch.b32 	%r1643, [%rd3860], %r7156;
	setp.eq.s32 	%p2012, %r1643, %r7153;
	@%p2012 bra 	$L__BB1_1802;
	@%p2011 bra 	$L__BB1_1798;
	mul.wide.u32 	%rd2912, %r1642, 4;
	add.s64 	%rd2913, %rd39, %rd2912;
	atom.global.add.u32 	%r5572, [%rd2913], -1;
	setp.ne.s32 	%p2014, %r5572, 1;
	mov.u64 	%rd3861, %rd488;
	@%p2014 bra 	$L__BB1_1798;
	atom.global.add.u32 	%r5573, [%rd40], 1;
	shl.b32 	%r5574, %r5573, 2;
	cvt.u64.u32 	%rd2914, %r5574;
	and.b64  	%rd2915, %rd2914, 262140;
	add.s64 	%rd2916, %rd37, %rd2915;
	st.global.u32 	[%rd2916], %r1642;
$L__BB1_1798:
	atom.exch.b32 	%r5575, [%rd3861], 0;
	and.b32  	%r5576, %r1643, 7;
	setp.eq.s32 	%p2015, %r5576, 0;
	selp.b32 	%r7153, %r1643, %r7156, %p2015;
	selp.b32 	%r7154, %r7156, %r1643, %p2015;
	and.b32  	%r5577, %r7153, 7;
	setp.eq.s32 	%p2016, %r5577, 0;
	@%p2016 bra 	$L__BB1_1784;
$L__BB1_1799:
	cvt.u64.u32 	%rd2917, %r7154;
	shl.b64 	%rd2918, %rd2917, 32;
	cvt.u64.u32 	%rd2919, %r7153;
	or.b64  	%rd482, %rd2918, %rd2919;
	mul.wide.u32 	%rd2920, %r7153, 8;
	and.b32  	%r5578, %r7154, 7;
	cvt.u64.u32 	%rd2921, %r5578;
	mov.b64 	%rd2922, 56;
	cvt.u32.u64 	%r5579, %rd2922;
	cvt.u32.u64 	%r5580, %rd2920;
	and.b32  	%r5581, %r5580, %r5579;
	cvt.u32.u64 	%r5582, %rd2921;
	or.b32  	%r5583, %r5581, %r5582;
	mov.b64 	%rd2923, 9130730411292422144;
	shr.u64 	%rd2924, %rd2923, %r5583;
	mov.b64 	%rd2925, 1736164156265733120;
	shr.u64 	%rd2926, %rd2925, %r5583;
	mov.b64 	%rd2927, -506390041275138048;
	shr.u64 	%rd2928, %rd2927, %r5583;
	shl.b64 	%rd2929, %rd2928, 2;
	cvt.u32.u64 	%r5584, %rd2926;
	mov.b64 	%rd2930, 2;
	cvt.u32.u64 	%r5585, %rd2930;
	and.b32  	%r5586, %r5584, %r5585;
	cvt.u32.u64 	%r5587, %rd2924;
	mov.b64 	%rd2931, 1;
	cvt.u32.u64 	%r5588, %rd2931;
	and.b32  	%r5589, %r5587, %r5588;
	or.b32  	%r5590, %r5589, %r5586;
	cvt.u32.u64 	%r5591, %rd2929;
	mov.b64 	%rd2932, 4;
	cvt.u32.u64 	%r5592, %rd2932;
	and.b32  	%r5593, %r5591, %r5592;
	or.b32  	%r5594, %r5590, %r5593;
	mov.b16 	%rs170, 1;
	shl.b16 	%rs171, %rs170, %r5594;
	and.b16  	%rs172, %rs171, 29;
	setp.eq.s16 	%p2017, %rs172, 0;
	@%p2017 bra 	$L__BB1_1801;
	st.local.u32 	[%rd2+4], %r1031;
	st.local.u64 	[%rd312+8], %rd482;
	mov.u32 	%r1032, %r1031;
	bra.uni 	$L__BB1_1802;
$L__BB1_1801:
	ld.local.u32 	%r5595, [%rd2];
	add.s32 	%r5596, %r5595, 1;
	st.local.u32 	[%rd2], %r5596;
	mul.wide.u32 	%rd2933, %r5595, 8;
	add.s64 	%rd2934, %rd2, %rd2933;
	st.local.u64 	[%rd2934+8], %rd482;
$L__BB1_1802:
	ld.local.u32 	%r5597, [%rd2+284];
	shl.b32 	%r5598, %r5597, 3;
	or.b32  	%r5599, %r5598, %r1631;
	{ .reg .b32 tmp; mov.b64 {tmp, %r5600}, %rd452; }
	and.b32  	%r5601, %r5600, 7;
	setp.eq.s32 	%p2018, %r5601, 0;
	selp.b32 	%r7160, %r5600, %r5599, %p2018;
	selp.b32 	%r7161, %r5599, %r5600, %p2018;
	and.b32  	%r5602, %r7160, 7;
	setp.ne.s32 	%p2019, %r5602, 0;
	@%p2019 bra 	$L__BB1_1818;
$L__BB1_1803:
	and.b32  	%r5603, %r7161, 7;
	setp.ne.s32 	%p2020, %r5603, 0;
	mov.u32 	%r7163, %r7161;
	@%p2020 bra 	$L__BB1_1811;
$L__BB1_1804:
	mov.u32 	%r7163, %r7161;
	shr.u32 	%r5604, %r7163, 3;
	shr.u32 	%r1655, %r7163, 16;
	setp.eq.s32 	%p2021, %r1655, %r132;
	sub.s32 	%r5605, %r5604, %r133;
	mul.wide.u32 	%rd2935, %r5605, 4;
	mov.u32 	%r5606, shared_mem;
	cvt.u64.u32 	%rd2936, %r5606;
	cvta.shared.u64 	%rd2937, %rd2936;
	add.s64 	%rd2938, %rd2937, %rd2935;
	add.s64 	%rd3863, %rd2938, 65536;
	mul.wide.u32 	%rd2939, %r5604, 4;
	add.s64 	%rd493, %rd38, %rd2939;
	mov.u64 	%rd3862, %rd3863;
	@%p2021 bra 	$L__BB1_1806;
	mov.u64 	%rd3862, %rd493;
$L__BB1_1806:
	atom.exch.b32 	%r7161, [%rd3862], %r7163;
	setp.eq.s32 	%p2022, %r7161, %r7163;
	setp.eq.s32 	%p2023, %r7161, 0;
	or.pred  	%p2024, %p2022, %p2023;
	@%p2024 bra 	$L__BB1_1811;
	@%p2021 bra 	$L__BB1_1810;
	mul.wide.u32 	%rd2940, %r1655, 4;
	add.s64 	%rd2941, %rd39, %rd2940;
	atom.global.add.u32 	%r5607, [%rd2941], -1;
	setp.ne.s32 	%p2026, %r5607, 1;
	mov.u64 	%rd3863, %rd493;
	@%p2026 bra 	$L__BB1_1810;
	atom.global.add.u32 	%r5608, [%rd40], 1;
	shl.b32 	%r5609, %r5608, 2;
	cvt.u64.u32 	%rd2942, %r5609;
	and.b64  	%rd2943, %rd2942, 262140;
	add.s64 	%rd2944, %rd37, %rd2943;
	st.global.u32 	[%rd2944], %r1655;
$L__BB1_1810:
	atom.exch.b32 	%r5610, [%rd3863], 0;
	and.b32  	%r5611, %r7161, 7;
	setp.eq.s32 	%p2027, %r5611, 0;
	mov.u32 	%r7163, %r7161;
	@%p2027 bra 	$L__BB1_1804;
$L__BB1_1811:
	shr.u32 	%r5612, %r7160, 3;
	shr.u32 	%r1658, %r7160, 16;
	setp.eq.s32 	%p2028, %r1658, %r132;
	sub.s32 	%r5613, %r5612, %r133;
	mul.wide.u32 	%rd2945, %r5613, 4;
	mov.u32 	%r5614, shared_mem;
	cvt.u64.u32 	%rd2946, %r5614;
	cvta.shared.u64 	%rd2947, %rd2946;
	add.s64 	%rd2948, %rd2947, %rd2945;
	add.s64 	%rd3865, %rd2948, 65536;
	mul.wide.u32 	%rd2949, %r5612, 4;
	add.s64 	%rd497, %rd38, %rd2949;
	mov.u64 	%rd3864, %rd3865;
	@%p2028 bra 	$L__BB1_1813;
	mov.u64 	%rd3864, %rd497;
$L__BB1_1813:
	atom.exch.b32 	%r1659, [%rd3864], %r7163;
	setp.eq.s32 	%p2029, %r1659, %r7160;
	@%p2029 bra 	$L__BB1_1821;
	@%p2028 bra 	$L__BB1_1817;
	mul.wide.u32 	%rd2950, %r1658, 4;
	add.s64 	%rd2951, %rd39, %rd2950;
	atom.global.add.u32 	%r5615, [%rd2951], -1;
	setp.ne.s32 	%p2031, %r5615, 1;
	mov.u64 	%rd3865, %rd497;
	@%p2031 bra 	$L__BB1_1817;
	atom.global.add.u32 	%r5616, [%rd40], 1;
	shl.b32 	%r5617, %r5616, 2;
	cvt.u64.u32 	%rd2952, %r5617;
	and.b64  	%rd2953, %rd2952, 262140;
	add.s64 	%rd2954, %rd37, %rd2953;
	st.global.u32 	[%rd2954], %r1658;
$L__BB1_1817:
	atom.exch.b32 	%r5618, [%rd3865], 0;
	and.b32  	%r5619, %r1659, 7;
	setp.eq.s32 	%p2032, %r5619, 0;
	selp.b32 	%r7160, %r1659, %r7163, %p2032;
	selp.b32 	%r7161, %r7163, %r1659, %p2032;
	and.b32  	%r5620, %r7160, 7;
	setp.eq.s32 	%p2033, %r5620, 0;
	@%p2033 bra 	$L__BB1_1803;
$L__BB1_1818:
	cvt.u64.u32 	%rd2955, %r7161;
	shl.b64 	%rd2956, %rd2955, 32;
	cvt.u64.u32 	%rd2957, %r7160;
	or.b64  	%rd491, %rd2956, %rd2957;
	mul.wide.u32 	%rd2958, %r7160, 8;
	and.b32  	%r5621, %r7161, 7;
	cvt.u64.u32 	%rd2959, %r5621;
	mov.b64 	%rd2960, 56;
	cvt.u32.u64 	%r5622, %rd2960;
	cvt.u32.u64 	%r5623, %rd2958;
	and.b32  	%r5624, %r5623, %r5622;
	cvt.u32.u64 	%r5625, %rd2959;
	or.b32  	%r5626, %r5624, %r5625;
	mov.b64 	%rd2961, 9130730411292422144;
	shr.u64 	%rd2962, %rd2961, %r5626;
	mov.b64 	%rd2963, 1736164156265733120;
	shr.u64 	%rd2964, %rd2963, %r5626;
	mov.b64 	%rd2965, -506390041275138048;
	shr.u64 	%rd2966, %rd2965, %r5626;
	shl.b64 	%rd2967, %rd2966, 2;
	cvt.u32.u64 	%r5627, %rd2964;
	mov.b64 	%rd2968, 2;
	cvt.u32.u64 	%r5628, %rd2968;
	and.b32  	%r5629, %r5627, %r5628;
	cvt.u32.u64 	%r5630, %rd2962;
	mov.b64 	%rd2969, 1;
	cvt.u32.u64 	%r5631, %rd2969;
	and.b32  	%r5632, %r5630, %r5631;
	or.b32  	%r5633, %r5632, %r5629;
	cvt.u32.u64 	%r5634, %rd2967;
	mov.b64 	%rd2970, 4;
	cvt.u32.u64 	%r5635, %rd2970;
	and.b32  	%r5636, %r5634, %r5635;
	or.b32  	%r5637, %r5633, %r5636;
	mov.b16 	%rs173, 1;
	shl.b16 	%rs174, %rs173, %r5637;
	and.b16  	%rs175, %rs174, 29;
	setp.eq.s16 	%p2034, %rs175, 0;
	@%p2034 bra 	$L__BB1_1820;
	add.s32 	%r1653, %r1032, -1;
	st.local.u32 	[%rd2+4], %r1653;
	mul.wide.u32 	%rd2971, %r1032, 8;
	add.s64 	%rd2972, %rd2, %rd2971;
	st.local.u64 	[%rd2972+8], %rd491;
	mov.u32 	%r1032, %r1653;
	bra.uni 	$L__BB1_1821;
$L__BB1_1820:
	ld.local.u32 	%r5638, [%rd2];
	add.s32 	%r5639, %r5638, 1;
	st.local.u32 	[%rd2], %r5639;
	mul.wide.u32 	%rd2973, %r5638, 8;
	add.s64 	%rd2974, %rd2, %rd2973;
	st.local.u64 	[%rd2974+8], %rd491;
$L__BB1_1821:
	and.b32  	%r1663, %r1036, 7;
	ld.local.u32 	%r5640, [%rd2+288];
	shl.b32 	%r5641, %r5640, 3;
	or.b32  	%r5642, %r5641, %r1663;
	cvt.u32.u64 	%r5643, %rd455;
	and.b32  	%r5644, %r5643, 7;
	setp.eq.s32 	%p2035, %r5644, 0;
	selp.b32 	%r7167, %r5643, %r5642, %p2035;
	selp.b32 	%r7168, %r5642, %r5643, %p2035;
	and.b32  	%r5645, %r7167, 7;
	setp.ne.s32 	%p2036, %r5645, 0;
	@%p2036 bra 	$L__BB1_1837;
$L__BB1_1822:
	and.b32  	%r5646, %r7168, 7;
	setp.ne.s32 	%p2037, %r5646, 0;
	mov.u32 	%r7170, %r7168;
	@%p2037 bra 	$L__BB1_1830;
$L__BB1_1823:
	mov.u32 	%r7170, %r7168;
	shr.u32 	%r5647, %r7170, 3;
	shr.u32 	%r1672, %r7170, 16;
	setp.eq.s32 	%p2038, %r1672, %r132;
	sub.s32 	%r5648, %r5647, %r133;
	mul.wide.u32 	%rd2975, %r5648, 4;
	mov.u32 	%r5649, shared_mem;
	cvt.u64.u32 	%rd2976, %r5649;
	cvta.shared.u64 	%rd2977, %rd2976;
	add.s64 	%rd2978, %rd2977, %rd2975;
	add.s64 	%rd3867, %rd2978, 65536;
	mul.wide.u32 	%rd2979, %r5647, 4;
	add.s64 	%rd502, %rd38, %rd2979;
	mov.u64 	%rd3866, %rd3867;
	@%p2038 bra 	$L__BB1_1825;
	mov.u64 	%rd3866, %rd502;
$L__BB1_1825:
	atom.exch.b32 	%r7168, [%rd3866], %r7170;
	setp.eq.s32 	%p2039, %r7168, %r7170;
	setp.eq.s32 	%p2040, %r7168, 0;
	or.pred  	%p2041, %p2039, %p2040;
	@%p2041 bra 	$L__BB1_1830;
	@%p2038 bra 	$L__BB1_1829;
	mul.wide.u32 	%rd2980, %r1672, 4;
	add.s64 	%rd2981, %rd39, %rd2980;
	atom.global.add.u32 	%r5650, [%rd2981], -1;
	setp.ne.s32 	%p2043, %r5650, 1;
	mov.u64 	%rd3867, %rd502;
	@%p2043 bra 	$L__BB1_1829;
	atom.global.add.u32 	%r5651, [%rd40], 1;
	shl.b32 	%r5652, %r5651, 2;
	cvt.u64.u32 	%rd2982, %r5652;
	and.b64  	%rd2983, %rd2982, 262140;
	add.s64 	%rd2984, %rd37, %rd2983;
	st.global.u32 	[%rd2984], %r1672;
$L__BB1_1829:
	atom.exch.b32 	%r5653, [%rd3867], 0;
	and.b32  	%r5654, %r7168, 7;
	setp.eq.s32 	%p2044, %r5654, 0;
	mov.u32 	%r7170, %r7168;
	@%p2044 bra 	$L__BB1_1823;
$L__BB1_1830:
	shr.u32 	%r5655, %r7167, 3;
	shr.u32 	%r1675, %r7167, 16;
	setp.eq.s32 	%p2045, %r1675, %r132;
	sub.s32 	%r5656, %r5655, %r133;
	mul.wide.u32 	%rd2985, %r5656, 4;
	mov.u32 	%r5657, shared_mem;
	cvt.u64.u32 	%rd2986, %r5657;
	cvta.shared.u64 	%rd2987, %rd2986;
	add.s64 	%rd2988, %rd2987, %rd2985;
	add.s64 	%rd3869, %rd2988, 65536;
	mul.wide.u32 	%rd2989, %r5655, 4;
	add.s64 	%rd506, %rd38, %rd2989;
	mov.u64 	%rd3868, %rd3869;
	@%p2045 bra 	$L__BB1_1832;
	mov.u64 	%rd3868, %rd506;
$L__BB1_1832:
	atom.exch.b32 	%r1676, [%rd3868], %r7170;
	setp.eq.s32 	%p2046, %r1676, %r7167;
	@%p2046 bra 	$L__BB1_1840;
	@%p2045 bra 	$L__BB1_1836;
	mul.wide.u32 	%rd2990, %r1675, 4;
	add.s64 	%rd2991, %rd39, %rd2990;
	atom.global.add.u32 	%r5658, [%rd2991], -1;
	setp.ne.s32 	%p2048, %r5658, 1;
	mov.u64 	%rd3869, %rd506;
	@%p2048 bra 	$L__BB1_1836;
	atom.global.add.u32 	%r5659, [%rd40], 1;
	shl.b32 	%r5660, %r5659, 2;
	cvt.u64.u32 	%rd2992, %r5660;
	and.b64  	%rd2993, %rd2992, 262140;
	add.s64 	%rd2994, %rd37, %rd2993;
	st.global.u32 	[%rd2994], %r1675;
$L__BB1_1836:
	atom.exch.b32 	%r5661, [%rd3869], 0;
	and.b32  	%r5662, %r1676, 7;
	setp.eq.s32 	%p2049, %r5662, 0;
	selp.b32 	%r7167, %r1676, %r7170, %p2049;
	selp.b32 	%r7168, %r7170, %r1676, %p2049;
	and.b32  	%r5663, %r7167, 7;
	setp.eq.s32 	%p2050, %r5663, 0;
	@%p2050 bra 	$L__BB1_1822;
$L__BB1_1837:
	cvt.u64.u32 	%rd2995, %r7168;
	shl.b64 	%rd2996, %rd2995, 32;
	cvt.u64.u32 	%rd2997, %r7167;
	or.b64  	%rd500, %rd2996, %rd2997;
	mul.wide.u32 	%rd2998, %r7167, 8;
	and.b32  	%r5664, %r7168, 7;
	cvt.u64.u32 	%rd2999, %r5664;
	mov.b64 	%rd3000, 56;
	cvt.u32.u64 	%r5665, %rd3000;
	cvt.u32.u64 	%r5666, %rd2998;
	and.b32  	%r5667, %r5666, %r5665;
	cvt.u32.u64 	%r5668, %rd2999;
	or.b32  	%r5669, %r5667, %r5668;
	mov.b64 	%rd3001, 9130730411292422144;
	shr.u64 	%rd3002, %rd3001, %r5669;
	mov.b64 	%rd3003, 1736164156265733120;
	shr.u64 	%rd3004, %rd3003, %r5669;
	mov.b64 	%rd3005, -506390041275138048;
	shr.u64 	%rd3006, %rd3005, %r5669;
	shl.b64 	%rd3007, %rd3006, 2;
	cvt.u32.u64 	%r5670, %rd3004;
	mov.b64 	%rd3008, 2;
	cvt.u32.u64 	%r5671, %rd3008;
	and.b32  	%r5672, %r5670, %r5671;
	cvt.u32.u64 	%r5673, %rd3002;
	mov.b64 	%rd3009, 1;
	cvt.u32.u64 	%r5674, %rd3009;
	and.b32  	%r5675, %r5673, %r5674;
	or.b32  	%r5676, %r5675, %r5672;
	cvt.u32.u64 	%r5677, %rd3007;
	mov.b64 	%rd3010, 4;
	cvt.u32.u64 	%r5678, %rd3010;
	and.b32  	%r5679, %r5677, %r5678;
	or.b32  	%r5680, %r5676, %r5679;
	mov.b16 	%rs176, 1;
	shl.b16 	%rs177, %rs176, %r5680;
	and.b16  	%rs178, %rs177, 29;
	setp.eq.s16 	%p2051, %rs178, 0;
	@%p2051 bra 	$L__BB1_1839;
	add.s32 	%r1670, %r1032, -1;
	st.local.u32 	[%rd2+4], %r1670;
	mul.wide.u32 	%rd3011, %r1032, 8;
	add.s64 	%rd3012, %rd2, %rd3011;
	st.local.u64 	[%rd3012+8], %rd500;
	mov.u32 	%r1032, %r1670;
	bra.uni 	$L__BB1_1840;
$L__BB1_1839:
	ld.local.u32 	%r5681, [%rd2];
	add.s32 	%r5682, %r5681, 1;
	st.local.u32 	[%rd2], %r5682;
	mul.wide.u32 	%rd3013, %r5681, 8;
	add.s64 	%rd3014, %rd2, %rd3013;
	st.local.u64 	[%rd3014+8], %rd500;
$L__BB1_1840:
	ld.local.u32 	%r5683, [%rd2+292];
	shl.b32 	%r5684, %r5683, 3;
	or.b32  	%r5685, %r5684, %r1663;
	{ .reg .b32 tmp; mov.b64 {tmp, %r5686}, %rd455; }
	and.b32  	%r5687, %r5686, 7;
	setp.eq.s32 	%p2052, %r5687, 0;
	selp.b32 	%r7174, %r5686, %r5685, %p2052;
	selp.b32 	%r7175, %r5685, %r5686, %p2052;
	and.b32  	%r5688, %r7174, 7;
	setp.ne.s32 	%p2053, %r5688, 0;
	@%p2053 bra 	$L__BB1_1856;
$L__BB1_1841:
	and.b32  	%r5689, %r7175, 7;
	setp.ne.s32 	%p2054, %r5689, 0;
	mov.u32 	%r7177, %r7175;
	@%p2054 bra 	$L__BB1_1849;
$L__BB1_1842:
	mov.u32 	%r7177, %r7175;
	shr.u32 	%r5690, %r7177, 3;
	shr.u32 	%r1687, %r7177, 16;
	setp.eq.s32 	%p2055, %r1687, %r132;
	sub.s32 	%r5691, %r5690, %r133;
	mul.wide.u32 	%rd3015, %r5691, 4;
	mov.u32 	%r5692, shared_mem;
	cvt.u64.u32 	%rd3016, %r5692;
	cvta.shared.u64 	%rd3017, %rd3016;
	add.s64 	%rd3018, %rd3017, %rd3015;
	add.s64 	%rd3871, %rd3018, 65536;
	mul.wide.u32 	%rd3019, %r5690, 4;
	add.s64 	%rd511, %rd38, %rd3019;
	mov.u64 	%rd3870, %rd3871;
	@%p2055 bra 	$L__BB1_1844;
	mov.u64 	%rd3870, %rd511;
$L__BB1_1844:
	atom.exch.b32 	%r7175, [%rd3870], %r7177;
	setp.eq.s32 	%p2056, %r7175, %r7177;
	setp.eq.s32 	%p2057, %r7175, 0;
	or.pred  	%p2058, %p2056, %p2057;
	@%p2058 bra 	$L__BB1_1849;
	@%p2055 bra 	$L__BB1_1848;
	mul.wide.u32 	%rd3020, %r1687, 4;
	add.s64 	%rd3021, %rd39, %rd3020;
	atom.global.add.u32 	%r5693, [%rd3021], -1;
	setp.ne.s32 	%p2060, %r5693, 1;
	mov.u64 	%rd3871, %rd511;
	@%p2060 bra 	$L__BB1_1848;
	atom.global.add.u32 	%r5694, [%rd40], 1;
	shl.b32 	%r5695, %r5694, 2;
	cvt.u64.u32 	%rd3022, %r5695;
	and.b64  	%rd3023, %rd3022, 262140;
	add.s64 	%rd3024, %rd37, %rd3023;
	st.global.u32 	[%rd3024], %r1687;
$L__BB1_1848:
	atom.exch.b32 	%r5696, [%rd3871], 0;
	and.b32  	%r5697, %r7175, 7;
	setp.eq.s32 	%p2061, %r5697, 0;
	mov.u32 	%r7177, %r7175;
	@%p2061 bra 	$L__BB1_1842;
$L__BB1_1849:
	shr.u32 	%r5698, %r7174, 3;
	shr.u32 	%r1690, %r7174, 16;
	setp.eq.s32 	%p2062, %r1690, %r132;
	sub.s32 	%r5699, %r5698, %r133;
	mul.wide.u32 	%rd3025, %r5699, 4;
	mov.u32 	%r5700, shared_mem;
	cvt.u64.u32 	%rd3026, %r5700;
	cvta.shared.u64 	%rd3027, %rd3026;
	add.s64 	%rd3028, %rd3027, %rd3025;
	add.s64 	%rd3873, %rd3028, 65536;
	mul.wide.u32 	%rd3029, %r5698, 4;
	add.s64 	%rd515, %rd38, %rd3029;
	mov.u64 	%rd3872, %rd3873;
	@%p2062 bra 	$L__BB1_1851;
	mov.u64 	%rd3872, %rd515;
$L__BB1_1851:
	atom.exch.b32 	%r1691, [%rd3872], %r7177;
	setp.eq.s32 	%p2063, %r1691, %r7174;
	@%p2063 bra 	$L__BB1_2091;
	@%p2062 bra 	$L__BB1_1855;
	mul.wide.u32 	%rd3030, %r1690, 4;
	add.s64 	%rd3031, %rd39, %rd3030;
	atom.global.add.u32 	%r5701, [%rd3031], -1;
	setp.ne.s32 	%p2065, %r5701, 1;
	mov.u64 	%rd3873, %rd515;
	@%p2065 bra 	$L__BB1_1855;
	atom.global.add.u32 	%r5702, [%rd40], 1;
	shl.b32 	%r5703, %r5702, 2;
	cvt.u64.u32 	%rd3032, %r5703;
	and.b64  	%rd3033, %rd3032, 262140;
	add.s64 	%rd3034, %rd37, %rd3033;
	st.global.u32 	[%rd3034], %r1690;
$L__BB1_1855:
	atom.exch.b32 	%r5704, [%rd3873], 0;
	and.b32  	%r5705, %r1691, 7;
	setp.eq.s32 	%p2066, %r5705, 0;
	selp.b32 	%r7174, %r1691, %r7177, %p2066;
	selp.b32 	%r7175, %r7177, %r1691, %p2066;
	and.b32  	%r5706, %r7174, 7;
	setp.eq.s32 	%p2067, %r5706, 0;
	@%p2067 bra 	$L__BB1_1841;
$L__BB1_1856:
	cvt.u64.u32 	%rd3035, %r7175;
	shl.b64 	%rd3036, %rd3035, 32;
	cvt.u64.u32 	%rd3037, %r7174;
	or.b64  	%rd509, %rd3036, %rd3037;
	mul.wide.u32 	%rd3038, %r7174, 8;
	and.b32  	%r5707, %r7175, 7;
	cvt.u64.u32 	%rd3039, %r5707;
	mov.b64 	%rd3040, 56;
	cvt.u32.u64 	%r5708, %rd3040;
	cvt.u32.u64 	%r5709, %rd3038;
	and.b32  	%r5710, %r5709, %r5708;
	cvt.u32.u64 	%r5711, %rd3039;
	or.b32  	%r5712, %r5710, %r5711;
	mov.b64 	%rd3041, 9130730411292422144;
	shr.u64 	%rd3042, %rd3041, %r5712;
	mov.b64 	%rd3043, 1736164156265733120;
	shr.u64 	%rd3044, %rd3043, %r5712;
	mov.b64 	%rd3045, -506390041275138048;
	shr.u64 	%rd3046, %rd3045, %r5712;
	shl.b64 	%rd3047, %rd3046, 2;
	cvt.u32.u64 	%r5713, %rd3044;
	mov.b64 	%rd3048, 2;
	cvt.u32.u64 	%r5714, %rd3048;
	and.b32  	%r5715, %r5713, %r5714;
	cvt.u32.u64 	%r5716, %rd3042;
	mov.b64 	%rd3049, 1;
	cvt.u32.u64 	%r5717, %rd3049;
	and.b32  	%r5718, %r5716, %r5717;
	or.b32  	%r5719, %r5718, %r5715;
	cvt.u32.u64 	%r5720, %rd3047;
	mov.b64 	%rd3050, 4;
	cvt.u32.u64 	%r5721, %rd3050;
	and.b32  	%r5722, %r5720, %r5721;
	or.b32  	%r5723, %r5719, %r5722;
	mov.b16 	%rs179, 1;
	shl.b16 	%rs180, %rs179, %r5723;
	and.b16  	%rs181, %rs180, 29;
	setp.eq.s16 	%p2068, %rs181, 0;
	@%p2068 bra 	$L__BB1_1858;
	add.s32 	%r5724, %r1032, -1;
	st.local.u32 	[%rd2+4], %r5724;
	mul.wide.u32 	%rd3051, %r1032, 8;
	add.s64 	%rd3052, %rd2, %rd3051;
	st.local.u64 	[%rd3052+8], %rd509;
	bra.uni 	$L__BB1_2091;
$L__BB1_1858:
	ld.local.u32 	%r5725, [%rd2];
	add.s32 	%r5726, %r5725, 1;
	st.local.u32 	[%rd2], %r5726;
	mul.wide.u32 	%rd3053, %r5725, 8;
	add.s64 	%rd3054, %rd2, %rd3053;
	st.local.u64 	[%rd3054+8], %rd509;
	bra.uni 	$L__BB1_2091;
$L__BB1_1859:
	ld.local.u32 	%r1694, [%rd2];
	ld.local.u32 	%r1695, [%rd2+272];
	shl.b32 	%r4867, %r1695, 3;
	mov.u32 	%r4868, shared_mem;
	add.s32 	%r4869, %r4868, %r4867;
	ld.shared.u32 	%r4870, [%r4869];
	setp.eq.s32 	%p1506, %r4870, 0;
	setp.ne.s32 	%p1507, %r1695, 0;
	add.s32 	%r7178, %r1695, %r133;
	add.s32 	%r4871, %r1695, 256;
	and.b32  	%r7179, %r4871, 8191;
	mov.pred 	%p2571, 0;
	and.pred  	%p1508, %p1507, %p1506;
	@%p1508 bra 	$L__BB1_1891;
	shl.b32 	%r4872, %r7179, 3;
	mov.u32 	%r4873, shared_mem;
	add.s32 	%r4874, %r4873, %r4872;
	ld.shared.u32 	%r4875, [%r4874];
	setp.eq.s32 	%p1510, %r4875, 0;
	and.b32  	%r1698, %r1695, 8191;
	setp.ne.s32 	%p1511, %r1698, 7936;
	add.s32 	%r7178, %r7179, %r133;
	add.s32 	%r4876, %r1695, 512;
	and.b32  	%r7179, %r4876, 8191;
	and.pred  	%p1512, %p1511, %p1510;
	@%p1512 bra 	$L__BB1_1891;
	shl.b32 	%r4877, %r7179, 3;
	mov.u32 	%r4878, shared_mem;
	add.s32 	%r4879, %r4878, %r4877;
	ld.shared.u32 	%r4880, [%r4879];
	setp.eq.s32 	%p1514, %r4880, 0;
	setp.ne.s32 	%p1515, %r1698, 7680;
	add.s32 	%r7178, %r7179, %r133;
	add.s32 	%r4881, %r1695, 768;
	and.b32  	%r7179, %r4881, 8191;
	and.pred  	%p1516, %p1515, %p1514;
	@%p1516 bra 	$L__BB1_1891;
	shl.b32 	%r4882, %r7179, 3;
	mov.u32 	%r4883, shared_mem;
	add.s32 	%r4884, %r4883, %r4882;
	ld.shared.u32 	%r4885, [%r4884];
	setp.eq.s32 	%p1518, %r4885, 0;
	setp.ne.s32 	%p1519, %r1698, 7424;
	add.s32 	%r7178, %r7179, %r133;
	add.s32 	%r4886, %r1695, 1024;
	and.b32  	%r7179, %r4886, 8191;
	and.pred  	%p1520, %p1519, %p1518;
	@%p1520 bra 	$L__BB1_1891;
	shl.b32 	%r4887, %r7179, 3;
	mov.u32 	%r4888, shared_mem;
	add.s32 	%r4889, %r4888, %r4887;
	ld.shared.u32 	%r4890, [%r4889];
	setp.eq.s32 	%p1522, %r4890, 0;
	setp.ne.s32 	%p1523, %r1698, 7168;
	add.s32 	%r7178, %r7179, %r133;
	add.s32 	%r4891, %r1695, 1280;
	and.b32  	%r7179, %r4891, 8191;
	and.pred  	%p1524, %p1523, %p1522;
	@%p1524 bra 	$L__BB1_1891;
	shl.b32 	%r4892, %r7179, 3;
	mov.u32 	%r4893, shared_mem;
	add.s32 	%r4894, %r4893, %r4892;
	ld.shared.u32 	%r4895, [%r4894];
	setp.eq.s32 	%p1526, %r4895, 0;
	setp.ne.s32 	%p1527, %r1698, 6912;
	add.s32 	%r7178, %r7179, %r133;
	add.s32 	%r4896, %r1695, 1536;
	and.b32  	%r7179, %r4896, 8191;
	and.pred  	%p1528, %p1527, %p1526;
	@%p1528 bra 	$L__BB1_1891;
	shl.b32 	%r4897, %r7179, 3;
	mov.u32 	%r4898, shared_mem;
	add.s32 	%r4899, %r4898, %r4897;
	ld.shared.u32 	%r4900, [%r4899];
	setp.eq.s32 	%p1530, %r4900, 0;
	setp.ne.s32 	%p1531, %r1698, 6656;
	add.s32 	%r7178, %r7179, %r133;
	add.s32 	%r4901, %r1695, 1792;
	and.b32  	%r7179, %r4901, 8191;
	and.pred  	%p1532, %p1531, %p1530;
	@%p1532 bra 	$L__BB1_1891;
	shl.b32 	%r4902, %r7179, 3;
	mov.u32 	%r4903, shared_mem;
	add.s32 	%r4904, %r4903, %r4902;
	ld.shared.u32 	%r4905, [%r4904];
	setp.eq.s32 	%p1534, %r4905, 0;
	setp.ne.s32 	%p1535, %r1698, 6400;
	add.s32 	%r7178, %r7179, %r133;
	add.s32 	%r4906, %r1695, 2048;
	and.b32  	%r7179, %r4906, 8191;
	and.pred  	%p1536, %p1535, %p1534;
	@%p1536 bra 	$L__BB1_1891;
	shl.b32 	%r4907, %r7179, 3;
	mov.u32 	%r4908, shared_mem;
	add.s32 	%r4909, %r4908, %r4907;
	ld.shared.u32 	%r4910, [%r4909];
	setp.eq.s32 	%p1538, %r4910, 0;
	setp.ne.s32 	%p1539, %r1698, 6144;
	add.s32 	%r7178, %r7179, %r133;
	add.s32 	%r4911, %r1695, 2304;
	and.b32  	%r7179, %r4911, 8191;
	and.pred  	%p1540, %p1539, %p1538;
	@%p1540 bra 	$L__BB1_1891;
	shl.b32 	%r4912, %r7179, 3;
	mov.u32 	%r4913, shared_mem;
	add.s32 	%r4914, %r4913, %r4912;
	ld.shared.u32 	%r4915, [%r4914];
	setp.eq.s32 	%p1542, %r4915, 0;
	setp.ne.s32 	%p1543, %r1698, 5888;
	add.s32 	%r7178, %r7179, %r133;
	add.s32 	%r4916, %r1695, 2560;
	and.b32  	%r7179, %r4916, 8191;
	and.pred  	%p1544, %p1543, %p1542;
	@%p1544 bra 	$L__BB1_1891;
	shl.b32 	%r4917, %r7179, 3;
	mov.u32 	%r4918, shared_mem;
	add.s32 	%r4919, %r4918, %r4917;
	ld.shared.u32 	%r4920, [%r4919];
	setp.eq.s32 	%p1546, %r4920, 0;
	setp.ne.s32 	%p1547, %r1698, 5632;
	add.s32 	%r7178, %r7179, %r133;
	add.s32 	%r4921, %r1695, 2816;
	and.b32  	%r7179, %r4921, 8191;
	and.pred  	%p1548, %p1547, %p1546;
	@%p1548 bra 	$L__BB1_1891;
	shl.b32 	%r4922, %r7179, 3;
	mov.u32 	%r4923, shared_mem;
	add.s32 	%r4924, %r4923, %r4922;
	ld.shared.u32 	%r4925, [%r4924];
	setp.eq.s32 	%p1550, %r4925, 0;
	setp.ne.s32 	%p1551, %r1698, 5376;
	add.s32 	%r7178, %r7179, %r133;
	add.s32 	%r4926, %r1695, 3072;
	and.b32  	%r7179, %r4926, 8191;
	and.pred  	%p1552, %p1551, %p1550;
	@%p1552 bra 	$L__BB1_1891;
	shl.b32 	%r4927, %r7179, 3;
	mov.u32 	%r4928, shared_mem;
	add.s32 	%r4929, %r4928, %r4927;
	ld.shared.u32 	%r4930, [%r4929];
	setp.eq.s32 	%p1554, %r4930, 0;
	setp.ne.s32 	%p1555, %r1698, 5120;
	add.s32 	%r7178, %r7179, %r133;
	add.s32 	%r4931, %r1695, 3328;
	and.b32  	%r7179, %r4931, 8191;
	and.pred  	%p1556, %p1555, %p1554;
	@%p1556 bra 	$L__BB1_1891;
	shl.b32 	%r4932, %r7179, 3;
	mov.u32 	%r4933, shared_mem;
	add.s32 	%r4934, %r4933, %r4932;
	ld.shared.u32 	%r4935, [%r4934];
	setp.eq.s32 	%p1558, %r4935, 0;
	setp.ne.s32 	%p1559, %r1698, 4864;
	add.s32 	%r7178, %r7179, %r133;
	add.s32 	%r4936, %r1695, 3584;
	and.b32  	%r7179, %r4936, 8191;
	and.pred  	%p1560, %p1559, %p1558;
	@%p1560 bra 	$L__BB1_1891;
	shl.b32 	%r4937, %r7179, 3;
	mov.u32 	%r4938, shared_mem;
	add.s32 	%r4939, %r4938, %r4937;
	ld.shared.u32 	%r4940, [%r4939];
	setp.eq.s32 	%p1562, %r4940, 0;
	setp.ne.s32 	%p1563, %r1698, 4608;
	add.s32 	%r7178, %r7179, %r133;
	add.s32 	%r4941, %r1695, 3840;
	and.b32  	%r7179, %r4941, 8191;
	and.pred  	%p1564, %p1563, %p1562;
	@%p1564 bra 	$L__BB1_1891;
	shl.b32 	%r4942, %r7179, 3;
	mov.u32 	%r4943, shared_mem;
	add.s32 	%r4944, %r4943, %r4942;
	ld.shared.u32 	%r4945, [%r4944];
	setp.eq.s32 	%p1566, %r4945, 0;
	setp.ne.s32 	%p1567, %r1698, 4352;
	add.s32 	%r7178, %r7179, %r133;
	xor.b32  	%r1728, %r1698, 4096;
	and.pred  	%p1568, %p1567, %p1566;
	mov.u32 	%r7179, %r1728;
	@%p1568 bra 	$L__BB1_1891;
	shl.b32 	%r4946, %r1728, 3;
	mov.u32 	%r4947, shared_mem;
	add.s32 	%r4948, %r4947, %r4946;
	ld.shared.u32 	%r4949, [%r4948];
	setp.eq.s32 	%p1570, %r4949, 0;
	setp.ne.s32 	%p1571, %r1698, 4096;
	add.s32 	%r7178, %r1728, %r133;
	add.s32 	%r4950, %r1728, 256;
	and.b32  	%r7179, %r4950, 8191;
	and.pred  	%p1572, %p1571, %p1570;
	@%p1572 bra 	$L__BB1_1891;
	shl.b32 	%r4951, %r7179, 3;
	mov.u32 	%r4952, shared_mem;
	add.s32 	%r4953, %r4952, %r4951;
	ld.shared.u32 	%r4954, [%r4953];
	setp.eq.s32 	%p1574, %r4954, 0;
	setp.ne.s32 	%p1575, %r1698, 3840;
	add.s32 	%r7178, %r7179, %r133;
	add.s32 	%r4955, %r1728, 512;
	and.b32  	%r7179, %r4955, 8191;
	and.pred  	%p1576, %p1575, %p1574;
	@%p1576 bra 	$L__BB1_1891;
	shl.b32 	%r4956, %r7179, 3;
	mov.u32 	%r4957, shared_mem;
	add.s32 	%r4958, %r4957, %r4956;
	ld.shared.u32 	%r4959, [%r4958];
	setp.eq.s32 	%p1578, %r4959, 0;
	setp.ne.s32 	%p1579, %r1698, 3584;
	add.s32 	%r7178, %r7179, %r133;
	add.s32 	%r4960, %r1728, 768;
	and.b32  	%r7179, %r4960, 8191;
	and.pred  	%p1580, %p1579, %p1578;
	@%p1580 bra 	$L__BB1_1891;
	shl.b32 	%r4961, %r7179, 3;
	mov.u32 	%r4962, shared_mem;
	add.s32 	%r4963, %r4962, %r4961;
	ld.shared.u32 	%r4964, [%r4963];
	setp.eq.s32 	%p1582, %r4964, 0;
	setp.ne.s32 	%p1583, %r1698, 3328;
	add.s32 	%r7178, %r7179, %r133;
	add.s32 	%r4965, %r1728, 1024;
	and.b32  	%r7179, %r4965, 8191;
	and.pred  	%p1584, %p1583, %p1582;
	@%p1584 bra 	$L__BB1_1891;
	shl.b32 	%r4966, %r7179, 3;
	mov.u32 	%r4967, shared_mem;
	add.s32 	%r4968, %r4967, %r4966;
	ld.shared.u32 	%r4969, [%r4968];
	setp.eq.s32 	%p1586, %r4969, 0;
	setp.ne.s32 	%p1587, %r1698, 3072;
	add.s32 	%r7178, %r7179, %r133;
	add.s32 	%r4970, %r1728, 1280;
	and.b32  	%r7179, %r4970, 8191;
	and.pred  	%p1588, %p1587, %p1586;
	@%p1588 bra 	$L__BB1_1891;
	shl.b32 	%r4971, %r7179, 3;
	mov.u32 	%r4972, shared_mem;
	add.s32 	%r4973, %r4972, %r4971;
	ld.shared.u32 	%r4974, [%r4973];
	setp.eq.s32 	%p1590, %r4974, 0;
	setp.ne.s32 	%p1591, %r1698, 2816;
	add.s32 	%r7178, %r7179, %r133;
	add.s32 	%r4975, %r1728, 1536;
	and.b32  	%r7179, %r4975, 8191;
	and.pred  	%p1592, %p1591, %p1590;
	@%p1592 bra 	$L__BB1_1891;
	shl.b32 	%r4976, %r7179, 3;
	mov.u32 	%r4977, shared_mem;
	add.s32 	%r4978, %r4977, %r4976;
	ld.shared.u32 	%r4979, [%r4978];
	setp.eq.s32 	%p1594, %r4979, 0;
	setp.ne.s32 	%p1595, %r1698, 2560;
	add.s32 	%r7178, %r7179, %r133;
	add.s32 	%r4980, %r1728, 1792;
	and.b32  	%r7179, %r4980, 8191;
	and.pred  	%p1596, %p1595, %p1594;
	@%p1596 bra 	$L__BB1_1891;
	shl.b32 	%r4981, %r7179, 3;
	mov.u32 	%r4982, shared_mem;
	add.s32 	%r4983, %r4982, %r4981;
	ld.shared.u32 	%r4984, [%r4983];
	setp.eq.s32 	%p1598, %r4984, 0;
	setp.ne.s32 	%p1599, %r1698, 2304;
	add.s32 	%r7178, %r7179, %r133;
	add.s32 	%r4985, %r1728, 2048;
	and.b32  	%r7179, %r4985, 8191;
	and.pred  	%p1600, %p1599, %p1598;
	@%p1600 bra 	$L__BB1_1891;
	shl.b32 	%r4986, %r7179, 3;
	mov.u32 	%r4987, shared_mem;
	add.s32 	%r4988, %r4987, %r4986;
	ld.shared.u32 	%r4989, [%r4988];
	setp.eq.s32 	%p1602, %r4989, 0;
	setp.ne.s32 	%p1603, %r1698, 2048;
	add.s32 	%r7178, %r7179, %r133;
	add.s32 	%r4990, %r1728, 2304;
	and.b32  	%r7179, %r4990, 8191;
	and.pred  	%p1604, %p1603, %p1602;
	@%p1604 bra 	$L__BB1_1891;
	shl.b32 	%r4991, %r7179, 3;
	mov.u32 	%r4992, shared_mem;
	add.s32 	%r4993, %r4992, %r4991;
	ld.shared.u32 	%r4994, [%r4993];
	setp.eq.s32 	%p1606, %r4994, 0;
	setp.ne.s32 	%p1607, %r1698, 1792;
	add.s32 	%r7178, %r7179, %r133;
	add.s32 	%r4995, %r1728, 2560;
	and.b32  	%r7179, %r4995, 8191;
	and.pred  	%p1608, %p1607, %p1606;
	@%p1608 bra 	$L__BB1_1891;
	shl.b32 	%r4996, %r7179, 3;
	mov.u32 	%r4997, shared_mem;
	add.s32 	%r4998, %r4997, %r4996;
	ld.shared.u32 	%r4999, [%r4998];
	setp.eq.s32 	%p1610, %r4999, 0;
	setp.ne.s32 	%p1611, %r1698, 1536;
	add.s32 	%r7178, %r7179, %r133;
	add.s32 	%r5000, %r1728, 2816;
	and.b32  	%r7179, %r5000, 8191;
	and.pred  	%p1612, %p1611, %p1610;
	@%p1612 bra 	$L__BB1_1891;
	shl.b32 	%r5001, %r7179, 3;
	mov.u32 	%r5002, shared_mem;
	add.s32 	%r5003, %r5002, %r5001;
	ld.shared.u32 	%r5004, [%r5003];
	setp.eq.s32 	%p1614, %r5004, 0;
	setp.ne.s32 	%p1615, %r1698, 1280;
	add.s32 	%r7178, %r7179, %r133;
	add.s32 	%r5005, %r1728, 3072;
	and.b32  	%r7179, %r5005, 8191;
	and.pred  	%p1616, %p1615, %p1614;
	@%p1616 bra 	$L__BB1_1891;
	shl.b32 	%r5006, %r7179, 3;
	mov.u32 	%r5007, shared_mem;
	add.s32 	%r5008, %r5007, %r5006;
	ld.shared.u32 	%r5009, [%r5008];
	setp.eq.s32 	%p1618, %r5009, 0;
	setp.ne.s32 	%p1619, %r1698, 1024;
	add.s32 	%r7178, %r7179, %r133;
	add.s32 	%r5010, %r1728, 3328;
	and.b32  	%r7179, %r5010, 8191;
	and.pred  	%p1620, %p1619, %p1618;
	@%p1620 bra 	$L__BB1_1891;
	shl.b32 	%r5011, %r7179, 3;
	mov.u32 	%r5012, shared_mem;
	add.s32 	%r5013, %r5012, %r5011;
	ld.shared.u32 	%r5014, [%r5013];
	setp.eq.s32 	%p1622, %r5014, 0;
	setp.ne.s32 	%p1623, %r1698, 768;
	add.s32 	%r7178, %r7179, %r133;
	add.s32 	%r5015, %r1728, 3584;
	and.b32  	%r7179, %r5015, 8191;
	and.pred  	%p1624, %p1623, %p1622;
	@%p1624 bra 	$L__BB1_1891;
	shl.b32 	%r5016, %r7179, 3;
	mov.u32 	%r5017, shared_mem;
	add.s32 	%r5018, %r5017, %r5016;
	ld.shared.u32 	%r5019, [%r5018];
	setp.eq.s32 	%p1626, %r5019, 0;
	setp.ne.s32 	%p1627, %r1698, 512;
	add.s32 	%r7178, %r7179, %r133;
	add.s32 	%r5020, %r1728, 3840;
	and.b32  	%r7179, %r5020, 8191;
	and.pred  	%p1628, %p1627, %p1626;
	@%p1628 bra 	$L__BB1_1891;
	ld.local.u32 	%r5021, [%rd2+280];
	shl.b32 	%r5022, %r7179, 3;
	mov.u32 	%r5023, shared_mem;
	add.s32 	%r5024, %r5023, %r5022;
	ld.shared.u32 	%r5025, [%r5024];
	setp.ne.s32 	%p1630, %r5025, 0;
	setp.eq.s32 	%p1631, %r1698, 256;
	add.s32 	%r5026, %r7179, %r133;
	selp.b32 	%r5027, %r5021, %r5026, %p1630;
	selp.b32 	%r7178, %r5021, %r5027, %p1631;
	mov.pred 	%p2571, -1;
	mov.u32 	%r7179, %r1698;
$L__BB1_1891:
	st.local.u32 	[%rd2+272], %r7179;
	st.local.u32 	[%rd2+280], %r7178;
	sub.s32 	%r5028, %r1032, %r1694;
	setp.eq.s32 	%p1632, %r5028, -1;
	or.pred  	%p1633, %p1632, %p2571;
	@%p1633 bra 	$L__BB1_2093;
	shr.u32 	%r5029, %r1035, 3;
	shr.u32 	%r1762, %r1035, 16;
	setp.eq.s32 	%p1634, %r1762, %r132;
	sub.s32 	%r5030, %r5029, %r133;
	mul.wide.u32 	%rd2605, %r5030, 8;
	mov.u32 	%r5031, shared_mem;
	cvt.u64.u32 	%rd2606, %r5031;
	cvta.shared.u64 	%rd2607, %rd2606;
	add.s64 	%rd3875, %rd2607, %rd2605;
	and.b32  	%r5032, %r1035, -8;
	cvt.u64.u32 	%rd2608, %r5032;
	add.s64 	%rd519, %rd606, %rd2608;
	mov.u64 	%rd3874, %rd3875;
	@%p1634 bra 	$L__BB1_1894;
	add.s64 	%rd3874, %rd519, 8388608;
$L__BB1_1894:
	ld.u64 	%rd2609, [%rd3874];
	setp.eq.s64 	%p1635, %rd2609, 0;
	@%p1635 bra 	$L__BB1_2093;
	@%p1634 bra 	$L__BB1_1899;
	mul.wide.u32 	%rd2610, %r1762, 4;
	add.s64 	%rd2611, %rd39, %rd2610;
	atom.global.add.u32 	%r5033, [%rd2611], -1;
	setp.ne.s32 	%p1637, %r5033, 1;
	@%p1637 bra 	$L__BB1_1898;
	atom.global.add.u32 	%r5034, [%rd40], 1;
	shl.b32 	%r5035, %r5034, 2;
	cvt.u64.u32 	%rd2612, %r5035;
	and.b64  	%rd2613, %rd2612, 262140;
	add.s64 	%rd2614, %rd37, %rd2613;
	st.global.u32 	[%rd2614], %r1762;
$L__BB1_1898:
	add.s64 	%rd3875, %rd519, 8388608;
$L__BB1_1899:
	atom.exch.b64 	%rd524, [%rd3875], 0;
	and.b64  	%rd2615, %rd524, 7;
	setp.ne.s64 	%p1638, %rd2615, 3;
	@%p1638 bra 	$L__BB1_1919;
	cvt.u32.u64 	%r5080, %rd524;
	and.b32  	%r5081, %r1036, -8;
	add.s32 	%r5082, %r5081, %r5080;
	{ .reg .b32 tmp; mov.b64 {tmp, %r5083}, %rd524; }
	and.b32  	%r5084, %r5083, 7;
	setp.eq.s32 	%p1657, %r5084, 0;
	selp.b32 	%r7182, %r5083, %r5082, %p1657;
	selp.b32 	%r7183, %r5082, %r5083, %p1657;
	and.b32  	%r5085, %r7182, 7;
	setp.ne.s32 	%p1658, %r5085, 0;
	@%p1658 bra 	$L__BB1_1916;
$L__BB1_1901:
	and.b32  	%r5086, %r7183, 7;
	setp.ne.s32 	%p1659, %r5086, 0;
	mov.u32 	%r7185, %r7183;
	@%p1659 bra 	$L__BB1_1909;
$L__BB1_1902:
	mov.u32 	%r7185, %r7183;
	shr.u32 	%r5087, %r7185, 3;
	shr.u32 	%r1770, %r7185, 16;
	setp.eq.s32 	%p1660, %r1770, %r132;
	sub.s32 	%r5088, %r5087, %r133;
	mul.wide.u32 	%rd2662, %r5088, 4;
	mov.u32 	%r5089, shared_mem;
	cvt.u64.u32 	%rd2663, %r5089;
	cvta.shared.u64 	%rd2664, %rd2663;
	add.s64 	%rd2665, %rd2664, %rd2662;
	add.s64 	%rd3877, %rd2665, 65536;
	mul.wide.u32 	%rd2666, %r5087, 4;
	add.s64 	%rd527, %rd38, %rd2666;
	mov.u64 	%rd3876, %rd3877;
	@%p1660 bra 	$L__BB1_1904;
	mov.u64 	%rd3876, %rd527;
$L__BB1_1904:
	atom.exch.b32 	%r7183, [%rd3876], %r7185;
	setp.eq.s32 	%p1661, %r7183, %r7185;
	setp.eq.s32 	%p1662, %r7183, 0;
	or.pred  	%p1663, %p1661, %p1662;
	@%p1663 bra 	$L__BB1_1909;
	@%p1660 bra 	$L__BB1_1908;
	mul.wide.u32 	%rd2667, %r1770, 4;
	add.s64 	%rd2668, %rd39, %rd2667;
	atom.global.add.u32 	%r5090, [%rd2668], -1;
	setp.ne.s32 	%p1665, %r5090, 1;
	mov.u64 	%rd3877, %rd527;
	@%p1665 bra 	$L__BB1_1908;
	atom.global.add.u32 	%r5091, [%rd40], 1;
	shl.b32 	%r5092, %r5091, 2;
	cvt.u64.u32 	%rd2669, %r5092;
	and.b64  	%rd2670, %rd2669, 262140;
	add.s64 	%rd2671, %rd37, %rd2670;
	st.global.u32 	[%rd2671], %r1770;
$L__BB1_1908:
	atom.exch.b32 	%r5093, [%rd3877], 0;
	and.b32  	%r5094, %r7183, 7;
	setp.eq.s32 	%p1666, %r5094, 0;
	mov.u32 	%r7185, %r7183;
	@%p1666 bra 	$L__BB1_1902;
$L__BB1_1909:
	shr.u32 	%r5095, %r7182, 3;
	shr.u32 	%r1773, %r7182, 16;
	setp.eq.s32 	%p1667, %r1773, %r132;
	sub.s32 	%r5096, %r5095, %r133;
	mul.wide.u32 	%rd2672, %r5096, 4;
	mov.u32 	%r5097, shared_mem;
	cvt.u64.u32 	%rd2673, %r5097;
	cvta.shared.u64 	%rd2674, %rd2673;
	add.s64 	%rd2675, %rd2674, %rd2672;
	add.s64 	%rd3879, %rd2675, 65536;
	mul.wide.u32 	%rd2676, %r5095, 4;
	add.s64 	%rd531, %rd38, %rd2676;
	mov.u64 	%rd3878, %rd3879;
	@%p1667 bra 	$L__BB1_1911;
	mov.u64 	%rd3878, %rd531;
$L__BB1_1911:
	atom.exch.b32 	%r1774, [%rd3878], %r7185;
	setp.eq.s32 	%p1668, %r1774, %r7182;
	@%p1668 bra 	$L__BB1_2091;
	@%p1667 bra 	$L__BB1_1915;
	mul.wide.u32 	%rd2677, %r1773, 4;
	add.s64 	%rd2678, %rd39, %rd2677;
	atom.global.add.u32 	%r5098, [%rd2678], -1;
	setp.ne.s32 	%p1670, %r5098, 1;
	mov.u64 	%rd3879, %rd531;
	@%p1670 bra 	$L__BB1_1915;
	atom.global.add.u32 	%r5099, [%rd40], 1;
	shl.b32 	%r5100, %r5099, 2;
	cvt.u64.u32 	%rd2679, %r5100;
	and.b64  	%rd2680, %rd2679, 262140;
	add.s64 	%rd2681, %rd37, %rd2680;
	st.global.u32 	[%rd2681], %r1773;
$L__BB1_1915:
	atom.exch.b32 	%r5101, [%rd3879], 0;
	and.b32  	%r5102, %r1774, 7;
	setp.eq.s32 	%p1671, %r5102, 0;
	selp.b32 	%r7182, %r1774, %r7185, %p1671;
	selp.b32 	%r7183, %r7185, %r1774, %p1671;
	and.b32  	%r5103, %r7182, 7;
	setp.eq.s32 	%p1672, %r5103, 0;
	@%p1672 bra 	$L__BB1_1901;
$L__BB1_1916:
	cvt.u64.u32 	%rd2682, %r7183;
	shl.b64 	%rd2683, %rd2682, 32;
	cvt.u64.u32 	%rd2684, %r7182;
	or.b64  	%rd525, %rd2683, %rd2684;
	mul.wide.u32 	%rd2685, %r7182, 8;
	and.b32  	%r5104, %r7183, 7;
	cvt.u64.u32 	%rd2686, %r5104;
	mov.b64 	%rd2687, 56;
	cvt.u32.u64 	%r5105, %rd2687;
	cvt.u32.u64 	%r5106, %rd2685;
	and.b32  	%r5107, %r5106, %r5105;
	cvt.u32.u64 	%r5108, %rd2686;
	or.b32  	%r5109, %r5107, %r5108;
	mov.b64 	%rd2688, 9130730411292422144;
	shr.u64 	%rd2689, %rd2688, %r5109;
	mov.b64 	%rd2690, 1736164156265733120;
	shr.u64 	%rd2691, %rd2690, %r5109;
	mov.b64 	%rd2692, -506390041275138048;
	shr.u64 	%rd2693, %rd2692, %r5109;
	shl.b64 	%rd2694, %rd2693, 2;
	cvt.u32.u64 	%r5110, %rd2691;
	mov.b64 	%rd2695, 2;
	cvt.u32.u64 	%r5111, %rd2695;
	and.b32  	%r5112, %r5110, %r5111;
	cvt.u32.u64 	%r5113, %rd2689;
	mov.b64 	%rd2696, 1;
	cvt.u32.u64 	%r5114, %rd2696;
	and.b32  	%r5115, %r5113, %r5114;
	or.b32  	%r5116, %r5115, %r5112;
	cvt.u32.u64 	%r5117, %rd2694;
	mov.b64 	%rd2697, 4;
	cvt.u32.u64 	%r5118, %rd2697;
	and.b32  	%r5119, %r5117, %r5118;
	or.b32  	%r5120, %r5116, %r5119;
	mov.b16 	%rs167, 1;
	shl.b16 	%rs168, %rs167, %r5120;
	and.b16  	%rs169, %rs168, 29;
	setp.eq.s16 	%p1673, %rs169, 0;
	@%p1673 bra 	$L__BB1_1918;
	st.local.u32 	[%rd2+4], %r1031;
	st.local.u64 	[%rd312+8], %rd525;
	bra.uni 	$L__BB1_2091;
$L__BB1_1918:
	add.s32 	%r5121, %r1694, 1;
	st.local.u32 	[%rd2], %r5121;
	mul.wide.u32 	%rd2698, %r1694, 8;
	add.s64 	%rd2699, %rd2, %rd2698;
	st.local.u64 	[%rd2699+8], %rd525;
	bra.uni 	$L__BB1_2091;
$L__BB1_1919:
	shr.u32 	%r5036, %r7178, 13;
	setp.ne.s32 	%p1639, %r5036, %r132;
	@%p1639 bra 	$L__BB1_1921;
	sub.s32 	%r5037, %r7178, %r133;
	mul.wide.u32 	%rd2618, %r5037, 8;
	mov.u32 	%r5038, shared_mem;
	cvt.u64.u32 	%rd2619, %r5038;
	cvta.shared.u64 	%rd2620, %rd2619;
	add.s64 	%rd3880, %rd2620, %rd2618;
	bra.uni 	$L__BB1_1922;
$L__BB1_1921:
	mul.wide.u32 	%rd2616, %r7178, 8;
	add.s64 	%rd2617, %rd606, %rd2616;
	add.s64 	%rd3880, %rd2617, 8388608;
$L__BB1_1922:
	cvt.u64.u32 	%rd2621, %r1036;
	and.b64  	%rd2622, %rd524, -4294967296;
	or.b64  	%rd2623, %rd2622, %rd2621;
	st.u64 	[%rd3880], %rd2623;
	shl.b32 	%r5039, %r7178, 3;
	or.b32  	%r5040, %r5039, 6;
	cvt.u32.u64 	%r5041, %rd524;
	and.b32  	%r5042, %r5041, 7;
	setp.eq.s32 	%p1640, %r5042, 0;
	selp.b32 	%r7188, %r5041, %r5040, %p1640;
	selp.b32 	%r7189, %r5040, %r5041, %p1640;
	and.b32  	%r5043, %r7188, 7;
	setp.ne.s32 	%p1641, %r5043, 0;
	@%p1641 bra 	$L__BB1_1938;
$L__BB1_1923:
	and.b32  	%r5044, %r7189, 7;
	setp.ne.s32 	%p1642, %r5044, 0;
	mov.u32 	%r7191, %r7189;
	@%p1642 bra 	$L__BB1_1931;
$L__BB1_1924:
	mov.u32 	%r7191, %r7189;
	shr.u32 	%r5045, %r7191, 3;
	shr.u32 	%r1784, %r7191, 16;
	setp.eq.s32 	%p1643, %r1784, %r132;
	sub.s32 	%r5046, %r5045, %r133;
	mul.wide.u32 	%rd2624, %r5046, 4;
	mov.u32 	%r5047, shared_mem;
	cvt.u64.u32 	%rd2625, %r5047;
	cvta.shared.u64 	%rd2626, %rd2625;
	add.s64 	%rd2627, %rd2626, %rd2624;
	add.s64 	%rd3882, %rd2627, 65536;
	mul.wide.u32 	%rd2628, %r5045, 4;
	add.s64 	%rd539, %rd38, %rd2628;
	mov.u64 	%rd3881, %rd3882;
	@%p1643 bra 	$L__BB1_1926;
	mov.u64 	%rd3881, %rd539;
$L__BB1_1926:
	atom.exch.b32 	%r7189, [%rd3881], %r7191;
	setp.eq.s32 	%p1644, %r7189, %r7191;
	setp.eq.s32 	%p1645, %r7189, 0;
	or.pred  	%p1646, %p1644, %p1645;
	@%p1646 bra 	$L__BB1_1931;
	@%p1643 bra 	$L__BB1_1930;
	mul.wide.u32 	%rd2629, %r1784, 4;
	add.s64 	%rd2630, %rd39, %rd2629;
	atom.global.add.u32 	%r5048, [%rd2630], -1;
	setp.ne.s32 	%p1648, %r5048, 1;
	mov.u64 	%rd3882, %rd539;
	@%p1648 bra 	$L__BB1_1930;
	atom.global.add.u32 	%r5049, [%rd40], 1;
	shl.b32 	%r5050, %r5049, 2;
	cvt.u64.u32 	%rd2631, %r5050;
	and.b64  	%rd2632, %rd2631, 262140;
	add.s64 	%rd2633, %rd37, %rd2632;
	st.global.u32 	[%rd2633], %r1784;
$L__BB1_1930:
	atom.exch.b32 	%r5051, [%rd3882], 0;
	and.b32  	%r5052, %r7189, 7;
	setp.eq.s32 	%p1649, %r5052, 0;
	mov.u32 	%r7191, %r7189;
	@%p1649 bra 	$L__BB1_1924;
$L__BB1_1931:
	shr.u32 	%r5053, %r7188, 3;
	shr.u32 	%r1787, %r7188, 16;
	setp.eq.s32 	%p1650, %r1787, %r132;
	sub.s32 	%r5054, %r5053, %r133;
	mul.wide.u32 	%rd2634, %r5054, 4;
	mov.u32 	%r5055, shared_mem;
	cvt.u64.u32 	%rd2635, %r5055;
	cvta.shared.u64 	%rd2636, %rd2635;
	add.s64 	%rd2637, %rd2636, %rd2634;
	add.s64 	%rd3884, %rd2637, 65536;
	mul.wide.u32 	%rd2638, %r5053, 4;
	add.s64 	%rd543, %rd38, %rd2638;
	mov.u64 	%rd3883, %rd3884;
	@%p1650 bra 	$L__BB1_1933;
	mov.u64 	%rd3883, %rd543;
$L__BB1_1933:
	atom.exch.b32 	%r1788, [%rd3883], %r7191;
	setp.eq.s32 	%p1651, %r1788, %r7188;
	@%p1651 bra 	$L__BB1_2091;
	@%p1650 bra 	$L__BB1_1937;
	mul.wide.u32 	%rd2639, %r1787, 4;
	add.s64 	%rd2640, %rd39, %rd2639;
	atom.global.add.u32 	%r5056, [%rd2640], -1;
	setp.ne.s32 	%p1653, %r5056, 1;
	mov.u64 	%rd3884, %rd543;
	@%p1653 bra 	$L__BB1_1937;
	atom.global.add.u32 	%r5057, [%rd40], 1;
	shl.b32 	%r5058, %r5057, 2;
	cvt.u64.u32 	%rd2641, %r5058;
	and.b64  	%rd2642, %rd2641, 262140;
	add.s64 	%rd2643, %rd37, %rd2642;
	st.global.u32 	[%rd2643], %r1787;
$L__BB1_1937:
	atom.exch.b32 	%r5059, [%rd3884], 0;
	and.b32  	%r5060, %r1788, 7;
	setp.eq.s32 	%p1654, %r5060, 0;
	selp.b32 	%r7188, %r1788, %r7191, %p1654;
	selp.b32 	%r7189, %r7191, %r1788, %p1654;
	and.b32  	%r5061, %r7188, 7;
	setp.eq.s32 	%p1655, %r5061, 0;
	@%p1655 bra 	$L__BB1_1923;
$L__BB1_1938:
	cvt.u64.u32 	%rd2644, %r7189;
	shl.b64 	%rd2645, %rd2644, 32;
	cvt.u64.u32 	%rd2646, %r7188;
	or.b64  	%rd537, %rd2645, %rd2646;
	mul.wide.u32 	%rd2647, %r7188, 8;
	and.b32  	%r5062, %r7189, 7;
	cvt.u64.u32 	%rd2648, %r5062;
	mov.b64 	%rd2649, 56;
	cvt.u32.u64 	%r5063, %rd2649;
	cvt.u32.u64 	%r5064, %rd2647;
	and.b32  	%r5065, %r5064, %r5063;
	cvt.u32.u64 	%r5066, %rd2648;
	or.b32  	%r5067, %r5065, %r5066;
	mov.b64 	%rd2650, 9130730411292422144;
	shr.u64 	%rd2651, %rd2650, %r5067;
	mov.b64 	%rd2652, 1736164156265733120;
	shr.u64 	%rd2653, %rd2652, %r5067;
	mov.b64 	%rd2654, -506390041275138048;
	shr.u64 	%rd2655, %rd2654, %r5067;
	shl.b64 	%rd2656, %rd2655, 2;
	cvt.u32.u64 	%r5068, %rd2653;
	mov.b64 	%rd2657, 2;
	cvt.u32.u64 	%r5069, %rd2657;
	and.b32  	%r5070, %r5068, %r5069;
	cvt.u32.u64 	%r5071, %rd2651;
	mov.b64 	%rd2658, 1;
	cvt.u32.u64 	%r5072, %rd2658;
	and.b32  	%r5073, %r5071, %r5072;
	or.b32  	%r5074, %r5073, %r5070;
	cvt.u32.u64 	%r5075, %rd2656;
	mov.b64 	%rd2659, 4;
	cvt.u32.u64 	%r5076, %rd2659;
	and.b32  	%r5077, %r5075, %r5076;
	or.b32  	%r5078, %r5074, %r5077;
	mov.b16 	%rs164, 1;
	shl.b16 	%rs165, %rs164, %r5078;
	and.b16  	%rs166, %rs165, 29;
	setp.eq.s16 	%p1656, %rs166, 0;
	@%p1656 bra 	$L__BB1_1940;
	st.local.u32 	[%rd2+4], %r1031;
	st.local.u64 	[%rd312+8], %rd537;
	bra.uni 	$L__BB1_2091;
$L__BB1_1940:
	add.s32 	%r5079, %r1694, 1;
	st.local.u32 	[%rd2], %r5079;
	mul.wide.u32 	%rd2660, %r1694, 8;
	add.s64 	%rd2661, %rd2, %rd2660;
	st.local.u64 	[%rd2661+8], %rd537;
	bra.uni 	$L__BB1_2091;
$L__BB1_1941:
	setp.eq.s16 	%p1300, %rs153, 6;
	@%p1300 bra 	$L__BB1_1859;
	ld.local.u32 	%r1791, [%rd2];
	ld.local.u32 	%r1792, [%rd2+272];
	shl.b32 	%r4580, %r1792, 3;
	mov.u32 	%r4581, shared_mem;
	add.s32 	%r4582, %r4581, %r4580;
	ld.shared.u32 	%r4583, [%r4582];
	setp.ne.s32 	%p1305, %r4583, 0;
	setp.eq.s32 	%p1306, %r1792, 0;
	or.pred  	%p1307, %p1306, %p1305;
	mov.b32 	%r7193, 0;
	@%p1307 bra 	$L__BB1_1944;
	add.s32 	%r4585, %r1792, %r133;
	st.local.u32 	[%rd2+280], %r4585;
	mov.b32 	%r7193, 1;
$L__BB1_1944:
	add.s32 	%r4586, %r1792, 256;
	and.b32  	%r1794, %r4586, 8191;
	shl.b32 	%r4587, %r4586, 3;
	and.b32  	%r4588, %r4587, 65528;
	mov.u32 	%r4589, shared_mem;
	add.s32 	%r4590, %r4589, %r4588;
	ld.shared.u32 	%r4591, [%r4590];
	setp.ne.s32 	%p1308, %r4591, 0;
	and.b32  	%r1795, %r1792, 8191;
	setp.eq.s32 	%p1309, %r1795, 7936;
	or.pred  	%p1310, %p1309, %p1308;
	@%p1310 bra 	$L__BB1_1946;
	add.s32 	%r4592, %r1794, %r133;
	add.s32 	%r1796, %r7193, 1;
	mul.wide.u32 	%rd2436, %r7193, 4;
	add.s64 	%rd2437, %rd2, %rd2436;
	st.local.u32 	[%rd2437+280], %r4592;
	mov.u32 	%r7193, %r1796;
$L__BB1_1946:
	add.s32 	%r4593, %r1792, 512;
	and.b32  	%r7223, %r4593, 8191;
	setp.gt.u32 	%p1312, %r7193, 1;
	mov.pred 	%p2572, 0;
	@%p1312 bra 	$L__BB1_2036;
	shl.b32 	%r4594, %r7223, 3;
	mov.u32 	%r4595, shared_mem;
	add.s32 	%r4596, %r4595, %r4594;
	ld.shared.u32 	%r4597, [%r4596];
	setp.ne.s32 	%p1313, %r4597, 0;
	setp.eq.s32 	%p1314, %r1795, 7680;
	or.pred  	%p1315, %p1314, %p1313;
	@%p1315 bra 	$L__BB1_1949;
	add.s32 	%r4598, %r7223, %r133;
	add.s32 	%r1799, %r7193, 1;
	mul.wide.u32 	%rd2438, %r7193, 4;
	add.s64 	%rd2439, %rd2, %rd2438;
	st.local.u32 	[%rd2439+280], %r4598;
	mov.u32 	%r7193, %r1799;
$L__BB1_1949:
	add.s32 	%r4599, %r1792, 768;
	and.b32  	%r7223, %r4599, 8191;
	setp.gt.u32 	%p1317, %r7193, 1;
	@%p1317 bra 	$L__BB1_2036;
	shl.b32 	%r4600, %r7223, 3;
	mov.u32 	%r4601, shared_mem;
	add.s32 	%r4602, %r4601, %r4600;
	ld.shared.u32 	%r4603, [%r4602];
	setp.ne.s32 	%p1318, %r4603, 0;
	setp.eq.s32 	%p1319, %r1795, 7424;
	or.pred  	%p1320, %p1319, %p1318;
	@%p1320 bra 	$L__BB1_1952;
	add.s32 	%r4604, %r7223, %r133;
	add.s32 	%r1802, %r7193, 1;
	mul.wide.u32 	%rd2440, %r7193, 4;
	add.s64 	%rd2441, %rd2, %rd2440;
	st.local.u32 	[%rd2441+280], %r4604;
	mov.u32 	%r7193, %r1802;
$L__BB1_1952:
	add.s32 	%r4605, %r1792, 1024;
	and.b32  	%r7223, %r4605, 8191;
	setp.gt.u32 	%p1322, %r7193, 1;
	@%p1322 bra 	$L__BB1_2036;
	shl.b32 	%r4606, %r7223, 3;
	mov.u32 	%r4607, shared_mem;
	add.s32 	%r4608, %r4607, %r4606;
	ld.shared.u32 	%r4609, [%r4608];
	setp.ne.s32 	%p1323, %r4609, 0;
	setp.eq.s32 	%p1324, %r1795, 7168;
	or.pred  	%p1325, %p1324, %p1323;
	@%p1325 bra 	$L__BB1_1955;
	add.s32 	%r4610, %r7223, %r133;
	add.s32 	%r1805, %r7193, 1;
	mul.wide.u32 	%rd2442, %r7193, 4;
	add.s64 	%rd2443, %rd2, %rd2442;
	st.local.u32 	[%rd2443+280], %r4610;
	mov.u32 	%r7193, %r1805;
$L__BB1_1955:
	add.s32 	%r4611, %r1792, 1280;
	and.b32  	%r7223, %r4611, 8191;
	setp.gt.u32 	%p1327, %r7193, 1;
	@%p1327 bra 	$L__BB1_2036;
	shl.b32 	%r4612, %r7223, 3;
	mov.u32 	%r4613, shared_mem;
	add.s32 	%r4614, %r4613, %r4612;
	ld.shared.u32 	%r4615, [%r4614];
	setp.ne.s32 	%p1328, %r4615, 0;
	setp.eq.s32 	%p1329, %r1795, 6912;
	or.pred  	%p1330, %p1329, %p1328;
	@%p1330 bra 	$L__BB1_1958;
	add.s32 	%r4616, %r7223, %r133;
	add.s32 	%r1808, %r7193, 1;
	mul.wide.u32 	%rd2444, %r7193, 4;
	add.s64 	%rd2445, %rd2, %rd2444;
	st.local.u32 	[%rd2445+280], %r4616;
	mov.u32 	%r7193, %r1808;
$L__BB1_1958:
	add.s32 	%r4617, %r1792, 1536;
	and.b32  	%r7223, %r4617, 8191;
	setp.gt.u32 	%p1332, %r7193, 1;
	@%p1332 bra 	$L__BB1_2036;
	shl.b32 	%r4618, %r7223, 3;
	mov.u32 	%r4619, shared_mem;
	add.s32 	%r4620, %r4619, %r4618;
	ld.shared.u32 	%r4621, [%r4620];
	setp.ne.s32 	%p1333, %r4621, 0;
	setp.eq.s32 	%p1334, %r1795, 6656;
	or.pred  	%p1335, %p1334, %p1333;
	@%p1335 bra 	$L__BB1_1961;
	add.s32 	%r4622, %r7223, %r133;
	add.s32 	%r1811, %r7193, 1;
	mul.wide.u32 	%rd2446, %r7193, 4;
	add.s64 	%rd2447, %rd2, %rd2446;
	st.local.u32 	[%rd2447+280], %r4622;
	mov.u32 	%r7193, %r1811;
$L__BB1_1961:
	add.s32 	%r4623, %r1792, 1792;
	and.b32  	%r7223, %r4623, 8191;
	setp.gt.u32 	%p1337, %r7193, 1;
	@%p1337 bra 	$L__BB1_2036;
	shl.b32 	%r4624, %r7223, 3;
	mov.u32 	%r4625, shared_mem;
	add.s32 	%r4626, %r4625, %r4624;
	ld.shared.u32 	%r4627, [%r4626];
	setp.ne.s32 	%p1338, %r4627, 0;
	setp.eq.s32 	%p1339, %r1795, 6400;
	or.pred  	%p1340, %p1339, %p1338;
	@%p1340 bra 	$L__BB1_1964;
	add.s32 	%r4628, %r7223, %r133;
	add.s32 	%r1814, %r7193, 1;
	mul.wide.u32 	%rd2448, %r7193, 4;
	add.s64 	%rd2449, %rd2, %rd2448;
	st.local.u32 	[%rd2449+280], %r4628;
	mov.u32 	%r7193, %r1814;
$L__BB1_1964:
	add.s32 	%r4629, %r1792, 2048;
	and.b32  	%r7223, %r4629, 8191;
	setp.gt.u32 	%p1342, %r7193, 1;
	@%p1342 bra 	$L__BB1_2036;
	shl.b32 	%r4630, %r7223, 3;
	mov.u32 	%r4631, shared_mem;
	add.s32 	%r4632, %r4631, %r4630;
	ld.shared.u32 	%r4633, [%r4632];
	setp.ne.s32 	%p1343, %r4633, 0;
	setp.eq.s32 	%p1344, %r1795, 6144;
	or.pred  	%p1345, %p1344, %p1343;
	@%p1345 bra 	$L__BB1_1967;
	add.s32 	%r4634, %r7223, %r133;
	add.s32 	%r1817, %r7193, 1;
	mul.wide.u32 	%rd2450, %r7193, 4;
	add.s64 	%rd2451, %rd2, %rd2450;
	st.local.u32 	[%rd2451+280], %r4634;
	mov.u32 	%r7193, %r1817;
$L__BB1_1967:
	add.s32 	%r4635, %r1792, 2304;
	and.b32  	%r7223, %r4635, 8191;
	setp.gt.u32 	%p1347, %r7193, 1;
	@%p1347 bra 	$L__BB1_2036;
	shl.b32 	%r4636, %r7223, 3;
	mov.u32 	%r4637, shared_mem;
	add.s32 	%r4638, %r4637, %r4636;
	ld.shared.u32 	%r4639, [%r4638];
	setp.ne.s32 	%p1348, %r4639, 0;
	setp.eq.s32 	%p1349, %r1795, 5888;
	or.pred  	%p1350, %p1349, %p1348;
	@%p1350 bra 	$L__BB1_1970;
	add.s32 	%r4640, %r7223, %r133;
	add.s32 	%r1820, %r7193, 1;
	mul.wide.u32 	%rd2452, %r7193, 4;
	add.s64 	%rd2453, %rd2, %rd2452;
	st.local.u32 	[%rd2453+280], %r4640;
	mov.u32 	%r7193, %r1820;
$L__BB1_1970:
	add.s32 	%r4641, %r1792, 2560;
	and.b32  	%r7223, %r4641, 8191;
	setp.gt.u32 	%p1352, %r7193, 1;
	@%p1352 bra 	$L__BB1_2036;
	shl.b32 	%r4642, %r7223, 3;
	mov.u32 	%r4643, shared_mem;
	add.s32 	%r4644, %r4643, %r4642;
	ld.shared.u32 	%r4645, [%r4644];
	setp.ne.s32 	%p1353, %r4645, 0;
	setp.eq.s32 	%p1354, %r1795, 5632;
	or.pred  	%p1355, %p1354, %p1353;
	@%p1355 bra 	$L__BB1_1973;
	add.s32 	%r4646, %r7223, %r133;
	add.s32 	%r1823, %r7193, 1;
	mul.wide.u32 	%rd2454, %r7193, 4;
	add.s64 	%rd2455, %rd2, %rd2454;
	st.local.u32 	[%rd2455+280], %r4646;
	mov.u32 	%r7193, %r1823;
$L__BB1_1973:
	add.s32 	%r4647, %r1792, 2816;
	and.b32  	%r7223, %r4647, 8191;
	setp.gt.u32 	%p1357, %r7193, 1;
	@%p1357 bra 	$L__BB1_2036;
	shl.b32 	%r4648, %r7223, 3;
	mov.u32 	%r4649, shared_mem;
	add.s32 	%r4650, %r4649, %r4648;
	ld.shared.u32 	%r4651, [%r4650];
	setp.ne.s32 	%p1358, %r4651, 0;
	setp.eq.s32 	%p1359, %r1795, 5376;
	or.pred  	%p1360, %p1359, %p1358;
	@%p1360 bra 	$L__BB1_1976;
	add.s32 	%r4652, %r7223, %r133;
	add.s32 	%r1826, %r7193, 1;
	mul.wide.u32 	%rd2456, %r7193, 4;
	add.s64 	%rd2457, %rd2, %rd2456;
	st.local.u32 	[%rd2457+280], %r4652;
	mov.u32 	%r7193, %r1826;
$L__BB1_1976:
	add.s32 	%r4653, %r1792, 3072;
	and.b32  	%r7223, %r4653, 8191;
	setp.gt.u32 	%p1362, %r7193, 1;
	@%p1362 bra 	$L__BB1_2036;
	shl.b32 	%r4654, %r7223, 3;
	mov.u32 	%r4655, shared_mem;
	add.s32 	%r4656, %r4655, %r4654;
	ld.shared.u32 	%r4657, [%r4656];
	setp.ne.s32 	%p1363, %r4657, 0;
	setp.eq.s32 	%p1364, %r1795, 5120;
	or.pred  	%p1365, %p1364, %p1363;
	@%p1365 bra 	$L__BB1_1979;
	add.s32 	%r4658, %r7223, %r133;
	add.s32 	%r1829, %r7193, 1;
	mul.wide.u32 	%rd2458, %r7193, 4;
	add.s64 	%rd2459, %rd2, %rd2458;
	st.local.u32 	[%rd2459+280], %r4658;
	mov.u32 	%r7193, %r1829;
$L__BB1_1979:
	add.s32 	%r4659, %r1792, 3328;
	and.b32  	%r7223, %r4659, 8191;
	setp.gt.u32 	%p1367, %r7193, 1;
	@%p1367 bra 	$L__BB1_2036;
	shl.b32 	%r4660, %r7223, 3;
	mov.u32 	%r4661, shared_mem;
	add.s32 	%r4662, %r4661, %r4660;
	ld.shared.u32 	%r4663, [%r4662];
	setp.ne.s32 	%p1368, %r4663, 0;
	setp.eq.s32 	%p1369, %r1795, 4864;
	or.pred  	%p1370, %p1369, %p1368;
	@%p1370 bra 	$L__BB1_1982;
	add.s32 	%r4664, %r7223, %r133;
	add.s32 	%r1832, %r7193, 1;
	mul.wide.u32 	%rd2460, %r7193, 4;
	add.s64 	%rd2461, %rd2, %rd2460;
	st.local.u32 	[%rd2461+280], %r4664;
	mov.u32 	%r7193, %r1832;
$L__BB1_1982:
	add.s32 	%r4665, %r1792, 3584;
	and.b32  	%r7223, %r4665, 8191;
	setp.gt.u32 	%p1372, %r7193, 1;
	@%p1372 bra 	$L__BB1_2036;
	shl.b32 	%r4666, %r7223, 3;
	mov.u32 	%r4667, shared_mem;
	add.s32 	%r4668, %r4667, %r4666;
	ld.shared.u32 	%r4669, [%r4668];
	setp.ne.s32 	%p1373, %r4669, 0;
	setp.eq.s32 	%p1374, %r1795, 4608;
	or.pred  	%p1375, %p1374, %p1373;
	@%p1375 bra 	$L__BB1_1985;
	add.s32 	%r4670, %r7223, %r133;
	add.s32 	%r1835, %r7193, 1;
	mul.wide.u32 	%rd2462, %r7193, 4;
	add.s64 	%rd2463, %rd2, %rd2462;
	st.local.u32 	[%rd2463+280], %r4670;
	mov.u32 	%r7193, %r1835;
$L__BB1_1985:
	add.s32 	%r4671, %r1792, 3840;
	and.b32  	%r7223, %r4671, 8191;
	setp.gt.u32 	%p1377, %r7193, 1;
	@%p1377 bra 	$L__BB1_2036;
	shl.b32 	%r4672, %r7223, 3;
	mov.u32 	%r4673, shared_mem;
	add.s32 	%r4674, %r4673, %r4672;
	ld.shared.u32 	%r4675, [%r4674];
	setp.ne.s32 	%p1378, %r4675, 0;
	setp.eq.s32 	%p1379, %r1795, 4352;
	or.pred  	%p1380, %p1379, %p1378;
	@%p1380 bra 	$L__BB1_1988;
	add.s32 	%r4676, %r7223, %r133;
	add.s32 	%r1838, %r7193, 1;
	mul.wide.u32 	%rd2464, %r7193, 4;
	add.s64 	%rd2465, %rd2, %rd2464;
	st.local.u32 	[%rd2465+280], %r4676;
	mov.u32 	%r7193, %r1838;
$L__BB1_1988:
	xor.b32  	%r1840, %r1795, 4096;
	setp.gt.u32 	%p1382, %r7193, 1;
	mov.u32 	%r7223, %r1840;
	@%p1382 bra 	$L__BB1_2036;
	shl.b32 	%r4677, %r1840, 3;
	mov.u32 	%r4678, shared_mem;
	add.s32 	%r4679, %r4678, %r4677;
	ld.shared.u32 	%r4680, [%r4679];
	setp.ne.s32 	%p1383, %r4680, 0;
	setp.eq.s32 	%p1384, %r1795, 4096;
	or.pred  	%p1385, %p1384, %p1383;
	@%p1385 bra 	$L__BB1_1991;
	add.s32 	%r4681, %r1840, %r133;
	add.s32 	%r1841, %r7193, 1;
	mul.wide.u32 	%rd2466, %r7193, 4;
	add.s64 	%rd2467, %rd2, %rd2466;
	st.local.u32 	[%rd2467+280], %r4681;
	mov.u32 	%r7193, %r1841;
$L__BB1_1991:
	add.s32 	%r4682, %r1840, 256;
	and.b32  	%r7223, %r4682, 8191;
	setp.gt.u32 	%p1387, %r7193, 1;
	@%p1387 bra 	$L__BB1_2036;
	shl.b32 	%r4683, %r7223, 3;
	mov.u32 	%r4684, shared_mem;
	add.s32 	%r4685, %r4684, %r4683;
	ld.shared.u32 	%r4686, [%r4685];
	setp.ne.s32 	%p1388, %r4686, 0;
	setp.eq.s32 	%p1389, %r1795, 3840;
	or.pred  	%p1390, %p1389, %p1388;
	@%p1390 bra 	$L__BB1_1994;
	add.s32 	%r4687, %r7223, %r133;
	add.s32 	%r1844, %r7193, 1;
	mul.wide.u32 	%rd2468, %r7193, 4;
	add.s64 	%rd2469, %rd2, %rd2468;
	st.local.u32 	[%rd2469+280], %r4687;
	mov.u32 	%r7193, %r1844;
$L__BB1_1994:
	add.s32 	%r4688, %r1840, 512;
	and.b32  	%r7223, %r4688, 8191;
	setp.gt.u32 	%p1392, %r7193, 1;
	@%p1392 bra 	$L__BB1_2036;
	shl.b32 	%r4689, %r7223, 3;
	mov.u32 	%r4690, shared_mem;
	add.s32 	%r4691, %r4690, %r4689;
	ld.shared.u32 	%r4692, [%r4691];
	setp.ne.s32 	%p1393, %r4692, 0;
	setp.eq.s32 	%p1394, %r1795, 3584;
	or.pred  	%p1395, %p1394, %p1393;
	@%p1395 bra 	$L__BB1_1997;
	add.s32 	%r4693, %r7223, %r133;
	add.s32 	%r1847, %r7193, 1;
	mul.wide.u32 	%rd2470, %r7193, 4;
	add.s64 	%rd2471, %rd2, %rd2470;
	st.local.u32 	[%rd2471+280], %r4693;
	mov.u32 	%r7193, %r1847;
$L__BB1_1997:
	add.s32 	%r4694, %r1840, 768;
	and.b32  	%r7223, %r4694, 8191;
	setp.gt.u32 	%p1397, %r7193, 1;
	@%p1397 bra 	$L__BB1_2036;
	shl.b32 	%r4695, %r7223, 3;
	mov.u32 	%r4696, shared_mem;
	add.s32 	%r4697, %r4696, %r4695;
	ld.shared.u32 	%r4698, [%r4697];
	setp.ne.s32 	%p1398, %r4698, 0;
	setp.eq.s32 	%p1399, %r1795, 3328;
	or.pred  	%p1400, %p1399, %p1398;
	@%p1400 bra 	$L__BB1_2000;
	add.s32 	%r4699, %r7223, %r133;
	add.s32 	%r1850, %r7193, 1;
	mul.wide.u32 	%rd2472, %r7193, 4;
	add.s64 	%rd2473, %rd2, %rd2472;
	st.local.u32 	[%rd2473+280], %r4699;
	mov.u32 	%r7193, %r1850;
$L__BB1_2000:
	add.s32 	%r4700, %r1840, 1024;
	and.b32  	%r7223, %r4700, 8191;
	setp.gt.u32 	%p1402, %r7193, 1;
	@%p1402 bra 	$L__BB1_2036;
	shl.b32 	%r4701, %r7223, 3;
	mov.u32 	%r4702, shared_mem;
	add.s32 	%r4703, %r4702, %r4701;
	ld.shared.u32 	%r4704, [%r4703];
	setp.ne.s32 	%p1403, %r4704, 0;
	setp.eq.s32 	%p1404, %r1795, 3072;
	or.pred  	%p1405, %p1404, %p1403;
	@%p1405 bra 	$L__BB1_2003;
	add.s32 	%r4705, %r7223, %r133;
	add.s32 	%r1853, %r7193, 1;
	mul.wide.u32 	%rd2474, %r7193, 4;
	add.s64 	%rd2475, %rd2, %rd2474;
	st.local.u32 	[%rd2475+280], %r4705;
	mov.u32 	%r7193, %r1853;
$L__BB1_2003:
	add.s32 	%r4706, %r1840, 1280;
	and.b32  	%r7223, %r4706, 8191;
	setp.gt.u32 	%p1407, %r7193, 1;
	@%p1407 bra 	$L__BB1_2036;
	shl.b32 	%r4707, %r7223, 3;
	mov.u32 	%r4708, shared_mem;
	add.s32 	%r4709, %r4708, %r4707;
	ld.shared.u32 	%r4710, [%r4709];
	setp.ne.s32 	%p1408, %r4710, 0;
	setp.eq.s32 	%p1409, %r1795, 2816;
	or.pred  	%p1410, %p1409, %p1408;
	@%p1410 bra 	$L__BB1_2006;
	add.s32 	%r4711, %r7223, %r133;
	add.s32 	%r1856, %r7193, 1;
	mul.wide.u32 	%rd2476, %r7193, 4;
	add.s64 	%rd2477, %rd2, %rd2476;
	st.local.u32 	[%rd2477+280], %r4711;
	mov.u32 	%r7193, %r1856;
$L__BB1_2006:
	add.s32 	%r4712, %r1840, 1536;
	and.b32  	%r7223, %r4712, 8191;
	setp.gt.u32 	%p1412, %r7193, 1;
	@%p1412 bra 	$L__BB1_2036;
	shl.b32 	%r4713, %r7223, 3;
	mov.u32 	%r4714, shared_mem;
	add.s32 	%r4715, %r4714, %r4713;
	ld.shared.u32 	%r4716, [%r4715];
	setp.ne.s32 	%p1413, %r4716, 0;
	setp.eq.s32 	%p1414, %r1795, 2560;
	or.pred  	%p1415, %p1414, %p1413;
	@%p1415 bra 	$L__BB1_2009;
	add.s32 	%r4717, %r7223, %r133;
	add.s32 	%r1859, %r7193, 1;
	mul.wide.u32 	%rd2478, %r7193, 4;
	add.s64 	%rd2479, %rd2, %rd2478;
	st.local.u32 	[%rd2479+280], %r4717;
	mov.u32 	%r7193, %r1859;
$L__BB1_2009:
	add.s32 	%r4718, %r1840, 1792;
	and.b32  	%r7223, %r4718, 8191;
	setp.gt.u32 	%p1417, %r7193, 1;
	@%p1417 bra 	$L__BB1_2036;
	shl.b32 	%r4719, %r7223, 3;
	mov.u32 	%r4720, shared_mem;
	add.s32 	%r4721, %r4720, %r4719;
	ld.shared.u32 	%r4722, [%r4721];
	setp.ne.s32 	%p1418, %r4722, 0;
	setp.eq.s32 	%p1419, %r1795, 2304;
	or.pred  	%p1420, %p1419, %p1418;
	@%p1420 bra 	$L__BB1_2012;
	add.s32 	%r4723, %r7223, %r133;
	add.s32 	%r1862, %r7193, 1;
	mul.wide.u32 	%rd2480, %r7193, 4;
	add.s64 	%rd2481, %rd2, %rd2480;
	st.local.u32 	[%rd2481+280], %r4723;
	mov.u32 	%r7193, %r1862;
$L__BB1_2012:
	add.s32 	%r4724, %r1840, 2048;
	and.b32  	%r7223, %r4724, 8191;
	setp.gt.u32 	%p1422, %r7193, 1;
	@%p1422 bra 	$L__BB1_2036;
	shl.b32 	%r4725, %r7223, 3;
	mov.u32 	%r4726, shared_mem;
	add.s32 	%r4727, %r4726, %r4725;
	ld.shared.u32 	%r4728, [%r4727];
	setp.ne.s32 	%p1423, %r4728, 0;
	setp.eq.s32 	%p1424, %r1795, 2048;
	or.pred  	%p1425, %p1424, %p1423;
	@%p1425 bra 	$L__BB1_2015;
	add.s32 	%r4729, %r7223, %r133;
	add.s32 	%r1865, %r7193, 1;
	mul.wide.u32 	%rd2482, %r7193, 4;
	add.s64 	%rd2483, %rd2, %rd2482;
	st.local.u32 	[%rd2483+280], %r4729;
	mov.u32 	%r7193, %r1865;
$L__BB1_2015:
	add.s32 	%r4730, %r1840, 2304;
	and.b32  	%r7223, %r4730, 8191;
	setp.gt.u32 	%p1427, %r7193, 1;
	@%p1427 bra 	$L__BB1_2036;
	shl.b32 	%r4731, %r7223, 3;
	mov.u32 	%r4732, shared_mem;
	add.s32 	%r4733, %r4732, %r4731;
	ld.shared.u32 	%r4734, [%r4733];
	setp.ne.s32 	%p1428, %r4734, 0;
	setp.eq.s32 	%p1429, %r1795, 1792;
	or.pred  	%p1430, %p1429, %p1428;
	@%p1430 bra 	$L__BB1_2018;
	add.s32 	%r4735, %r7223, %r133;
	add.s32 	%r1868, %r7193, 1;
	mul.wide.u32 	%rd2484, %r7193, 4;
	add.s64 	%rd2485, %rd2, %rd2484;
	st.local.u32 	[%rd2485+280], %r4735;
	mov.u32 	%r7193, %r1868;
$L__BB1_2018:
	add.s32 	%r4736, %r1840, 2560;
	and.b32  	%r7223, %r4736, 8191;
	setp.gt.u32 	%p1432, %r7193, 1;
	@%p1432 bra 	$L__BB1_2036;
	shl.b32 	%r4737, %r7223, 3;
	mov.u32 	%r4738, shared_mem;
	add.s32 	%r4739, %r4738, %r4737;
	ld.shared.u32 	%r4740, [%r4739];
	setp.ne.s32 	%p1433, %r4740, 0;
	setp.eq.s32 	%p1434, %r1795, 1536;
	or.pred  	%p1435, %p1434, %p1433;
	@%p1435 bra 	$L__BB1_2021;
	add.s32 	%r4741, %r7223, %r133;
	add.s32 	%r1871, %r7193, 1;
	mul.wide.u32 	%rd2486, %r7193, 4;
	add.s64 	%rd2487, %rd2, %rd2486;
	st.local.u32 	[%rd2487+280], %r4741;
	mov.u32 	%r7193, %r1871;
$L__BB1_2021:
	add.s32 	%r4742, %r1840, 2816;
	and.b32  	%r7223, %r4742, 8191;
	setp.gt.u32 	%p1437, %r7193, 1;
	@%p1437 bra 	$L__BB1_2036;
	shl.b32 	%r4743, %r7223, 3;
	mov.u32 	%r4744, shared_mem;
	add.s32 	%r4745, %r4744, %r4743;
	ld.shared.u32 	%r4746, [%r4745];
	setp.ne.s32 	%p1438, %r4746, 0;
	setp.eq.s32 	%p1439, %r1795, 1280;
	or.pred  	%p1440, %p1439, %p1438;
	@%p1440 bra 	$L__BB1_2024;
	add.s32 	%r4747, %r7223, %r133;
	add.s32 	%r1874, %r7193, 1;
	mul.wide.u32 	%rd2488, %r7193, 4;
	add.s64 	%rd2489, %rd2, %rd2488;
	st.local.u32 	[%rd2489+280], %r4747;
	mov.u32 	%r7193, %r1874;
$L__BB1_2024:
	add.s32 	%r4748, %r1840, 3072;
	and.b32  	%r7223, %r4748, 8191;
	setp.gt.u32 	%p1442, %r7193, 1;
	@%p1442 bra 	$L__BB1_2036;
	shl.b32 	%r4749, %r7223, 3;
	mov.u32 	%r4750, shared_mem;
	add.s32 	%r4751, %r4750, %r4749;
	ld.shared.u32 	%r4752, [%r4751];
	setp.ne.s32 	%p1443, %r4752, 0;
	setp.eq.s32 	%p1444, %r1795, 1024;
	or.pred  	%p1445, %p1444, %p1443;
	@%p1445 bra 	$L__BB1_2027;
	add.s32 	%r4753, %r7223, %r133;
	add.s32 	%r1877, %r7193, 1;
	mul.wide.u32 	%rd2490, %r7193, 4;
	add.s64 	%rd2491, %rd2, %rd2490;
	st.local.u32 	[%rd2491+280], %r4753;
	mov.u32 	%r7193, %r1877;
$L__BB1_2027:
	add.s32 	%r4754, %r1840, 3328;
	and.b32  	%r7223, %r4754, 8191;
	setp.gt.u32 	%p1447, %r7193, 1;
	@%p1447 bra 	$L__BB1_2036;
	shl.b32 	%r4755, %r7223, 3;
	mov.u32 	%r4756, shared_mem;
	add.s32 	%r4757, %r4756, %r4755;
	ld.shared.u32 	%r4758, [%r4757];
	setp.ne.s32 	%p1448, %r4758, 0;
	setp.eq.s32 	%p1449, %r1795, 768;
	or.pred  	%p1450, %p1449, %p1448;
	@%p1450 bra 	$L__BB1_2030;
	add.s32 	%r4759, %r7223, %r133;
	add.s32 	%r1880, %r7193, 1;
	mul.wide.u32 	%rd2492, %r7193, 4;
	add.s64 	%rd2493, %rd2, %rd2492;
	st.local.u32 	[%rd2493+280], %r4759;
	mov.u32 	%r7193, %r1880;
$L__BB1_2030:
	add.s32 	%r4760, %r1840, 3584;
	and.b32  	%r7223, %r4760, 8191;
	setp.gt.u32 	%p1452, %r7193, 1;
	@%p1452 bra 	$L__BB1_2036;
	shl.b32 	%r4761, %r7223, 3;
	mov.u32 	%r4762, shared_mem;
	add.s32 	%r4763, %r4762, %r4761;
	ld.shared.u32 	%r4764, [%r4763];
	setp.ne.s32 	%p1453, %r4764, 0;
	setp.eq.s32 	%p1454, %r1795, 512;
	or.pred  	%p1455, %p1454, %p1453;
	@%p1455 bra 	$L__BB1_2033;
	add.s32 	%r4765, %r7223, %r133;
	add.s32 	%r1883, %r7193, 1;
	mul.wide.u32 	%rd2494, %r7193, 4;
	add.s64 	%rd2495, %rd2, %rd2494;
	st.local.u32 	[%rd2495+280], %r4765;
	mov.u32 	%r7193, %r1883;
$L__BB1_2033:
	add.s32 	%r4766, %r1840, 3840;
	and.b32  	%r1885, %r4766, 8191;
	setp.gt.u32 	%p1457, %r7193, 1;
	mov.u32 	%r7223, %r1885;
	@%p1457 bra 	$L__BB1_2036;
	shl.b32 	%r4767, %r1885, 3;
	mov.u32 	%r4768, shared_mem;
	add.s32 	%r4769, %r4768, %r4767;
	ld.shared.u32 	%r4770, [%r4769];
	setp.ne.s32 	%p1459, %r4770, 0;
	setp.eq.s32 	%p1460, %r1795, 256;
	or.pred  	%p1461, %p1460, %p1459;
	mov.pred 	%p2572, -1;
	mov.u32 	%r7223, %r1795;
	@%p1461 bra 	$L__BB1_2036;
	add.s32 	%r4771, %r1885, %r133;
	mul.wide.u32 	%rd2496, %r7193, 4;
	add.s64 	%rd2497, %rd2, %rd2496;
	st.local.u32 	[%rd2497+280], %r4771;
	mov.u32 	%r7223, %r1795;
$L__BB1_2036:
	st.local.u32 	[%rd2+272], %r7223;
	sub.s32 	%r4772, %r1032, %r1791;
	setp.eq.s32 	%p1463, %r4772, -1;
	or.pred  	%p1464, %p1463, %p2572;
	@%p1464 bra 	$L__BB1_2093;
	shr.u32 	%r4773, %r1035, 3;
	shr.u32 	%r1887, %r1035, 16;
	setp.eq.s32 	%p1465, %r1887, %r132;
	sub.s32 	%r4774, %r4773, %r133;
	mul.wide.u32 	%rd2498, %r4774, 8;
	mov.u32 	%r4775, shared_mem;
	cvt.u64.u32 	%rd2499, %r4775;
	cvta.shared.u64 	%rd2500, %rd2499;
	add.s64 	%rd3886, %rd2500, %rd2498;
	and.b32  	%r4776, %r1035, -8;
	cvt.u64.u32 	%rd2501, %r4776;
	add.s64 	%rd547, %rd606, %rd2501;
	mov.u64 	%rd3885, %rd3886;
	@%p1465 bra 	$L__BB1_2039;
	add.s64 	%rd3885, %rd547, 8388608;
$L__BB1_2039:
	ld.u64 	%rd2502, [%rd3885];
	setp.eq.s64 	%p1466, %rd2502, 0;
	@%p1466 bra 	$L__BB1_2093;
	@%p1465 bra 	$L__BB1_2044;
	mul.wide.u32 	%rd2503, %r1887, 4;
	add.s64 	%rd2504, %rd39, %rd2503;
	atom.global.add.u32 	%r4777, [%rd2504], -1;
	setp.ne.s32 	%p1468, %r4777, 1;
	@%p1468 bra 	$L__BB1_2043;
	atom.global.add.u32 	%r4778, [%rd40], 1;
	shl.b32 	%r4779, %r4778, 2;
	cvt.u64.u32 	%rd2505, %r4779;
	and.b64  	%rd2506, %rd2505, 262140;
	add.s64 	%rd2507, %rd37, %rd2506;
	st.global.u32 	[%rd2507], %r1887;
$L__BB1_2043:
	add.s64 	%rd3886, %rd547, 8388608;
$L__BB1_2044:
	atom.exch.b64 	%rd552, [%rd3886], 0;
	cvt.u32.u64 	%r7232, %rd552;
	setp.gt.u32 	%p1469, %r1036, 7;
	@%p1469 bra 	$L__BB1_2067;
	shr.u64 	%rd553, %rd552, 32;
	ld.local.u32 	%r1889, [%rd2+280];
	shr.u32 	%r4826, %r1889, 13;
	setp.ne.s32 	%p1488, %r4826, %r132;
	@%p1488 bra 	$L__BB1_2047;
	sub.s32 	%r4827, %r1889, %r133;
	mul.wide.u32 	%rd2563, %r4827, 8;
	mov.u32 	%r4828, shared_mem;
	cvt.u64.u32 	%rd2564, %r4828;
	cvta.shared.u64 	%rd2565, %rd2564;
	add.s64 	%rd3887, %rd2565, %rd2563;
	bra.uni 	$L__BB1_2048;
$L__BB1_2047:
	mul.wide.u32 	%rd2561, %r1889, 8;
	add.s64 	%rd2562, %rd606, %rd2561;
	add.s64 	%rd3887, %rd2562, 8388608;
$L__BB1_2048:
	or.b64  	%rd2566, %rd553, 8589934592;
	st.u64 	[%rd3887], %rd2566;
	shl.b32 	%r4829, %r1889, 3;
	or.b32  	%r7227, %r4829, 4;
	and.b32  	%r4830, %r7232, 7;
	setp.ne.s32 	%p1489, %r4830, 0;
	@%p1489 bra 	$L__BB1_2064;
$L__BB1_2049:
	and.b32  	%r4831, %r7227, 7;
	setp.ne.s32 	%p1490, %r4831, 0;
	mov.u32 	%r7229, %r7227;
	@%p1490 bra 	$L__BB1_2057;
$L__BB1_2050:
	mov.u32 	%r7229, %r7227;
	shr.u32 	%r4832, %r7229, 3;
	shr.u32 	%r1896, %r7229, 16;
	setp.eq.s32 	%p1491, %r1896, %r132;
	sub.s32 	%r4833, %r4832, %r133;
	mul.wide.u32 	%rd2567, %r4833, 4;
	mov.u32 	%r4834, shared_mem;
	cvt.u64.u32 	%rd2568, %r4834;
	cvta.shared.u64 	%rd2569, %rd2568;
	add.s64 	%rd2570, %rd2569, %rd2567;
	add.s64 	%rd3889, %rd2570, 65536;
	mul.wide.u32 	%rd2571, %r4832, 4;
	add.s64 	%rd559, %rd38, %rd2571;
	mov.u64 	%rd3888, %rd3889;
	@%p1491 bra 	$L__BB1_2052;
	mov.u64 	%rd3888, %rd559;
$L__BB1_2052:
	atom.exch.b32 	%r7227, [%rd3888], %r7229;
	setp.eq.s32 	%p1492, %r7227, %r7229;
	setp.eq.s32 	%p1493, %r7227, 0;
	or.pred  	%p1494, %p1492, %p1493;
	@%p1494 bra 	$L__BB1_2057;
	@%p1491 bra 	$L__BB1_2056;
	mul.wide.u32 	%rd2572, %r1896, 4;
	add.s64 	%rd2573, %rd39, %rd2572;
	atom.global.add.u32 	%r4835, [%rd2573], -1;
	setp.ne.s32 	%p1496, %r4835, 1;
	mov.u64 	%rd3889, %rd559;
	@%p1496 bra 	$L__BB1_2056;
	atom.global.add.u32 	%r4836, [%rd40], 1;
	shl.b32 	%r4837, %r4836, 2;
	cvt.u64.u32 	%rd2574, %r4837;
	and.b64  	%rd2575, %rd2574, 262140;
	add.s64 	%rd2576, %rd37, %rd2575;
	st.global.u32 	[%rd2576], %r1896;
$L__BB1_2056:
	atom.exch.b32 	%r4838, [%rd3889], 0;
	and.b32  	%r4839, %r7227, 7;
	setp.eq.s32 	%p1497, %r4839, 0;
	mov.u32 	%r7229, %r7227;
	@%p1497 bra 	$L__BB1_2050;
$L__BB1_2057:
	shr.u32 	%r4840, %r7232, 3;
	shr.u32 	%r1899, %r7232, 16;
	setp.eq.s32 	%p1498, %r1899, %r132;
	sub.s32 	%r4841, %r4840, %r133;
	mul.wide.u32 	%rd2577, %r4841, 4;
	mov.u32 	%r4842, shared_mem;
	cvt.u64.u32 	%rd2578, %r4842;
	cvta.shared.u64 	%rd2579, %rd2578;
	add.s64 	%rd2580, %rd2579, %rd2577;
	add.s64 	%rd3891, %rd2580, 65536;
	mul.wide.u32 	%rd2581, %r4840, 4;
	add.s64 	%rd563, %rd38, %rd2581;
	mov.u64 	%rd3890, %rd3891;
	@%p1498 bra 	$L__BB1_2059;
	mov.u64 	%rd3890, %rd563;
$L__BB1_2059:
	atom.exch.b32 	%r1900, [%rd3890], %r7229;
	setp.eq.s32 	%p1499, %r1900, %r7232;
	@%p1499 bra 	$L__BB1_2091;
	@%p1498 bra 	$L__BB1_2063;
	mul.wide.u32 	%rd2582, %r1899, 4;
	add.s64 	%rd2583, %rd39, %rd2582;
	atom.global.add.u32 	%r4843, [%rd2583], -1;
	setp.ne.s32 	%p1501, %r4843, 1;
	mov.u64 	%rd3891, %rd563;
	@%p1501 bra 	$L__BB1_2063;
	atom.global.add.u32 	%r4844, [%rd40], 1;
	shl.b32 	%r4845, %r4844, 2;
	cvt.u64.u32 	%rd2584, %r4845;
	and.b64  	%rd2585, %rd2584, 262140;
	add.s64 	%rd2586, %rd37, %rd2585;
	st.global.u32 	[%rd2586], %r1899;
$L__BB1_2063:
	atom.exch.b32 	%r4846, [%rd3891], 0;
	and.b32  	%r4847, %r1900, 7;
	setp.eq.s32 	%p1502, %r4847, 0;
	selp.b32 	%r7232, %r1900, %r7229, %p1502;
	selp.b32 	%r7227, %r7229, %r1900, %p1502;
	and.b32  	%r4848, %r7232, 7;
	setp.eq.s32 	%p1503, %r4848, 0;
	@%p1503 bra 	$L__BB1_2049;
$L__BB1_2064:
	cvt.u64.u32 	%rd2587, %r7227;
	shl.b64 	%rd2588, %rd2587, 32;
	cvt.u64.u32 	%rd2589, %r7232;
	or.b64  	%rd557, %rd2588, %rd2589;
	mul.wide.u32 	%rd2590, %r7232, 8;
	and.b32  	%r4849, %r7227, 7;
	cvt.u64.u32 	%rd2591, %r4849;
	mov.b64 	%rd2592, 56;
	cvt.u32.u64 	%r4850, %rd2592;
	cvt.u32.u64 	%r4851, %rd2590;
	and.b32  	%r4852, %r4851, %r4850;
	cvt.u32.u64 	%r4853, %rd2591;
	or.b32  	%r4854, %r4852, %r4853;
	mov.b64 	%rd2593, 9130730411292422144;
	shr.u64 	%rd2594, %rd2593, %r4854;
	mov.b64 	%rd2595, 1736164156265733120;
	shr.u64 	%rd2596, %rd2595, %r4854;
	mov.b64 	%rd2597, -506390041275138048;
	shr.u64 	%rd2598, %rd2597, %r4854;
	shl.b64 	%rd2599, %rd2598, 2;
	cvt.u32.u64 	%r4855, %rd2596;
	mov.b64 	%rd2600, 2;
	cvt.u32.u64 	%r4856, %rd2600;
	and.b32  	%r4857, %r4855, %r4856;
	cvt.u32.u64 	%r4858, %rd2594;
	mov.b64 	%rd2601, 1;
	cvt.u32.u64 	%r4859, %rd2601;
	and.b32  	%r4860, %r4858, %r4859;
	or.b32  	%r4861, %r4860, %r4857;
	cvt.u32.u64 	%r4862, %rd2599;
	mov.b64 	%rd2602, 4;
	cvt.u32.u64 	%r4863, %rd2602;
	and.b32  	%r4864, %r4862, %r4863;
	or.b32  	%r4865, %r4861, %r4864;
	mov.b16 	%rs161, 1;
	shl.b16 	%rs162, %rs161, %r4865;
	and.b16  	%rs163, %rs162, 29;
	setp.eq.s16 	%p1504, %rs163, 0;
	@%p1504 bra 	$L__BB1_2066;
	st.local.u32 	[%rd2+4], %r1031;
	st.local.u64 	[%rd312+8], %rd557;
	bra.uni 	$L__BB1_2091;
$L__BB1_2066:
	add.s32 	%r4866, %r1791, 1;
	st.local.u32 	[%rd2], %r4866;
	mul.wide.u32 	%rd2603, %r1791, 8;
	add.s64 	%rd2604, %rd2, %rd2603;
	st.local.u64 	[%rd2604+8], %rd557;
	bra.uni 	$L__BB1_2091;
$L__BB1_2067:
	ld.local.v2.u32 	{%r1903, %r1904}, [%rd2+280];
	shr.u32 	%r4780, %r1903, 13;
	setp.ne.s32 	%p1470, %r4780, %r132;
	@%p1470 bra 	$L__BB1_2069;
	sub.s32 	%r4781, %r1903, %r133;
	mul.wide.u32 	%rd2510, %r4781, 8;
	mov.u32 	%r4782, shared_mem;
	cvt.u64.u32 	%rd2511, %r4782;
	cvta.shared.u64 	%rd2512, %rd2511;
	add.s64 	%rd3892, %rd2512, %rd2510;
	bra.uni 	$L__BB1_2070;
$L__BB1_2069:
	mul.wide.u32 	%rd2508, %r1903, 8;
	add.s64 	%rd2509, %rd606, %rd2508;
	add.s64 	%rd3892, %rd2509, 8388608;
$L__BB1_2070:
	cvt.u64.u32 	%rd2513, %r1904;
	shl.b64 	%rd2514, %rd2513, 35;
	or.b64  	%rd2515, %rd2514, 17179869186;
	st.u64 	[%rd3892], %rd2515;
	and.b32  	%r4783, %r1036, -8;
	add.s32 	%r4784, %r4783, -5;
	and.b64  	%rd2516, %rd552, -4294967296;
	cvt.u64.u32 	%rd2517, %r4784;
	or.b64  	%rd569, %rd2516, %rd2517;
	shr.u32 	%r4785, %r1904, 13;
	setp.ne.s32 	%p1471, %r4785, %r132;
	@%p1471 bra 	$L__BB1_2072;
	sub.s32 	%r4786, %r1904, %r133;
	mul.wide.u32 	%rd2520, %r4786, 8;
	mov.u32 	%r4787, shared_mem;
	cvt.u64.u32 	%rd2521, %r4787;
	cvta.shared.u64 	%rd2522, %rd2521;
	add.s64 	%rd3893, %rd2522, %rd2520;
	bra.uni 	$L__BB1_2073;
$L__BB1_2072:
	mul.wide.u32 	%rd2518, %r1904, 8;
	add.s64 	%rd2519, %rd606, %rd2518;
	add.s64 	%rd3893, %rd2519, 8388608;
$L__BB1_2073:
	st.u64 	[%rd3893], %rd569;
	shl.b32 	%r4788, %r1903, 3;
	or.b32  	%r7233, %r4788, 4;
	and.b32  	%r4789, %r7232, 7;
	setp.ne.s32 	%p1472, %r4789, 0;
	@%p1472 bra 	$L__BB1_2089;
$L__BB1_2074:
	and.b32  	%r4790, %r7233, 7;
	setp.ne.s32 	%p1473, %r4790, 0;
	mov.u32 	%r7235, %r7233;
	@%p1473 bra 	$L__BB1_2082;
$L__BB1_2075:
	mov.u32 	%r7235, %r7233;
	shr.u32 	%r4791, %r7235, 3;
	shr.u32 	%r1911, %r7235, 16;
	setp.eq.s32 	%p1474, %r1911, %r132;
	sub.s32 	%r4792, %r4791, %r133;
	mul.wide.u32 	%rd2523, %r4792, 4;
	mov.u32 	%r4793, shared_mem;
	cvt.u64.u32 	%rd2524, %r4793;
	cvta.shared.u64 	%rd2525, %rd2524;
	add.s64 	%rd2526, %rd2525, %rd2523;
	add.s64 	%rd3895, %rd2526, 65536;
	mul.wide.u32 	%rd2527, %r4791, 4;
	add.s64 	%rd575, %rd38, %rd2527;
	mov.u64 	%rd3894, %rd3895;
	@%p1474 bra 	$L__BB1_2077;
	mov.u64 	%rd3894, %rd575;
$L__BB1_2077:
	atom.exch.b32 	%r7233, [%rd3894], %r7235;
	setp.eq.s32 	%p1475, %r7233, %r7235;
	setp.eq.s32 	%p1476, %r7233, 0;
	or.pred  	%p1477, %p1475, %p1476;
	@%p1477 bra 	$L__BB1_2082;
	@%p1474 bra 	$L__BB1_2081;
	mul.wide.u32 	%rd2528, %r1911, 4;
	add.s64 	%rd2529, %rd39, %rd2528;
	atom.global.add.u32 	%r4794, [%rd2529], -1;
	setp.ne.s32 	%p1479, %r4794, 1;
	mov.u64 	%rd3895, %rd575;
	@%p1479 bra 	$L__BB1_2081;
	atom.global.add.u32 	%r4795, [%rd40], 1;
	shl.b32 	%r4796, %r4795, 2;
	cvt.u64.u32 	%rd2530, %r4796;
	and.b64  	%rd2531, %rd2530, 262140;
	add.s64 	%rd2532, %rd37, %rd2531;
	st.global.u32 	[%rd2532], %r1911;
$L__BB1_2081:
	atom.exch.b32 	%r4797, [%rd3895], 0;
	and.b32  	%r4798, %r7233, 7;
	setp.eq.s32 	%p1480, %r4798, 0;
	mov.u32 	%r7235, %r7233;
	@%p1480 bra 	$L__BB1_2075;
$L__BB1_2082:
	shr.u32 	%r4799, %r7232, 3;
	shr.u32 	%r1914, %r7232, 16;
	setp.eq.s32 	%p1481, %r1914, %r132;
	sub.s32 	%r4800, %r4799, %r133;
	mul.wide.u32 	%rd2533, %r4800, 4;
	mov.u32 	%r4801, shared_mem;
	cvt.u64.u32 	%rd2534, %r4801;
	cvta.shared.u64 	%rd2535, %rd2534;
	add.s64 	%rd2536, %rd2535, %rd2533;
	add.s64 	%rd3897, %rd2536, 65536;
	mul.wide.u32 	%rd2537, %r4799, 4;
	add.s64 	%rd579, %rd38, %rd2537;
	mov.u64 	%rd3896, %rd3897;
	@%p1481 bra 	$L__BB1_2084;
	mov.u64 	%rd3896, %rd579;
$L__BB1_2084:
	atom.exch.b32 	%r1915, [%rd3896], %r7235;
	setp.eq.s32 	%p1482, %r1915, %r7232;
	@%p1482 bra 	$L__BB1_2091;
	@%p1481 bra 	$L__BB1_2088;
	mul.wide.u32 	%rd2538, %r1914, 4;
	add.s64 	%rd2539, %rd39, %rd2538;
	atom.global.add.u32 	%r4802, [%rd2539], -1;
	setp.ne.s32 	%p1484, %r4802, 1;
	mov.u64 	%rd3897, %rd579;
	@%p1484 bra 	$L__BB1_2088;
	atom.global.add.u32 	%r4803, [%rd40], 1;
	shl.b32 	%r4804, %r4803, 2;
	cvt.u64.u32 	%rd2540, %r4804;
	and.b64  	%rd2541, %rd2540, 262140;
	add.s64 	%rd2542, %rd37, %rd2541;
	st.global.u32 	[%rd2542], %r1914;
$L__BB1_2088:
	atom.exch.b32 	%r4805, [%rd3897], 0;
	and.b32  	%r4806, %r1915, 7;
	setp.eq.s32 	%p1485, %r4806, 0;
	selp.b32 	%r7232, %r1915, %r7235, %p1485;
	selp.b32 	%r7233, %r7235, %r1915, %p1485;
	and.b32  	%r4807, %r7232, 7;
	setp.eq.s32 	%p1486, %r4807, 0;
	@%p1486 bra 	$L__BB1_2074;
$L__BB1_2089:
	cvt.u64.u32 	%rd2543, %r7233;
	shl.b64 	%rd2544, %rd2543, 32;
	cvt.u64.u32 	%rd2545, %r7232;
	or.b64  	%rd573, %rd2544, %rd2545;
	mul.wide.u32 	%rd2546, %r7232, 8;
	and.b32  	%r4808, %r7233, 7;
	cvt.u64.u32 	%rd2547, %r4808;
	mov.b64 	%rd2548, 56;
	cvt.u32.u64 	%r4809, %rd2548;
	cvt.u32.u64 	%r4810, %rd2546;
	and.b32  	%r4811, %r4810, %r4809;
	cvt.u32.u64 	%r4812, %rd2547;
	or.b32  	%r4813, %r4811, %r4812;
	mov.b64 	%rd2549, 9130730411292422144;
	shr.u64 	%rd2550, %rd2549, %r4813;
	mov.b64 	%rd2551, 1736164156265733120;
	shr.u64 	%rd2552, %rd2551, %r4813;
	mov.b64 	%rd2553, -506390041275138048;
	shr.u64 	%rd2554, %rd2553, %r4813;
	shl.b64 	%rd2555, %rd2554, 2;
	cvt.u32.u64 	%r4814, %rd2552;
	mov.b64 	%rd2556, 2;
	cvt.u32.u64 	%r4815, %rd2556;
	and.b32  	%r4816, %r4814, %r4815;
	cvt.u32.u64 	%r4817, %rd2550;
	mov.b64 	%rd2557, 1;
	cvt.u32.u64 	%r4818, %rd2557;
	and.b32  	%r4819, %r4817, %r4818;
	or.b32  	%r4820, %r4819, %r4816;
	cvt.u32.u64 	%r4821, %rd2555;
	mov.b64 	%rd2558, 4;
	cvt.u32.u64 	%r4822, %rd2558;
	and.b32  	%r4823, %r4821, %r4822;
	or.b32  	%r4824, %r4820, %r4823;
	mov.b16 	%rs158, 1;
	shl.b16 	%rs159, %rs158, %r4824;
	and.b16  	%rs160, %rs159, 29;
	setp.eq.s16 	%p1487, %rs160, 0;
	@%p1487 bra 	$L__BB1_2092;
	st.local.u32 	[%rd2+4], %r1031;
	st.local.u64 	[%rd312+8], %rd573;
$L__BB1_2091:
	ld.local.u32 	%r6492, [%rd2+2328];
	add.s32 	%r6493, %r6492, 1;
	st.local.u32 	[%rd2+2328], %r6493;
	bra.uni 	$L__BB1_2096;
$L__BB1_2092:
	add.s32 	%r4825, %r1791, 1;
	st.local.u32 	[%rd2], %r4825;
	mul.wide.u32 	%rd2559, %r1791, 8;
	add.s64 	%rd2560, %rd2, %rd2559;
	st.local.u64 	[%rd2560+8], %rd573;
	bra.uni 	$L__BB1_2091;
$L__BB1_2093:
	shl.b64 	%rd3615, %rd313, 3;
	shr.u64 	%rd3616, %rd313, 32;
	mov.b64 	%rd3617, 7;
	cvt.u32.u64 	%r6494, %rd3617;
	cvt.u32.u64 	%r6495, %rd3616;
	and.b32  	%r6496, %r6495, %r6494;
	mov.b64 	%rd3618, 56;
	cvt.u32.u64 	%r6497, %rd3618;
	cvt.u32.u64 	%r6498, %rd3615;
	and.b32  	%r6499, %r6498, %r6497;
	or.b32  	%r6500, %r6499, %r6496;
	mov.b64 	%rd3619, 9130730411292422144;
	shr.u64 	%rd3620, %rd3619, %r6500;
	mov.b64 	%rd3621, 1736164156265733120;
	shr.u64 	%rd3622, %rd3621, %r6500;
	mov.b64 	%rd3623, -506390041275138048;
	shr.u64 	%rd3624, %rd3623, %r6500;
	shl.b64 	%rd3625, %rd3624, 2;
	cvt.u32.u64 	%r6501, %rd3622;
	mov.b64 	%rd3626, 2;
	cvt.u32.u64 	%r6502, %rd3626;
	and.b32  	%r6503, %r6501, %r6502;
	cvt.u32.u64 	%r6504, %rd3620;
	mov.b64 	%rd3627, 1;
	cvt.u32.u64 	%r6505, %rd3627;
	and.b32  	%r6506, %r6504, %r6505;
	or.b32  	%r6507, %r6506, %r6503;
	cvt.u32.u64 	%r6508, %rd3625;
	mov.b64 	%rd3628, 4;
	cvt.u32.u64 	%r6509, %rd3628;
	and.b32  	%r6510, %r6508, %r6509;
	or.b32  	%r6511, %r6507, %r6510;
	mov.b16 	%rs203, 1;
	shl.b16 	%rs204, %rs203, %r6511;
	and.b16  	%rs205, %rs204, 29;
	setp.eq.s16 	%p2505, %rs205, 0;
	@%p2505 bra 	$L__BB1_2095;
	ld.local.u32 	%r6512, [%rd2+4];
	add.s32 	%r6513, %r6512, -1;
	st.local.u32 	[%rd2+4], %r6513;
	mul.wide.u32 	%rd3629, %r6512, 8;
	add.s64 	%rd3630, %rd2, %rd3629;
	st.local.u64 	[%rd3630+8], %rd313;
	mov.pred 	%p2573, -1;
	bra.uni 	$L__BB1_2096;
$L__BB1_2095:
	ld.local.u32 	%r6514, [%rd2];
	add.s32 	%r6515, %r6514, 1;
	st.local.u32 	[%rd2], %r6515;
	mul.wide.u32 	%rd3631, %r6514, 8;
	add.s64 	%rd3632, %rd2, %rd3631;
	st.local.u64 	[%rd3632+8], %rd313;
	mov.pred 	%p2573, -1;
$L__BB1_2096:
	ld.local.u32 	%r1031, [%rd2+4];
	setp.lt.u32 	%p2508, %r1031, 31;
	not.pred 	%p2509, %p2573;
	and.pred  	%p2510, %p2509, %p2508;
	@%p2510 bra 	$L__BB1_1116;
$L__BB1_2097:
	ld.local.u32 	%r6517, [%rd2+264];
	and.b32  	%r6518, %r6517, 7;
	xor.b32  	%r6519, %r6518, 7;
	mov.b32 	%r6520, 128;
	shr.u32 	%r6521, %r6520, %r6518;
	mov.u32 	%r7260, %tid.x;
	shr.u32 	%r6522, %r7260, %r6519;
	and.b32  	%r6523, %r6522, 1;
	setp.eq.b32 	%p2511, %r6523, 1;
	neg.s32 	%r6524, %r6521;
	selp.b32 	%r6525, %r6524, %r6521, %p2511;
	add.s32 	%r1920, %r6525, %r7260;
	setp.ge.u32 	%p2512, %r1920, %r6525;
	sub.s32 	%r6526, 8, %r6518;
	shr.u32 	%r6527, %r7260, %r6526;
	shl.b32 	%r6528, %r6527, %r6519;
	min.u32 	%r6529, %r7260, %r1920;
	sub.s32 	%r6530, %r6529, %r6528;
	ld.local.u32 	%r6660, [%rd2];
	shl.b32 	%r6531, %r6530, 3;
	mov.u32 	%r6532, _ZZ9evaluatorP4GNetjE5steal;
	add.s32 	%r1922, %r6532, %r6531;
	@%p2512 bra 	$L__BB1_2099;
	setp.eq.s32 	%p2513, %r6660, 0;
	selp.s64 	%rd3633, -1, 0, %p2513;
	st.shared.u64 	[%r1922], %rd3633;
$L__BB1_2099:
	bar.sync 	0;
	setp.ge.u32 	%p2514, %r7260, %r1920;
	setp.lt.u32 	%p2515, %r6660, 2;
	or.pred  	%p2516, %p2514, %p2515;
	@%p2516 bra 	$L__BB1_2105;
	ld.shared.u64 	%rd3634, [%r1922];
	setp.ne.s64 	%p2517, %rd3634, -1;
	@%p2517 bra 	$L__BB1_2105;
	ld.local.u32 	%r1923, [%rd2+4];
	setp.gt.u32 	%p2518, %r1923, 30;
	@%p2518 bra 	$L__BB1_2103;
	add.s32 	%r6533, %r1923, 1;
	st.local.u32 	[%rd2+4], %r6533;
	mul.wide.u32 	%rd3637, %r1923, 8;
	add.s64 	%rd3638, %rd2, %rd3637;
	ld.local.u64 	%rd3898, [%rd3638+16];
	bra.uni 	$L__BB1_2104;
$L__BB1_2103:
	add.s32 	%r6660, %r6660, -1;
	st.local.u32 	[%rd2], %r6660;
	mul.wide.u32 	%rd3635, %r6660, 8;
	add.s64 	%rd3636, %rd2, %rd3635;
	ld.local.u64 	%rd3898, [%rd3636+8];
$L__BB1_2104:
	st.shared.u64 	[%r1922], %rd3898;
$L__BB1_2105:
	setp.le.u32 	%p2519, %r7260, %r1920;
	bar.sync 	0;
	setp.ne.s32 	%p2520, %r6660, 0;
	or.pred  	%p2521, %p2519, %p2520;
	@%p2521 bra 	$L__BB1_2110;
	ld.shared.u64 	%rd585, [%r1922];
	setp.eq.s64 	%p2522, %rd585, -1;
	mov.b32 	%r6660, 0;
	@%p2522 bra 	$L__BB1_2110;
	shr.u64 	%rd3639, %rd585, 32;
	shl.b64 	%rd3640, %rd585, 3;
	mov.b64 	%rd3641, 7;
	cvt.u32.u64 	%r6535, %rd3641;
	cvt.u32.u64 	%r6536, %rd3639;
	and.b32  	%r6537, %r6536, %r6535;
	mov.b64 	%rd3642, 56;
	cvt.u32.u64 	%r6538, %rd3642;
	cvt.u32.u64 	%r6539, %rd3640;
	and.b32  	%r6540, %r6539, %r6538;
	or.b32  	%r6541, %r6540, %r6537;
	mov.b64 	%rd3643, 9130730411292422144;
	shr.u64 	%rd3644, %rd3643, %r6541;
	mov.b64 	%rd3645, 1736164156265733120;
	shr.u64 	%rd3646, %rd3645, %r6541;
	mov.b64 	%rd3647, -506390041275138048;
	shr.u64 	%rd3648, %rd3647, %r6541;
	shl.b64 	%rd3649, %rd3648, 2;
	cvt.u32.u64 	%r6542, %rd3646;
	mov.b64 	%rd3650, 2;
	cvt.u32.u64 	%r6543, %rd3650;
	and.b32  	%r6544, %r6542, %r6543;
	cvt.u32.u64 	%r6545, %rd3644;
	mov.b64 	%rd3651, 1;
	cvt.u32.u64 	%r6546, %rd3651;
	and.b32  	%r6547, %r6545, %r6546;
	or.b32  	%r6548, %r6547, %r6544;
	cvt.u32.u64 	%r6549, %rd3649;
	mov.b64 	%rd3652, 4;
	cvt.u32.u64 	%r6550, %rd3652;
	and.b32  	%r6551, %r6549, %r6550;
	or.b32  	%r6552, %r6548, %r6551;
	mov.b16 	%rs206, 1;
	shl.b16 	%rs207, %rs206, %r6552;
	and.b16  	%rs208, %rs207, 29;
	setp.eq.s16 	%p2523, %rs208, 0;
	@%p2523 bra 	$L__BB1_2109;
	ld.local.u32 	%r6554, [%rd2+4];
	add.s32 	%r6555, %r6554, -1;
	st.local.u32 	[%rd2+4], %r6555;
	mul.wide.u32 	%rd3653, %r6554, 8;
	add.s64 	%rd3654, %rd2, %rd3653;
	st.local.u64 	[%rd3654+8], %rd585;
	bra.uni 	$L__BB1_2110;
$L__BB1_2109:
	mov.b32 	%r6660, 1;
	st.local.u32 	[%rd2], %r6660;
	st.local.u64 	[%rd2+8], %rd585;
$L__BB1_2110:
	ld.param.u32 	%r6596, [_Z9evaluatorP4GNetj_param_1];
	setp.ne.s32 	%p2524, %r6596, 0;
	bar.sync 	0;
	@%p2524 bra 	$L__BB1_2158;
	setp.ne.s32 	%p2526, %r7260, 0;
	ld.local.u32 	%r6661, [%rd2+4];
	@%p2526 bra 	$L__BB1_2113;
	mov.b16 	%rs209, 1;
	st.shared.u8 	[_ZZ9block_allbE3res], %rs209;
$L__BB1_2113:
	sub.s32 	%r6557, %r6660, %r6661;
	setp.ne.s32 	%p2527, %r6557, -31;
	bar.sync 	0;
	@%p2527 bra 	$L__BB1_2115;
	mov.b16 	%rs210, 0;
	st.shared.u8 	[_ZZ9block_allbE3res], %rs210;
$L__BB1_2115:
	bar.sync 	0;
	ld.shared.u8 	%rs211, [_ZZ9block_allbE3res];
	setp.eq.s16 	%p2528, %rs211, 0;
	setp.lt.u32 	%p2529, %r6664, 16383;
	and.pred  	%p2530, %p2528, %p2529;
	@%p2530 bra 	$L__BB1_2160;
$L__BB1_2116:
	shr.u32 	%r6559, %r7260, 8;
	sub.s32 	%r1932, 32, %r6559;
	and.b32  	%r1933, %r1932, 3;
	add.s32 	%r7242, %r7260, %r133;
	shl.b32 	%r6560, %r7260, 3;
	mov.u32 	%r6561, shared_mem;
	add.s32 	%r7241, %r6561, %r6560;
	and.b32  	%r6562, %r1932, 60;
	neg.s32 	%r7240, %r6562;
	add.s64 	%rd586, %rd1, 8388608;
	mov.b32 	%r7263, 0;
	mov.u32 	%r7251, %r7260;
$L__BB1_2117:
	.pragma "nounroll";
	atom.shared.exch.b64 	%rd587, [%r7241], 0;
	setp.eq.s64 	%p2531, %rd587, 0;
	@%p2531 bra 	$L__BB1_2119;
	mul.wide.u32 	%rd3655, %r7242, 8;
	add.s64 	%rd3656, %rd1, %rd3655;
	st.global.u64 	[%rd3656+8388608], %rd587;
	add.s32 	%r7263, %r7263, 1;
$L__BB1_2119:
	atom.shared.exch.b64 	%rd588, [%r7241+2048], 0;
	setp.eq.s64 	%p2532, %rd588, 0;
	mul.wide.u32 	%rd3657, %r7242, 8;
	add.s64 	%rd589, %rd586, %rd3657;
	@%p2532 bra 	$L__BB1_2121;
	st.global.u64 	[%rd589+2048], %rd588;
	add.s32 	%r7263, %r7263, 1;
$L__BB1_2121:
	atom.shared.exch.b64 	%rd590, [%r7241+4096], 0;
	setp.eq.s64 	%p2533, %rd590, 0;
	@%p2533 bra 	$L__BB1_2123;
	st.global.u64 	[%rd589+4096], %rd590;
	add.s32 	%r7263, %r7263, 1;
$L__BB1_2123:
	atom.shared.exch.b64 	%rd591, [%r7241+6144], 0;
	setp.eq.s64 	%p2534, %rd591, 0;
	@%p2534 bra 	$L__BB1_2125;
	st.global.u64 	[%rd589+6144], %rd591;
	add.s32 	%r7263, %r7263, 1;
$L__BB1_2125:
	add.s32 	%r7251, %r7251, 1024;
	add.s32 	%r7242, %r7242, 1024;
	add.s32 	%r7241, %r7241, 8192;
	add.s32 	%r7240, %r7240, 4;
	setp.ne.s32 	%p2535, %r7240, 0;
	@%p2535 bra 	$L__BB1_2117;
	setp.eq.s32 	%p2536, %r1933, 0;
	@%p2536 bra 	$L__BB1_2135;
	setp.eq.s32 	%p2537, %r1933, 1;
	@%p2537 bra 	$L__BB1_2132;
	atom.shared.exch.b64 	%rd592, [%r7241], 0;
	setp.eq.s64 	%p2538, %rd592, 0;
	@%p2538 bra 	$L__BB1_2130;
	st.global.u64 	[%rd589+8192], %rd592;
	add.s32 	%r7263, %r7263, 1;
$L__BB1_2130:
	add.s32 	%r7251, %r7251, 512;
	atom.shared.exch.b64 	%rd593, [%r7241+2048], 0;
	setp.eq.s64 	%p2539, %rd593, 0;
	@%p2539 bra 	$L__BB1_2132;
	st.global.u64 	[%rd589+10240], %rd593;
	add.s32 	%r7263, %r7263, 1;
$L__BB1_2132:
	and.b32  	%r6564, %r1932, 1;
	setp.eq.b32 	%p2540, %r6564, 1;
	not.pred 	%p2541, %p2540;
	@%p2541 bra 	$L__BB1_2135;
	shl.b32 	%r6565, %r7251, 3;
	add.s32 	%r6567, %r6561, %r6565;
	atom.shared.exch.b64 	%rd594, [%r6567], 0;
	setp.eq.s64 	%p2542, %rd594, 0;
	@%p2542 bra 	$L__BB1_2135;
	add.s32 	%r6568, %r133, %r7251;
	mul.wide.u32 	%rd3658, %r6568, 8;
	add.s64 	%rd3659, %rd1, %rd3658;
	st.global.u64 	[%rd3659+8388608], %rd594;
	add.s32 	%r7263, %r7263, 1;
$L__BB1_2135:
	add.s64 	%rd595, %rd1, 4303355904;
	mov.b32 	%r7262, 0;
$L__BB1_2136:
	.pragma "nounroll";
	mov.u32 	%r1981, %r7260;
	shl.b32 	%r6570, %r1981, 2;
	add.s32 	%r6572, %r6561, %r6570;
	add.s32 	%r1984, %r6572, 65536;
	atom.shared.exch.b32 	%r1985, [%r6572+65536], 0;
	setp.eq.s32 	%p2543, %r1985, 0;
	@%p2543 bra 	$L__BB1_2138;
	add.s32 	%r6573, %r133, %r1981;
	mul.wide.u32 	%rd3660, %r6573, 4;
	add.s64 	%rd3661, %rd595, %rd3660;
	st.global.u32 	[%rd3661], %r1985;
	add.s32 	%r7263, %r7263, 1;
$L__BB1_2138:
	atom.shared.exch.b32 	%r1988, [%r1984+1024], 0;
	setp.eq.s32 	%p2544, %r1988, 0;
	add.s32 	%r6574, %r133, %r1981;
	mul.wide.u32 	%rd3662, %r6574, 4;
	add.s64 	%rd597, %rd595, %rd3662;
	@%p2544 bra 	$L__BB1_2140;
	st.global.u32 	[%rd597+1024], %r1988;
	add.s32 	%r7263, %r7263, 1;
$L__BB1_2140:
	atom.shared.exch.b32 	%r1991, [%r1984+2048], 0;
	setp.eq.s32 	%p2545, %r1991, 0;
	@%p2545 bra 	$L__BB1_2142;
	st.global.u32 	[%rd597+2048], %r1991;
	add.s32 	%r7263, %r7263, 1;
$L__BB1_2142:
	atom.shared.exch.b32 	%r1994, [%r1984+3072], 0;
	setp.eq.s32 	%p2546, %r1994, 0;
	@%p2546 bra 	$L__BB1_2144;
	st.global.u32 	[%rd597+3072], %r1994;
	add.s32 	%r7263, %r7263, 1;
$L__BB1_2144:
	add.s32 	%r7260, %r1981, 1024;
	add.s32 	%r7262, %r7262, 4;
	setp.eq.s32 	%p2547, %r7262, %r6562;
	@%p2547 bra 	$L__BB1_2145;
	bra.uni 	$L__BB1_2136;
$L__BB1_2145:
	setp.eq.s32 	%p2548, %r1933, 0;
	@%p2548 bra 	$L__BB1_2155;
	setp.eq.s32 	%p2549, %r1933, 1;
	@%p2549 bra 	$L__BB1_2152;
	atom.shared.exch.b32 	%r1964, [%r1984+4096], 0;
	setp.eq.s32 	%p2550, %r1964, 0;
	@%p2550 bra 	$L__BB1_2149;
	st.global.u32 	[%rd597+4096], %r1964;
	add.s32 	%r7263, %r7263, 1;
$L__BB1_2149:
	atom.shared.exch.b32 	%r1967, [%r1984+5120], 0;
	setp.eq.s32 	%p2551, %r1967, 0;
	@%p2551 bra 	$L__BB1_2151;
	st.global.u32 	[%rd597+5120], %r1967;
	add.s32 	%r7263, %r7263, 1;
$L__BB1_2151:
	add.s32 	%r7260, %r1981, 1536;
$L__BB1_2152:
	and.b32  	%r6576, %r1932, 1;
	setp.eq.b32 	%p2552, %r6576, 1;
	not.pred 	%p2553, %p2552;
	@%p2553 bra 	$L__BB1_2155;
	shl.b32 	%r6577, %r7260, 2;
	add.s32 	%r6579, %r6561, %r6577;
	atom.shared.exch.b32 	%r1974, [%r6579+65536], 0;
	setp.eq.s32 	%p2554, %r1974, 0;
	@%p2554 bra 	$L__BB1_2155;
	add.s32 	%r6580, %r133, %r7260;
	mul.wide.u32 	%rd3663, %r6580, 4;
	add.s64 	%rd3664, %rd595, %rd3663;
	st.global.u32 	[%rd3664], %r1974;
	add.s32 	%r7263, %r7263, 1;
$L__BB1_2155:
	setp.eq.s32 	%p2555, %r6660, 0;
	mov.b32 	%r7270, 0;
	@%p2555 bra 	$L__BB1_2165;
	and.b32  	%r1977, %r6660, 3;
	setp.lt.u32 	%p2556, %r6660, 4;
	mov.b32 	%r7270, 0;
	@%p2556 bra 	$L__BB1_2162;
	and.b32  	%r7270, %r6660, -4;
	neg.s32 	%r7272, %r7270;
	add.s32 	%r7271, %r5, 3;
	add.s64 	%rd3901, %rd2, 32;
	bra.uni 	$L__BB1_2161;
$L__BB1_2158:
	setp.gt.u32 	%p2525, %r6664, 16382;
	@%p2525 bra 	$L__BB1_2116;
	ld.local.u32 	%r6661, [%rd2+4];
$L__BB1_2160:
	add.s32 	%r6664, %r6664, 1;
	bra.uni 	$L__BB1_139;
$L__BB1_2161:
	ld.local.u64 	%rd3665, [%rd3901+-24];
	add.s32 	%r6584, %r7271, -2;
	add.s32 	%r6585, %r7271, -3;
	mul.wide.u32 	%rd3666, %r6585, 8;
	add.s64 	%rd3667, %rd1, %rd3666;
	st.global.u64 	[%rd3667], %rd3665;
	ld.local.u64 	%rd3668, [%rd3901+-16];
	mul.wide.u32 	%rd3669, %r6584, 8;
	add.s64 	%rd3670, %rd1, %rd3669;
	st.global.u64 	[%rd3670], %rd3668;
	ld.local.u64 	%rd3671, [%rd3901+-8];
	add.s32 	%r6586, %r7271, -1;
	mul.wide.u32 	%rd3672, %r6586, 8;
	add.s64 	%rd3673, %rd1, %rd3672;
	st.global.u64 	[%rd3673], %rd3671;
	ld.local.u64 	%rd3674, [%rd3901];
	mul.wide.u32 	%rd3675, %r7271, 8;
	add.s64 	%rd3676, %rd1, %rd3675;
	st.global.u64 	[%rd3676], %rd3674;
	add.s32 	%r7272, %r7272, 4;
	add.s32 	%r7271, %r7271, 4;
	add.s64 	%rd3901, %rd3901, 32;
	setp.eq.s32 	%p2557, %r7272, 0;
	@%p2557 bra 	$L__BB1_2162;
	bra.uni 	$L__BB1_2161;
$L__BB1_2162:
	setp.eq.s32 	%p2558, %r1977, 0;
	@%p2558 bra 	$L__BB1_2165;
	add.s32 	%r6587, %r7270, %r5;
	mul.wide.u32 	%rd3677, %r6587, 8;
	add.s64 	%rd3900, %rd1, %rd3677;
	mul.wide.u32 	%rd3678, %r7270, 8;
	add.s64 	%rd3679, %rd3678, %rd2;
	add.s64 	%rd3899, %rd3679, 8;
	neg.s32 	%r7269, %r1977;
	add.s32 	%r7270, %r7270, %r1977;
$L__BB1_2164:
	.pragma "nounroll";
	ld.local.u64 	%rd3680, [%rd3899];
	st.global.u64 	[%rd3900], %rd3680;
	add.s64 	%rd3900, %rd3900, 8;
	add.s64 	%rd3899, %rd3899, 8;
	add.s32 	%r7269, %r7269, 1;
	setp.ne.s32 	%p2559, %r7269, 0;
	@%p2559 bra 	$L__BB1_2164;
$L__BB1_2165:
	ld.local.u32 	%r2006, [%rd2+4];
	setp.gt.u32 	%p2560, %r2006, 30;
	@%p2560 bra 	$L__BB1_2173;
	xor.b32  	%r2007, %r2006, 31;
	and.b32  	%r2008, %r2007, 3;
	setp.gt.u32 	%p2561, %r2006, 27;
	mov.b32 	%r7281, 31;
	@%p2561 bra 	$L__BB1_2170;
	add.s32 	%r7275, %r7270, 1;
	add.s32 	%r7274, %r7270, %r5;
	cvt.u16.u32 	%rs212, %r2007;
	shr.u16 	%rs213, %rs212, 2;
	and.b16  	%rs214, %rs213, 7;
	mul.wide.u16 	%r6590, %rs214, 4;
	neg.s32 	%r7273, %r6590;
	mov.b32 	%r7276, 0;
$L__BB1_2168:
	add.s32 	%r6591, %r7276, 31;
	mul.wide.u32 	%rd3681, %r6591, 8;
	add.s64 	%rd3682, %rd2, %rd3681;
	ld.local.u64 	%rd3683, [%rd3682+8];
	mul.wide.u32 	%rd3684, %r7274, 8;
	add.s64 	%rd3685, %rd1, %rd3684;
	st.global.u64 	[%rd3685], %rd3683;
	ld.local.u64 	%rd3686, [%rd3682];
	add.s32 	%r6592, %r7274, 1;
	mul.wide.u32 	%rd3687, %r6592, 8;
	add.s64 	%rd3688, %rd1, %rd3687;
	st.global.u64 	[%rd3688], %rd3686;
	ld.local.u64 	%rd3689, [%rd3682+-8];
	add.s32 	%r6593, %r7274, 2;
	mul.wide.u32 	%rd3690, %r6593, 8;
	add.s64 	%rd3691, %rd1, %rd3690;
	st.global.u64 	[%rd3691], %rd3689;
	ld.local.u64 	%rd3692, [%rd3682+-16];
	add.s32 	%r6594, %r7274, 3;
	mul.wide.u32 	%rd3693, %r6594, 8;
	add.s64 	%rd3694, %rd1, %rd3693;
	st.global.u64 	[%rd3694], %rd3692;
	add.s32 	%r7276, %r7276, -4;
	add.s32 	%r7275, %r7275, 4;
	add.s32 	%r7274, %r7274, 4;
	add.s32 	%r7273, %r7273, 4;
	setp.ne.s32 	%p2562, %r7273, 0;
	@%p2562 bra 	$L__BB1_2168;
	add.s32 	%r7281, %r7276, 31;
	add.s32 	%r7270, %r7275, -1;
$L__BB1_2170:
	setp.eq.s32 	%p2563, %r2008, 0;
	@%p2563 bra 	$L__BB1_2173;
	add.s32 	%r7280, %r7270, %r5;
	neg.s32 	%r7279, %r2008;
$L__BB1_2172:
	.pragma "nounroll";
	mul.wide.u32 	%rd3695, %r7281, 8;
	add.s64 	%rd3696, %rd2, %rd3695;
	ld.local.u64 	%rd3697, [%rd3696+8];
	mul.wide.u32 	%rd3698, %r7280, 8;
	add.s64 	%rd3699, %rd1, %rd3698;
	st.global.u64 	[%rd3699], %rd3697;
	add.s32 	%r7281, %r7281, -1;
	add.s32 	%r7280, %r7280, 1;
	add.s32 	%r7279, %r7279, 1;
	setp.ne.s32 	%p2564, %r7279, 0;
	@%p2564 bra 	$L__BB1_2172;
$L__BB1_2173:
	mul.wide.u32 	%rd3700, %r132, 4;
	add.s64 	%rd3701, %rd39, %rd3700;
	atom.global.add.u32 	%r6595, [%rd3701], %r7263;
	add.s64 	%rd3702, %rd1, 6451363848;
	ld.local.u32 	%rd3703, [%rd2+2328];
	atom.global.add.u64 	%rd3704, [%rd3702], %rd3703;
$L__BB1_2174:
	ret;

}


// ===== COMPILED SASS (sm_100) =====

	.target	sm_100

	.elftype	@"ET_EXEC"


//--------------------- .note.nv.tkinfo           --------------------------
	.section	.note.nv.tkinfo,"",@"SHT_NOTE"
	.sectionflags	@"SHF_NOTE_NV_TKINFO"
	.tkinfo
        /*0018*/ 	.word	0x00000002
        /*0030*/ 	.string	""
        /*0030*/ 	.string	"ptxas"
        /*0030*/ 	.string	"Cuda compilation tools, release 13.0, V13.0.88"
        /*0030*/ 	.string	"Build cuda_13.0.r13.0/compiler.36424714_0"
        /*0030*/ 	.string	"-arch sm_100 -m 64 "



//--------------------- .note.nv.cuinfo           --------------------------
	.section	.note.nv.cuinfo,"",@"SHT_NOTE"
	.sectionflags	@"SHF_NOTE_NV_CUINFO"
        /*0018*/ 	.short	0x0002
        /*001a*/ 	.short	0x0064
        /*001c*/ 	.short	0x0082
	.zero		2


//--------------------- .nv.info                  --------------------------
	.section	.nv.info,"",@"SHT_CUDA_INFO"
	.align	4


	//----- nvinfo : EIATTR_REGCOUNT
	.align		4
        /*0000*/ 	.byte	0x04, 0x2f
        /*0002*/ 	.short	(.L_2 - .L_1)
	.align		4
.L_1:
        /*0004*/ 	.word	index@(_Z9gnet_initP4GNet)
        /*0008*/ 	.word	0x00000008


	//----- nvinfo : EIATTR_FRAME_SIZE
	.align		4
.L_2:
        /*000c*/ 	.byte	0x04, 0x11
        /*000e*/ 	.short	(.L_4 - .L_3)
	.align		4
.L_3:
        /*0010*/ 	.word	index@(_Z9gnet_initP4GNet)
        /*0014*/ 	.word	0x00000000


	//----- nvinfo : EIATTR_REGCOUNT
	.align		4
.L_4:
        /*0018*/ 	.byte	0x04, 0x2f
        /*001a*/ 	.short	(.L_6 - .L_5)
	.align		4
.L_5:
        /*001c*/ 	.word	index@(_Z9evaluatorP4GNetj)
        /*0020*/ 	.word	0x00000020


	//----- nvinfo : EIATTR_FRAME_SIZE
	.align		4
.L_6:
        /*0024*/ 	.byte	0x04, 0x11
        /*0026*/ 	.short	(.L_8 - .L_7)
	.align		4
.L_7:
        /*0028*/ 	.word	index@(_Z9evaluatorP4GNetj)
        /*002c*/ 	.word	0x00000920


	//----- nvinfo : EIATTR_MIN_STACK_SIZE
	.align		4
.L_8:
        /*0030*/ 	.byte	0x04, 0x12
        /*0032*/ 	.short	(.L_10 - .L_9)
	.align		4
.L_9:
        /*0034*/ 	.word	index@(_Z9evaluatorP4GNetj)
        /*0038*/ 	.word	0x00000920


	//----- nvinfo : EIATTR_MIN_STACK_SIZE
	.align		4
.L_10:
        /*003c*/ 	.byte	0x04, 0x12
        /*003e*/ 	.short	(.L_12 - .L_11)
	.align		4
.L_11:
        /*0040*/ 	.word	index@(_Z9gnet_initP4GNet)
        /*0044*/ 	.word	0x00000000
.L_12:


//--------------------- .nv.compat                --------------------------
	.section	.nv.compat,"",@"SHT_CUDA_COMPAT_INFO"
	.align	4
        /*0000*/ 	.byte	0x02, 0x09, 0x00, 0x00, 0x02, 0x02, 0x01, 0x00, 0x02, 0x05, 0x05, 0x00, 0x03, 0x07, 0x01, 0x01
        /*0010*/ 	.byte	0x02, 0x03, 0x00, 0x00, 0x02, 0x06, 0x01, 0x00, 0x04, 0x0b, 0x08, 0x00, 0x09, 0x00, 0x00, 0x00
        /*0020*/ 	.byte	0x00, 0x00, 0x00, 0x00


//--------------------- .nv.info._Z9evaluatorP4GNetj --------------------------
	.section	.nv.info._Z9evaluatorP4GNetj,"",@"SHT_CUDA_INFO"
	.sectionflags	@""
	.align	4


	//----- nvinfo : EIATTR_CUDA_API_VERSION
	.align		4
        /*0000*/ 	.byte	0x04, 0x37
        /*0002*/ 	.short	(.L_14 - .L_13)
.L_13:
        /*0004*/ 	.word	0x00000082


	//----- nvinfo : EIATTR_KPARAM_INFO
	.align		4
.L_14:
        /*0008*/ 	.byte	0x04, 0x17
        /*000a*/ 	.short	(.L_16 - .L_15)
.L_15:
        /*000c*/ 	.word	0x00000000
        /*0010*/ 	.short	0x0001
        /*0012*/ 	.short	0x0008
        /*0014*/ 	.byte	0x00, 0xf0, 0x11, 0x00


	//----- nvinfo : EIATTR_KPARAM_INFO
	.align		4
.L_16:
        /*0018*/ 	.byte	0x04, 0x17
        /*001a*/ 	.short	(.L_18 - .L_17)
.L_17:
        /*001c*/ 	.word	0x00000000
        /*0020*/ 	.short	0x0000
        /*0022*/ 	.short	0x0000
        /*0024*/ 	.byte	0x00, 0xf5, 0x21, 0x00


	//----- nvinfo : EIATTR_SPARSE_MMA_MASK
	.align		4
.L_18:
        /*0028*/ 	.byte	0x03, 0x50
        /*002a*/ 	.short	0x0000


	//----- nvinfo : EIATTR_MAXREG_COUNT
	.align		4
        /*002c*/ 	.byte	0x03, 0x1b
        /*002e*/ 	.short	0x00ff


	//----- nvinfo : EIATTR_NUM_BARRIERS
	.align		4
        /*0030*/ 	.byte	0x02, 0x4c
        /*0032*/ 	.byte	0x01
	.zero		1


	//----- nvinfo : EIATTR_MERCURY_ISA_VERSION
	.align		4
        /*0034*/ 	.byte	0x03, 0x5f
        /*0036*/ 	.short	0x0101


	//----- nvinfo : EIATTR_INT_WARP_WIDE_INSTR_OFFSETS
	.align		4
        /*0038*/ 	.byte	0x04, 0x31
        /*003a*/ 	.short	(.L_20 - .L_19)


	//   ....[0]....
.L_19:
        /*003c*/ 	.word	0x00008ed0


	//   ....[1]....
        /*0040*/ 	.word	0x00008f70


	//   ....[2]....
        /*0044*/ 	.word	0x00009250


	//   ....[3]....
        /*0048*/ 	.word	0x000092f0


	//   ....[4]....
        /*004c*/ 	.word	0x00009b60


	//   ....[5]....
        /*0050*/ 	.word	0x00009c00


	//   ....[6]....
        /*0054*/ 	.word	0x00009ef0


	//   ....[7]....
        /*0058*/ 	.word	0x00009f90


	//   ....[8]....
        /*005c*/ 	.word	0x0000a620


	//   ....[9]....
        /*0060*/ 	.word	0x0000a6c0


	//   ....[10]....
        /*0064*/ 	.word	0x0000a9d0


	//   ....[11]....
        /*0068*/ 	.word	0x0000aa70


	//   ....[12]....
        /*006c*/ 	.word	0x0000b2c0


	//   ....[13]....
        /*0070*/ 	.word	0x0000b360


	//   ....[14]....
        /*0074*/ 	.word	0x0000b650


	//   ....[15]....
        /*0078*/ 	.word	0x0000b6f0


	//   ....[16]....
        /*007c*/ 	.word	0x0000bcd0


	//   ....[17]....
        /*0080*/ 	.word	0x0000bd70


	//   ....[18]....
        /*0084*/ 	.word	0x0000c060


	//   ....[19]....
        /*0088*/ 	.word	0x0000c100


	//   ....[20]....
        /*008c*/ 	.word	0x0000fc10


	//   ....[21]....
        /*0090*/ 	.word	0x0000fcb0


	//   ....[22]....
        /*0094*/ 	.word	0x0000fe70


	//   ....[23]....
        /*0098*/ 	.word	0x0000ff10


	//   ....[24]....
        /*009c*/ 	.word	0x00010930


	//   ....[25]....
        /*00a0*/ 	.word	0x000109d0


	//   ....[26]....
        /*00a4*/ 	.word	0x00010cb0


	//   ....[27]....
        /*00a8*/ 	.word	0x00010d50


	//   ....[28]....
        /*00ac*/ 	.word	0x00011340


	//   ....[29]....
        /*00b0*/ 	.word	0x000113e0


	//   ....[30]....
        /*00b4*/ 	.word	0x000116d0


	//   ....[31]....
        /*00b8*/ 	.word	0x00011770


	//   ....[32]....
        /*00bc*/ 	.word	0x00011d80


	//   ....[33]....
        /*00c0*/ 	.word	0x00011e20


	//   ....[34]....
        /*00c4*/ 	.word	0x00012110


	//   ....[35]....
        /*00c8*/ 	.word	0x000121b0


	//   ....[36]....
        /*00cc*/ 	.word	0x000127b0


	//   ....[37]....
        /*00d0*/ 	.word	0x00012850


	//   ....[38]....
        /*00d4*/ 	.word	0x00012b20


	//   ....[39]....
        /*00d8*/ 	.word	0x00012bc0


	//   ....[40]....
        /*00dc*/ 	.word	0x00013240


	//   ....[41]....
        /*00e0*/ 	.word	0x000132e0


	//   ....[42]....
        /*00e4*/ 	.word	0x00013490


	//   ....[43]....
        /*00e8*/ 	.word	0x00013530


	//   ....[44]....
        /*00ec*/ 	.word	0x00013940


	//   ....[45]....
        /*00f0*/ 	.word	0x000139e0


	//   ....[46]....
        /*00f4*/ 	.word	0x00013cf0


	//   ....[47]....
        /*00f8*/ 	.word	0x00013d90


	//   ....[48]....
        /*00fc*/ 	.word	0x00014370


	//   ....[49]....
        /*0100*/ 	.word	0x00014410


	//   ....[50]....
        /*0104*/ 	.word	0x00014700


	//   ....[51]....
        /*0108*/ 	.word	0x000147a0


	//   ....[52]....
        /*010c*/ 	.word	0x00016740


	//   ....[53]....
        /*0110*/ 	.word	0x000167e0


	//   ....[54]....
        /*0114*/ 	.word	0x00016cb0


	//   ....[55]....
        /*0118*/ 	.word	0x00016d50


	//   ....[56]....
        /*011c*/ 	.word	0x00017040


	//   ....[57]....
        /*0120*/ 	.word	0x000170e0


	//   ....[58]....
        /*0124*/ 	.word	0x00017850


	//   ....[59]....
        /*0128*/ 	.word	0x000178f0


	//   ....[60]....
        /*012c*/ 	.word	0x00017be0


	//   ....[61]....
        /*0130*/ 	.word	0x00017c80


	//   ....[62]....
        /*0134*/ 	.word	0x00019260


	//   ....[63]....
        /*0138*/ 	.word	0x00019300


	//   ....[64]....
        /*013c*/ 	.word	0x00019770


	//   ....[65]....
        /*0140*/ 	.word	0x00019810


	//   ....[66]....
        /*0144*/ 	.word	0x00019b00


	//   ....[67]....
        /*0148*/ 	.word	0x00019ba0


	//   ....[68]....
        /*014c*/ 	.word	0x0001a240


	//   ....[69]....
        /*0150*/ 	.word	0x0001a2e0


	//   ....[70]....
        /*0154*/ 	.word	0x0001a5d0


	//   ....[71]....
        /*0158*/ 	.word	0x0001a670


	//   ....[72]....
        /*015c*/ 	.word	0x0001fd10


	//   ....[73]....
        /*0160*/ 	.word	0x0001fdb0


	//   ....[74]....
        /*0164*/ 	.word	0x00020080


	//   ....[75]....
        /*0168*/ 	.word	0x00020120


	//   ....[76]....
        /*016c*/ 	.word	0x00020960


	//   ....[77]....
        /*0170*/ 	.word	0x00020a00


	//   ....[78]....
        /*0174*/ 	.word	0x00020cf0


	//   ....[79]....
        /*0178*/ 	.word	0x00020d90


	//   ....[80]....
        /*017c*/ 	.word	0x00021410


	//   ....[81]....
        /*0180*/ 	.word	0x000214b0


	//   ....[82]....
        /*0184*/ 	.word	0x000217a0


	//   ....[83]....
        /*0188*/ 	.word	0x00021840


	//   ....[84]....
        /*018c*/ 	.word	0x00022080


	//   ....[85]....
        /*0190*/ 	.word	0x00022120


	//   ....[86]....
        /*0194*/ 	.word	0x00022410


	//   ....[87]....
        /*0198*/ 	.word	0x000224b0


	//   ....[88]....
        /*019c*/ 	.word	0x00022a70


	//   ....[89]....
        /*01a0*/ 	.word	0x00022b10


	//   ....[90]....
        /*01a4*/ 	.word	0x00022e00


	//   ....[91]....
        /*01a8*/ 	.word	0x00022ea0


	//   ....[92]....
        /*01ac*/ 	.word	0x00026980


	//   ....[93]....
        /*01b0*/ 	.word	0x00026a20


	//   ....[94]....
        /*01b4*/ 	.word	0x00026bf0


	//   ....[95]....
        /*01b8*/ 	.word	0x00026c90


	//   ....[96]....
        /*01bc*/ 	.word	0x000276c0


	//   ....[97]....
        /*01c0*/ 	.word	0x00027760


	//   ....[98]....
        /*01c4*/ 	.word	0x00027a40


	//   ....[99]....
        /*01c8*/ 	.word	0x00027ae0


	//   ....[100]....
        /*01cc*/ 	.word	0x000280c0


	//   ....[101]....
        /*01d0*/ 	.word	0x00028160


	//   ....[102]....
        /*01d4*/ 	.word	0x00028440


	//   ....[103]....
        /*01d8*/ 	.word	0x000284e0


	//   ....[104]....
        /*01dc*/ 	.word	0x00028b10


	//   ....[105]....
        /*01e0*/ 	.word	0x00028bb0


	//   ....[106]....
        /*01e4*/ 	.word	0x00028e90


	//   ....[107]....
        /*01e8*/ 	.word	0x00028f30


	//   ....[108]....
        /*01ec*/ 	.word	0x00029550


	//   ....[109]....
        /*01f0*/ 	.word	0x000295f0


	//   ....[110]....
        /*01f4*/ 	.word	0x000298d0


	//   ....[111]....
        /*01f8*/ 	.word	0x00029970


	//   ....[112]....
        /*01fc*/ 	.word	0x0002a000


	//   ....[113]....
        /*0200*/ 	.word	0x0002a0a0


	//   ....[114]....
        /*0204*/ 	.word	0x0002a250


	//   ....[115]....
        /*0208*/ 	.word	0x0002a2f0


	//   ....[116]....
        /*020c*/ 	.word	0x0002a6d0


	//   ....[117]....
        /*0210*/ 	.word	0x0002a770


	//   ....[118]....
        /*0214*/ 	.word	0x0002aa70


	//   ....[119]....
        /*0218*/ 	.word	0x0002ab10


	//   ....[120]....
        /*021c*/ 	.word	0x0002b0d0


	//   ....[121]....
        /*0220*/ 	.word	0x0002b170


	//   ....[122]....
        /*0224*/ 	.word	0x0002b460


	//   ....[123]....
        /*0228*/ 	.word	0x0002b500


	//   ....[124]....
        /*022c*/ 	.word	0x0002d490


	//   ....[125]....
        /*0230*/ 	.word	0x0002d530


	//   ....[126]....
        /*0234*/ 	.word	0x0002d9f0


	//   ....[127]....
        /*0238*/ 	.word	0x0002da90


	//   ....[128]....
        /*023c*/ 	.word	0x0002dd70


	//   ....[129]....
        /*0240*/ 	.word	0x0002de10


	//   ....[130]....
        /*0244*/ 	.word	0x0002e560


	//   ....[131]....
        /*0248*/ 	.word	0x0002e600


	//   ....[132]....
        /*024c*/ 	.word	0x0002e8e0


	//   ....[133]....
        /*0250*/ 	.word	0x0002e980


	//   ....[134]....
        /*0254*/ 	.word	0x0002ff40


	//   ....[135]....
        /*0258*/ 	.word	0x0002ffe0


	//   ....[136]....
        /*025c*/ 	.word	0x00030440


	//   ....[137]....
        /*0260*/ 	.word	0x000304e0


	//   ....[138]....
        /*0264*/ 	.word	0x000307b0


	//   ....[139]....
        /*0268*/ 	.word	0x00030850


	//   ....[140]....
        /*026c*/ 	.word	0x00030ea0


	//   ....[141]....
        /*0270*/ 	.word	0x00030f40


	//   ....[142]....
        /*0274*/ 	.word	0x00031210


	//   ....[143]....
        /*0278*/ 	.word	0x000312b0


	//   ....[144]....
        /*027c*/ 	.word	0x00034040


	//   ....[145]....
        /*0280*/ 	.word	0x00034050


	//----- nvinfo : EIATTR_VRC_CTA_INIT_COUNT
	.align		4
.L_20:
        /*0284*/ 	.byte	0x02, 0x4a
	.zero		1
	.zero		1


	//----- nvinfo : EIATTR_EXIT_INSTR_OFFSETS
	.align		4
        /*0288*/ 	.byte	0x04, 0x1c
        /*028a*/ 	.short	(.L_22 - .L_21)


	//   ....[0]....
.L_21:
        /*028c*/ 	.word	0x000038d0


	//   ....[1]....
        /*0290*/ 	.word	0x00003a30


	//   ....[2]....
        /*0294*/ 	.word	0x00034120


	//----- nvinfo : EIATTR_CRS_STACK_SIZE
	.align		4
.L_22:
        /*0298*/ 	.byte	0x04, 0x1e
        /*029a*/ 	.short	(.L_24 - .L_23)
.L_23:
        /*029c*/ 	.word	0x00000000


	//----- nvinfo : EIATTR_CBANK_PARAM_SIZE
	.align		4
.L_24:
        /*02a0*/ 	.byte	0x03, 0x19
        /*02a2*/ 	.short	0x000c


	//----- nvinfo : EIATTR_PARAM_CBANK
	.align		4
        /*02a4*/ 	.byte	0x04, 0x0a
        /*02a6*/ 	.short	(.L_26 - .L_25)
	.align		4
.L_25:
        /*02a8*/ 	.word	index@(.nv.constant0._Z9evaluatorP4GNetj)
        /*02ac*/ 	.short	0x0380
        /*02ae*/ 	.short	0x000c


	//----- nvinfo : EIATTR_SW_WAR
	.align		4
.L_26:
        /*02b0*/ 	.byte	0x04, 0x36
        /*02b2*/ 	.short	(.L_28 - .L_27)
.L_27:
        /*02b4*/ 	.word	0x00000008
.L_28:


//--------------------- .nv.info._Z9gnet_initP4GNet --------------------------
	.section	.nv.info._Z9gnet_initP4GNet,"",@"SHT_CUDA_INFO"
	.sectionflags	@""
	.align	4


	//----- nvinfo : EIATTR_CUDA_API_VERSION
	.align		4
        /*0000*/ 	.byte	0x04, 0x37
        /*0002*/ 	.short	(.L_30 - .L_29)
.L_29:
        /*0004*/ 	.word	0x00000082


	//----- nvinfo : EIATTR_KPARAM_INFO
	.align		4
.L_30:
        /*0008*/ 	.byte	0x04, 0x17
        /*000a*/ 	.short	(.L_32 - .L_31)
.L_31:
        /*000c*/ 	.word	0x00000000
        /*0010*/ 	.short	0x0000
        /*0012*/ 	.short	0x0000
        /*0014*/ 	.byte	0x00, 0xf5, 0x21, 0x00


	//----- nvinfo : EIATTR_SPARSE_MMA_MASK
	.align		4
.L_32:
        /*0018*/ 	.byte	0x03, 0x50
        /*001a*/ 	.short	0x0000


	//----- nvinfo : EIATTR_MAXREG_COUNT
	.align		4
        /*001c*/ 	.byte	0x03, 0x1b
        /*001e*/ 	.short	0x00ff


	//----- nvinfo : EIATTR_MERCURY_ISA_VERSION
	.align		4
        /*0020*/ 	.byte	0x03, 0x5f
        /*0022*/ 	.short	0x0101


	//----- nvinfo : EIATTR_VRC_CTA_INIT_COUNT
	.align		4
        /*0024*/ 	.byte	0x02, 0x4a
	.zero		1
	.zero		1


	//----- nvinfo : EIATTR_EXIT_INSTR_OFFSETS
	.align		4
        /*0028*/ 	.byte	0x04, 0x1c
        /*002a*/ 	.short	(.L_34 - .L_33)


	//   ....[0]....
.L_33:
        /*002c*/ 	.word	0x00000060


	//   ....[1]....
        /*0030*/ 	.word	0x000000f0


	//----- nvinfo : EIATTR_CBANK_PARAM_SIZE
	.align		4
.L_34:
        /*0034*/ 	.byte	0x03, 0x19
        /*0036*/ 	.short	0x0008


	//----- nvinfo : EIATTR_PARAM_CBANK
	.align		4
        /*0038*/ 	.byte	0x04, 0x0a
        /*003a*/ 	.short	(.L_36 - .L_35)
	.align		4
.L_35:
        /*003c*/ 	.word	index@(.nv.constant0._Z9gnet_initP4GNet)
        /*0040*/ 	.short	0x0380
        /*0042*/ 	.short	0x0008


	//----- nvinfo : EIATTR_SW_WAR
	.align		4
.L_36:
        /*0044*/ 	.byte	0x04, 0x36
        /*0046*/ 	.short	(.L_38 - .L_37)
.L_37:
        /*0048*/ 	.word	0x00000008
.L_38:


//--------------------- .nv.callgraph             --------------------------
	.section	.nv.callgraph,"",@"SHT_CUDA_CALLGRAPH"
	.align	4
	.sectionentsize	8
	.align		4
        /*0000*/ 	.word	0x00000000
	.align		4
        /*0004*/ 	.word	0xffffffff
	.align		4
        /*0008*/ 	.word	0x00000000
	.align		4
        /*000c*/ 	.word	0xfffffffe
	.align		4
        /*0010*/ 	.word	0x00000000
	.align		4
        /*0014*/ 	.word	0xfffffffd
	.align		4
        /*0018*/ 	.word	0x00000000
	.align		4
        /*001c*/ 	.word	0xfffffffc


//--------------------- .nv.constant3             --------------------------
	.section	.nv.constant3,"a",@progbits
	.align	8
.nv.constant3:
	.type		D_BOOK,@object
	.size		D_BOOK,(.L_0 - D_BOOK)
D_BOOK:
	.zero		34312
.L_0:


//--------------------- .text._Z9evaluatorP4GNetj --------------------------
	.section	.text._Z9evaluatorP4GNetj,"ax",@progbits
	.align	128
        .global         _Z9evaluatorP4GNetj
        .type           _Z9evaluatorP4GNetj,@function
        .size           _Z9evaluatorP4GNetj,(.L_x_609 - _Z9evaluatorP4GNetj)
        .other          _Z9evaluatorP4GNetj,@"STO_CUDA_ENTRY STV_DEFAULT"
_Z9evaluatorP4GNetj:
.text._Z9evaluatorP4GNetj:
[----:B------:R-:W0:Y:S08]  /*0000*/  LDC R1, c[0x0][0x37c] ;  /* 0x0000df00ff017b82 */ /* 0x000e300000000800 */
[----:B------:R-:W1:Y:S01]  /*0010*/  LDC R0, c[0x0][0x388] ;  /* 0x0000e200ff007b82 */ /* 0x000e620000000800 */
[----:B------:R-:W2:Y:S01]  /*0020*/  S2R R8, SR_TID.X ;  /* 0x0000000000087919 */ /* 0x000ea20000002100 */
[----:B------:R-:W3:Y:S01]  /*0030*/  LDCU.64 UR8, c[0x0][0x358] ;  /* 0x00006b00ff0877ac */ /* 0x000ee20008000a00 */
[----:B0-----:R-:W-:-:S05]  /*0040*/  VIADD R1, R1, 0xfffff6e0 ;  /* 0xfffff6e001017836 */ /* 0x001fca0000000000 */
[----:B------:R-:W2:Y:S08]  /*0050*/  S2UR UR4, SR_CTAID.X ;  /* 0x00000000000479c3 */ /* 0x000eb00000002500 */
[----:B------:R-:W2:Y:S01]  /*0060*/  LDC R3, c[0x0][0x360] ;  /* 0x0000d800ff037b82 */ /* 0x000ea20000000800 */
[----:B-1----:R-:W-:-:S07]  /*0070*/  LOP3.LUT R0, R0, 0x1, RZ, 0xc0, !PT ;  /* 0x0000000100007812 */ /* 0x002fce00078ec0ff */
[----:B------:R-:W0:Y:S01]  /*0080*/  LDC.64 R12, c[0x0][0x380] ;  /* 0x0000e000ff0c7b82 */ /* 0x000e220000000a00 */
[----:B------:R-:W-:Y:S01]  /*0090*/  ISETP.NE.U32.AND P0, PT, R0, 0x1, PT ;  /* 0x000000010000780c */ /* 0x000fe20003f05070 */
[----:B--2---:R-:W-:-:S12]  /*00a0*/  IMAD R4, R3, UR4, R8 ;  /* 0x0000000403047c24 */ /* 0x004fd8000f8e0208 */
[----:B------:R-:W-:-:S05]  /*00b0*/  @!P0 IMAD.SHL.U32 R0, R4, 0x100, RZ ;  /* 0x0000010004008824 */ /* 0x000fca00078e00ff */
[----:B------:R-:W-:-:S04]  /*00c0*/  @!P0 LOP3.LUT R3, R0, 0x7f00, RZ, 0xc0, !PT ;  /* 0x00007f0000038812 */ /* 0x000fc800078ec0ff */
[----:B------:R-:W-:-:S05]  /*00d0*/  @!P0 LEA.HI R4, R4, R3, RZ, 0x19 ;  /* 0x0000000304048211 */ /* 0x000fca00078fc8ff */
[----:B------:R-:W-:-:S04]  /*00e0*/  IMAD.SHL.U32 R4, R4, 0x20, RZ ;  /* 0x0000002004047824 */ /* 0x000fc800078e00ff */
[----:B0-----:R-:W-:-:S05]  /*00f0*/  IMAD.WIDE.U32 R12, R4, 0x8, R12 ;  /* 0x00000008040c7825 */ /* 0x001fca00078e000c */
[----:B---3--:R-:W2:Y:S01]  /*0100*/  ATOMG.E.EXCH.64.STRONG.GPU PT, R10, desc[UR8][R12.64], RZ ;  /* 0x800000ff0c0a79a8 */ /* 0x008ea2000c1ef508 */
[----:B------:R-:W-:Y:S01]  /*0110*/  IMAD.MOV.U32 R9, RZ, RZ, R8 ;  /* 0x000000ffff097224 */ /* 0x000fe200078e0008 */
[----:B------:R-:W-:Y:S01]  /*0120*/  R2UR UR7, R1 ;  /* 0x00000000010772ca */ /* 0x000fe200000e0000 */
[----:B------:R-:W-:Y:S01]  /*0130*/  BSSY.RECONVERGENT B0, `(.L_x_0) ;  /* 0x0000367000007945 */ /* 0x000fe20003800200 */
[----:B------:R0:W-:Y:S01]  /*0140*/  STL [R1+0x108], RZ ;  /* 0x000108ff01007387 */ /* 0x0001e20000100800 */
[----:B------:R-:W-:Y:S02]  /*0150*/  IMAD.MOV.U32 R2, RZ, RZ, RZ ;  /* 0x000000ffff027224 */ /* 0x000fe400078e00ff */
[----:B------:R-:W-:Y:S01]  /*0160*/  IMAD.MOV.U32 R7, RZ, RZ, 0x1f ;  /* 0x0000001fff077424 */ /* 0x000fe200078e00ff */
[----:B------:R0:W-:Y:S04]  /*0170*/  STL.64 [R1+0x110], R8 ;  /* 0x0001100801007387 */ /* 0x0001e80000100a00 */
[----:B------:R0:W-:Y:S01]  /*0180*/  STL [R1+0x918], RZ ;  /* 0x000918ff01007387 */ /* 0x0001e20000100800 */
[----:B--2---:R-:W-:-:S04]  /*0190*/  ISETP.NE.U32.AND P0, PT, R10, RZ, PT ;  /* 0x000000ff0a00720c */ /* 0x004fc80003f05070 */
[----:B------:R-:W-:-:S13]  /*01a0*/  ISETP.NE.AND.EX P0, PT, R11, RZ, PT, P0 ;  /* 0x000000ff0b00720c */ /* 0x000fda0003f05300 */
[----:B0-----:R-:W-:Y:S05]  /*01b0*/  @!P0 BRA `(.L_x_1) ;  /* 0x0000003400788947 */ /* 0x001fea0003800000 */
[----:B------:R-:W2:Y:S01]  /*01c0*/  ATOMG.E.EXCH.64.STRONG.GPU PT, R14, desc[UR8][R12.64+0x8], RZ ;  /* 0x800008ff0c0e79a8 */ /* 0x000ea2000c1ef508 */
[----:B------:R-:W-:Y:S02]  /*01d0*/  IMAD.SHL.U32 R3, R10, 0x8, RZ ;  /* 0x000000080a037824 */ /* 0x000fe400078e00ff */
[----:B------:R-:W-:Y:S02]  /*01e0*/  IMAD.MOV.U32 R6, RZ, RZ, -0x4f0f1000 ;  /* 0xb0f0f000ff067424 */ /* 0x000fe400078e00ff */
[----:B------:R-:W-:Y:S01]  /*01f0*/  IMAD.MOV.U32 R5, RZ, RZ, -0x203e400 ;  /* 0xfdfc1c00ff057424 */ /* 0x000fe200078e00ff */
[----:B------:R-:W-:-:S04]  /*0200*/  LOP3.LUT R3, R3, 0x38, RZ, 0xc0, !PT ;  /* 0x0000003803037812 */ /* 0x000fc800078ec0ff */
[----:B------:R-:W-:Y:S01]  /*0210*/  LOP3.LUT R0, R3, 0x7, R11, 0xf8, !PT ;  /* 0x0000000703007812 */ /* 0x000fe200078ef80b */
[----:B------:R-:W-:-:S03]  /*0220*/  IMAD.MOV.U32 R3, RZ, RZ, -0x40000000 ;  /* 0xc0000000ff037424 */ /* 0x000fc600078e00ff */
[-C--:B------:R-:W-:Y:S02]  /*0230*/  SHF.R.U64 R2, R6, R0.reuse, 0x7eb6deee ;  /* 0x7eb6deee06027419 */ /* 0x080fe40000001200 */
[-C--:B------:R-:W-:Y:S02]  /*0240*/  SHF.R.U64 R7, R3, R0.reuse, 0xf8f8f0f0 ;  /* 0xf8f8f0f003077419 */ /* 0x080fe40000001200 */
[----:B------:R-:W-:Y:S02]  /*0250*/  SHF.R.U64 R9, R5, R0, 0x18181819 ;  /* 0x1818181905097419 */ /* 0x000fe40000001200 */
[----:B------:R-:W-:Y:S01]  /*0260*/  LOP3.LUT R0, R2, 0x1, RZ, 0xc0, !PT ;  /* 0x0000000102007812 */ /* 0x000fe200078ec0ff */
[----:B------:R-:W-:-:S03]  /*0270*/  IMAD.SHL.U32 R7, R7, 0x4, RZ ;  /* 0x0000000407077824 */ /* 0x000fc600078e00ff */
[----:B------:R-:W-:-:S04]  /*0280*/  LOP3.LUT R0, R0, 0x2, R9, 0xf8, !PT ;  /* 0x0000000200007812 */ /* 0x000fc800078ef809 */
[----:B------:R-:W-:-:S04]  /*0290*/  LOP3.LUT R0, R0, 0x4, R7, 0xf8, !PT ;  /* 0x0000000400007812 */ /* 0x000fc800078ef807 */
[----:B------:R-:W-:-:S04]  /*02a0*/  ISETP.GT.U32.AND P0, PT, R0, 0xffff, PT ;  /* 0x0000ffff0000780c */ /* 0x000fc80003f04070 */
[----:B------:R-:W-:Y:S01]  /*02b0*/  SEL R2, R0, 0xffff, !P0 ;  /* 0x0000ffff00027807 */ /* 0x000fe20004000000 */
[----:B------:R-:W-:-:S03]  /*02c0*/  IMAD.MOV.U32 R0, RZ, RZ, 0x1 ;  /* 0x00000001ff007424 */ /* 0x000fc600078e00ff */
[----:B------:R-:W-:-:S04]  /*02d0*/  LOP3.LUT R7, R2, 0xffff, RZ, 0xc0, !PT ;  /* 0x0000ffff02077812 */ /* 0x000fc800078ec0ff */
[----:B------:R-:W-:-:S04]  /*02e0*/  SHF.L.U32 R2, R0, R7, RZ ;  /* 0x0000000700027219 */ /* 0x000fc800000006ff */
[----:B------:R-:W-:-:S13]  /*02f0*/  LOP3.LUT P1, RZ, R2, 0x1d, RZ, 0xc0, !PT ;  /* 0x0000001d02ff7812 */ /* 0x000fda000782c0ff */
[----:B------:R0:W-:Y:S01]  /*0300*/  @P1 STL.64 [R1+0x100], R10 ;  /* 0x0001000a01001387 */ /* 0x0001e20000100a00 */
[----:B------:R-:W-:Y:S02]  /*0310*/  @P1 IMAD.MOV.U32 R7, RZ, RZ, 0x1e ;  /* 0x0000001eff071424 */ /* 0x000fe400078e00ff */
[----:B------:R-:W-:Y:S01]  /*0320*/  @P1 IMAD.MOV.U32 R2, RZ, RZ, RZ ;  /* 0x000000ffff021224 */ /* 0x000fe200078e00ff */
[----:B------:R0:W-:Y:S01]  /*0330*/  @!P1 STL.64 [R1+0x8], R10 ;  /* 0x0000080a01009387 */ /* 0x0001e20000100a00 */
[----:B------:R-:W-:Y:S02]  /*0340*/  @!P1 IMAD.MOV.U32 R7, RZ, RZ, 0x1f ;  /* 0x0000001fff079424 */ /* 0x000fe400078e00ff */
[----:B------:R-:W-:Y:S01]  /*0350*/  @!P1 IMAD.MOV.U32 R2, RZ, RZ, 0x1 ;  /* 0x00000001ff029424 */ /* 0x000fe200078e00ff */
[----:B--2---:R-:W-:-:S04]  /*0360*/  ISETP.NE.U32.AND P0, PT, R14, RZ, PT ;  /* 0x000000ff0e00720c */ /* 0x004fc80003f05070 */
[----:B------:R-:W-:-:S13]  /*0370*/  ISETP.NE.AND.EX P0, PT, R15, RZ, PT, P0 ;  /* 0x000000ff0f00720c */ /* 0x000fda0003f05300 */
[----:B0-----:R-:W-:Y:S05]  /*0380*/  @!P0 BRA `(.L_x_1) ;  /* 0x0000003400048947 */ /* 0x001fea0003800000 */
[----:B------:R-:W2:Y:S01]  /*0390*/  ATOMG.E.EXCH.64.STRONG.GPU PT, R10, desc[UR8][R12.64+0x10], RZ ;  /* 0x800010ff0c0a79a8 */ /* 0x000ea2000c1ef508 */
[----:B------:R-:W-:-:S05]  /*03a0*/  IMAD.SHL.U32 R9, R14, 0x8, RZ ;  /* 0x000000080e097824 */ /* 0x000fca00078e00ff */
[----:B------:R-:W-:-:S04]  /*03b0*/  LOP3.LUT R9, R9, 0x38, RZ, 0xc0, !PT ;  /* 0x0000003809097812 */ /* 0x000fc800078ec0ff */
[----:B------:R-:W-:-:S04]  /*03c0*/  LOP3.LUT R16, R9, 0x7, R15, 0xf8, !PT ;  /* 0x0000000709107812 */ /* 0x000fc800078ef80f */
[-C--:B------:R-:W-:Y:S02]  /*03d0*/  SHF.R.U64 R9, R6, R16.reuse, 0x7eb6deee ;  /* 0x7eb6deee06097419 */ /* 0x080fe40000001210 */
[-C--:B------:R-:W-:Y:S02]  /*03e0*/  SHF.R.U64 R18, R5, R16.reuse, 0x18181819 ;  /* 0x1818181905127419 */ /* 0x080fe40000001210 */
[----:B------:R-:W-:Y:S02]  /*03f0*/  SHF.R.U64 R16, R3, R16, 0xf8f8f0f0 ;  /* 0xf8f8f0f003107419 */ /* 0x000fe40000001210 */
[----:B------:R-:W-:-:S03]  /*0400*/  LOP3.LUT R9, R9, 0x1, RZ, 0xc0, !PT ;  /* 0x0000000109097812 */ /* 0x000fc600078ec0ff */
[----:B------:R-:W-:Y:S01]  /*0410*/  IMAD.SHL.U32 R16, R16, 0x4, RZ ;  /* 0x0000000410107824 */ /* 0x000fe200078e00ff */
[----:B------:R-:W-:-:S04]  /*0420*/  LOP3.LUT R9, R9, 0x2, R18, 0xf8, !PT ;  /* 0x0000000209097812 */ /* 0x000fc800078ef812 */
[----:B------:R-:W-:-:S04]  /*0430*/  LOP3.LUT R9, R9, 0x4, R16, 0xf8, !PT ;  /* 0x0000000409097812 */ /* 0x000fc800078ef810 */
[----:B------:R-:W-:-:S04]  /*0440*/  ISETP.GT.U32.AND P0, PT, R9, 0xffff, PT ;  /* 0x0000ffff0900780c */ /* 0x000fc80003f04070 */
[----:B------:R-:W-:-:S04]  /*0450*/  SEL R9, R9, 0xffff, !P0 ;  /* 0x0000ffff09097807 */ /* 0x000fc80004000000 */
[----:B------:R-:W-:-:S04]  /*0460*/  LOP3.LUT R9, R9, 0xffff, RZ, 0xc0, !PT ;  /* 0x0000ffff09097812 */ /* 0x000fc800078ec0ff */
[----:B------:R-:W-:-:S04]  /*0470*/  SHF.L.U32 R9, R0, R9, RZ ;  /* 0x0000000900097219 */ /* 0x000fc800000006ff */
[----:B------:R-:W-:-:S13]  /*0480*/  LOP3.LUT P1, RZ, R9, 0x1d, RZ, 0xc0, !PT ;  /* 0x0000001d09ff7812 */ /* 0x000fda000782c0ff */
[C---:B------:R-:W-:Y:S01]  /*0490*/  @P1 LEA R17, R7.reuse, UR7, 0x3 ;  /* 0x0000000707111c11 */ /* 0x040fe2000f8e18ff */
[----:B------:R-:W-:Y:S01]  /*04a0*/  @P1 VIADD R9, R7, 0xffffffff ;  /* 0xffffffff07091836 */ /* 0x000fe20000000000 */
[C---:B------:R-:W-:Y:S01]  /*04b0*/  @!P1 LEA R19, R2.reuse, UR7, 0x3 ;  /* 0x0000000702139c11 */ /* 0x040fe2000f8e18ff */
[----:B------:R-:W-:Y:S02]  /*04c0*/  @!P1 VIADD R16, R2, 0x1 ;  /* 0x0000000102109836 */ /* 0x000fe40000000000 */
[----:B------:R0:W-:Y:S01]  /*04d0*/  @P1 STL.64 [R17+0x8], R14 ;  /* 0x0000080e11001387 */ /* 0x0001e20000100a00 */
[----:B------:R-:W-:Y:S02]  /*04e0*/  @P1 IMAD.MOV.U32 R7, RZ, RZ, R9 ;  /* 0x000000ffff071224 */ /* 0x000fe400078e0009 */
[----:B------:R-:W-:Y:S01]  /*04f0*/  @!P1 IMAD.MOV.U32 R2, RZ, RZ, R16 ;  /* 0x000000ffff029224 */ /* 0x000fe200078e0010 */
[----:B------:R0:W-:Y:S01]  /*0500*/  @!P1 STL.64 [R19+0x8], R14 ;  /* 0x0000080e13009387 */ /* 0x0001e20000100a00 */
        /* <DEDUP_REMOVED lines=786> */
[----:B------:R-:W-:-:S05]  /*3630*/  IMAD.SHL.U32 R9, R12, 0x8, RZ ;  /* 0x000000080c097824 */ /* 0x000fca00078e00ff */
[----:B------:R-:W-:-:S04]  /*3640*/  LOP3.LUT R9, R9, 0x38, RZ, 0xc0, !PT ;  /* 0x0000003809097812 */ /* 0x000fc800078ec0ff */
[----:B------:R-:W-:-:S04]  /*3650*/  LOP3.LUT R10, R9, 0x7, R13, 0xf8, !PT ;  /* 0x00000007090a7812 */ /* 0x000fc800078ef80d */
        /* <DEDUP_REMOVED lines=19> */
[----:B------:R0:W-:Y:S06]  /*3790*/  @!P0 STL.64 [R9+0x8], R12 ;  /* 0x0000080c09008387 */ /* 0x0001ec0000100a00 */
.L_x_1:
[----:B------:R-:W-:Y:S05]  /*37a0*/  BSYNC.RECONVERGENT B0 ;  /* 0x0000000000007941 */ /* 0x000fea0003800200 */
.L_x_0:
[----:B------:R-:W1:Y:S01]  /*37b0*/  S2UR UR5, SR_CgaCtaId ;  /* 0x00000000000579c3 */ /* 0x000e620000008800 */
[----:B------:R-:W-:Y:S01]  /*37c0*/  IMAD.IADD R0, R2, 0x1, -R7 ;  /* 0x0000000102007824 */ /* 0x000fe200078e0a07 */
[----:B------:R-:W-:Y:S01]  /*37d0*/  ISETP.NE.AND P0, PT, R8, RZ, PT ;  /* 0x000000ff0800720c */ /* 0x000fe20003f05270 */
[----:B------:R-:W-:Y:S01]  /*37e0*/  UMOV UR4, 0x400 ;  /* 0x0000040000047882 */ /* 0x000fe20000000000 */
[----:B0-----:R-:W-:Y:S02]  /*37f0*/  IMAD.MOV.U32 R3, RZ, RZ, 0x1 ;  /* 0x00000001ff037424 */ /* 0x001fe400078e00ff */
[----:B------:R-:W-:Y:S01]  /*3800*/  ISETP.NE.AND P1, PT, R0, -0x1f, PT ;  /* 0xffffffe10000780c */ /* 0x000fe20003f25270 */
[----:B------:R-:W-:-:S05]  /*3810*/  IMAD.MOV.U32 R6, RZ, RZ, R2 ;  /* 0x000000ffff067224 */ /* 0x000fca00078e0002 */
[----:B------:R-:W-:Y:S07]  /*3820*/  STL.64 [R1], R6 ;  /* 0x0000000601007387 */ /* 0x000fee0000100a00 */
[----:B------:R-:W0:Y:S01]  /*3830*/  @P1 S2R R5, SR_CgaCtaId ;  /* 0x0000000000051919 */ /* 0x000e220000008800 */
[----:B------:R-:W-:Y:S01]  /*3840*/  @P1 MOV R0, 0x400 ;  /* 0x0000040000001802 */ /* 0x000fe20000000f00 */
[----:B-1----:R-:W-:-:S09]  /*3850*/  ULEA UR4, UR5, UR4, 0x18 ;  /* 0x0000000405047291 */ /* 0x002fd2000f8ec0ff */
[----:B------:R-:W-:Y:S01]  /*3860*/  @!P0 STS.U8 [UR4], R3 ;  /* 0x00000003ff008988 */ /* 0x000fe20008000004 */
[----:B0-----:R-:W-:Y:S01]  /*3870*/  @P1 LEA R5, R5, R0, 0x18 ;  /* 0x0000000005051211 */ /* 0x001fe200078ec0ff */
[----:B------:R-:W-:Y:S06]  /*3880*/  BAR.SYNC.DEFER_BLOCKING 0x0 ;  /* 0x0000000000007b1d */ /* 0x000fec0000010000 */
[----:B------:R-:W-:Y:S02]  /*3890*/  @P1 STS.U8 [R5], RZ ;  /* 0x000000ff05001388 */ /* 0x000fe40000000000 */
[----:B------:R-:W-:Y:S06]  /*38a0*/  BAR.SYNC.DEFER_BLOCKING 0x0 ;  /* 0x0000000000007b1d */ /* 0x000fec0000010000 */
[----:B------:R-:W0:Y:S02]  /*38b0*/  LDS.U8 R0, [UR4] ;  /* 0x00000004ff007984 */ /* 0x000e240008000000 */
[----:B0-----:R-:W-:-:S13]  /*38c0*/  ISETP.NE.AND P1, PT, R0, RZ, PT ;  /* 0x000000ff0000720c */ /* 0x001fda0003f25270 */
[----:B------:R-:W-:Y:S05]  /*38d0*/  @P1 EXIT ;  /* 0x000000000000194d */ /* 0x000fea0003800000 */
[----:B------:R-:W0:Y:S01]  /*38e0*/  LDCU.64 UR16, c[0x0][0x380] ;  /* 0x00007000ff1077ac */ /* 0x000e220008000a00 */
[----:B------:R-:W-:Y:S01]  /*38f0*/  BSSY.RECONVERGENT B0, `(.L_x_2) ;  /* 0x000000e000007945 */ /* 0x000fe20003800200 */
[----:B0-----:R-:W-:-:S04]  /*3900*/  UIADD3 UR12, UP0, UPT, UR16, -0x7f7c0000, URZ ;  /* 0x80840000100c7890 */ /* 0x001fc8000ff1e0ff */
[----:B------:R-:W-:Y:S01]  /*3910*/  UIADD3.X UR13, UPT, UPT, UR17, 0x1, URZ, UP0, !UPT ;  /* 0x00000001110d7890 */ /* 0x000fe200087fe4ff */
[----:B------:R-:W-:Y:S11]  /*3920*/  @P0 BRA `(.L_x_3) ;  /* 0x0000000000280947 */ /* 0x000ff60003800000 */
[----:B------:R-:W-:Y:S02]  /*3930*/  IMAD.U32 R8, RZ, RZ, UR12 ;  /* 0x0000000cff087e24 */ /* 0x000fe4000f8e00ff */
[----:B------:R-:W-:Y:S02]  /*3940*/  IMAD.U32 R9, RZ, RZ, UR13 ;  /* 0x0000000dff097e24 */ /* 0x000fe4000f8e00ff */
[----:B------:R-:W-:-:S05]  /*3950*/  IMAD.MOV.U32 R3, RZ, RZ, 0x1 ;  /* 0x00000001ff037424 */ /* 0x000fca00078e00ff */
[----:B------:R-:W2:Y:S02]  /*3960*/  ATOMG.E.ADD.STRONG.GPU PT, R8, desc[UR8][R8.64+0x40000], R3 ;  /* 0x84000003080879a8 */ /* 0x000ea400081ef108 */
[----:B--2---:R-:W-:-:S05]  /*3970*/  IMAD.SHL.U32 R0, R8, 0x4, RZ ;  /* 0x0000000408007824 */ /* 0x004fca00078e00ff */
[----:B------:R-:W-:-:S04]  /*3980*/  LOP3.LUT R0, R0, 0x3fffc, RZ, 0xc0, !PT ;  /* 0x0003fffc00007812 */ /* 0x000fc800078ec0ff */
[----:B------:R-:W-:-:S05]  /*3990*/  IADD3 R10, P0, PT, R0, UR12, RZ ;  /* 0x0000000c000a7c10 */ /* 0x000fca000ff1e0ff */
[----:B------:R-:W-:-:S05]  /*39a0*/  IMAD.X R11, RZ, RZ, UR13, P0 ;  /* 0x0000000dff0b7e24 */ /* 0x000fca00080e06ff */
[----:B------:R-:W2:Y:S04]  /*39b0*/  LDG.E R10, desc[UR8][R10.64] ;  /* 0x000000080a0a7981 */ /* 0x000ea8000c1e1900 */
[----:B--2---:R0:W-:Y:S02]  /*39c0*/  STS [UR4+0x408], R10 ;  /* 0x0004080aff007988 */ /* 0x0041e40008000804 */
.L_x_3:
[----:B------:R-:W-:Y:S05]  /*39d0*/  BSYNC.RECONVERGENT B0 ;  /* 0x0000000000007941 */ /* 0x000fea0003800200 */
.L_x_2:
[----:B------:R-:W-:Y:S06]  /*39e0*/  BAR.SYNC.DEFER_BLOCKING 0x0 ;  /* 0x0000000000007b1d */ /* 0x000fec0000010000 */
[----:B------:R-:W1:Y:S02]  /*39f0*/  LDS R0, [UR4+0x408] ;  /* 0x00040804ff007984 */ /* 0x000e640008000800 */
[----:B-1----:R-:W-:-:S13]  /*3a00*/  R2UR UR14, R0 ;  /* 0x00000000000e72ca */ /* 0x002fda00000e0000 */
[----:B------:R-:W-:-:S06]  /*3a10*/  UISETP.GT.U32.AND UP0, UPT, UR14, 0xffff, UPT ;  /* 0x0000ffff0e00788c */ /* 0x000fcc000bf04070 */
[----:B------:R-:W-:-:S13]  /*3a20*/  PLOP3.LUT P0, PT, PT, PT, UP0, 0x80, 0x8 ;  /* 0x000000000008781c */ /* 0x000fda0003f0f008 */
[----:B------:R-:W-:Y:S05]  /*3a30*/  @P0 EXIT ;  /* 0x000000000000094d */ /* 0x000fea0003800000 */
[----:B------:R-:W-:Y:S02]  /*3a40*/  UIADD3 UR4, UP0, UPT, UR16, 0x800000, URZ ;  /* 0x0080000010047890 */ /* 0x000fe4000ff1e0ff */
[----:B------:R-:W-:Y:S02]  /*3a50*/  UIADD3 UR10, UP1, UPT, UR16, -0x7f800000, URZ ;  /* 0x80800000100a7890 */ /* 0x000fe4000ff3e0ff */
[----:B------:R-:W-:Y:S02]  /*3a60*/  UIADD3.X UR5, UPT, UPT, UR17, 0x1, URZ, UP0, !UPT ;  /* 0x0000000111057890 */ /* 0x000fe400087fe4ff */
[----:B------:R-:W-:Y:S01]  /*3a70*/  IMAD.U32 R16, RZ, RZ, UR4 ;  /* 0x00000004ff107e24 */ /* 0x000fe2000f8e00ff */
[----:B------:R-:W-:Y:S02]  /*3a80*/  USHF.L.U32 UR15, UR14, 0xd, URZ ;  /* 0x0000000d0e0f7899 */ /* 0x000fe400080006ff */
[----:B------:R-:W-:Y:S01]  /*3a90*/  UIADD3.X UR11, UPT, UPT, UR17, 0x1, URZ, UP1, !UPT ;  /* 0x00000001110b7890 */ /* 0x000fe20008ffe4ff */
[----:B------:R-:W-:Y:S01]  /*3aa0*/  IMAD.U32 R17, RZ, RZ, UR5 ;  /* 0x00000005ff117e24 */ /* 0x000fe2000f8e00ff */
[----:B------:R-:W-:-:S10]  /*3ab0*/  UMOV UR4, URZ ;  /* 0x000000ff00047c82 */ /* 0x000fd40008000000 */
.L_x_568:
[----:B------:R-:W2:Y:S01]  /*3ac0*/  LDL R0, [R1+0x108] ;  /* 0x0001080001007983 */ /* 0x000ea20000100800 */
[----:B-----5:R-:W-:Y:S01]  /*3ad0*/  ISETP.GT.U32.AND P0, PT, R7, 0x1e, PT ;  /* 0x0000001e0700780c */ /* 0x020fe20003f04070 */
[----:B------:R-:W-:Y:S04]  /*3ae0*/  BSSY B1, `(.L_x_4) ;  /* 0x0002dd4000017945 */ /* 0x000fe80003800000 */
[----:B------:R-:W-:Y:S01]  /*3af0*/  BSSY B0, `(.L_x_5) ;  /* 0x00016e8000007945 */ /* 0x000fe20003800000 */
[----:B--2---:R-:W-:-:S05]  /*3b00*/  VIADD R0, R0, 0x1 ;  /* 0x0000000100007836 */ /* 0x004fca0000000000 */
[----:B-1----:R1:W-:Y:S02]  /*3b10*/  STL [R1+0x108], R0 ;  /* 0x0001080001007387 */ /* 0x0023e40000100800 */
[----:B0-----:R-:W-:Y:S05]  /*3b20*/  @P0 BRA `(.L_x_6) ;  /* 0x0000000000140947 */ /* 0x001fea0003800000 */
[C---:B------:R-:W-:Y:S01]  /*3b30*/  VIADD R3, R7.reuse, 0x1 ;  /* 0x0000000107037836 */ /* 0x040fe20000000000 */
[----:B------:R-:W-:-:S04]  /*3b40*/  LEA R8, R7, UR7, 0x3 ;  /* 0x0000000707087c11 */ /* 0x000fc8000f8e18ff */
[----:B------:R3:W-:Y:S04]  /*3b50*/  STL [R1+0x4], R3 ;  /* 0x0000040301007387 */ /* 0x0007e80000100800 */
[----:B------:R-:W5:Y:S01]  /*3b60*/  LDL.64 R8, [R8+0x10] ;  /* 0x0000100008087983 */ /* 0x000f620000100a00 */
[----:B------:R-:W-:Y:S05]  /*3b70*/  BRA `(.L_x_7) ;  /* 0x00000000001c7947 */ /* 0x000fea0003800000 */
.L_x_6:
[----:B------:R-:W-:-:S13]  /*3b80*/  ISETP.NE.AND P0, PT, R2, RZ, PT ;  /* 0x000000ff0200720c */ /* 0x000fda0003f05270 */
[----:B------:R-:W-:Y:S05]  /*3b90*/  @!P0 BRA `(.L_x_8) ;  /* 0x0000016c00748947 */ /* 0x000fea0003800000 */
[----:B------:R-:W-:-:S05]  /*3ba0*/  VIADD R2, R2, 0xffffffff ;  /* 0xffffffff02027836 */ /* 0x000fca0000000000 */
[----:B------:R-:W-:Y:S01]  /*3bb0*/  LEA R8, R2, UR7, 0x3 ;  /* 0x0000000702087c11 */ /* 0x000fe2000f8e18ff */
[----:B------:R2:W-:Y:S05]  /*3bc0*/  STL [R1], R2 ;  /* 0x0000000201007387 */ /* 0x0005ea0000100800 */
[----:B------:R-:W5:Y:S01]  /*3bd0*/  LDL.64 R8, [R8+0x8] ;  /* 0x0000080008087983 */ /* 0x000f620000100a00 */
[----:B------:R-:W-:-:S07]  /*3be0*/  IMAD.MOV.U32 R3, RZ, RZ, R7 ;  /* 0x000000ffff037224 */ /* 0x000fce00078e0007 */
.L_x_7:
[----:B-----5:R-:W-:Y:S01]  /*3bf0*/  ISETP.NE.U32.AND P0, PT, R8, RZ, PT ;  /* 0x000000ff0800720c */ /* 0x020fe20003f05070 */
[----:B-1----:R-:W-:Y:S02]  /*3c00*/  IMAD.MOV.U32 R0, RZ, RZ, R8 ;  /* 0x000000ffff007224 */ /* 0x002fe400078e0008 */
[----:B------:R-:W-:Y:S01]  /*3c10*/  IMAD.MOV.U32 R5, RZ, RZ, R9 ;  /* 0x000000ffff057224 */ /* 0x000fe200078e0009 */
[----:B------:R-:W-:Y:S02]  /*3c20*/  ISETP.NE.AND.EX P0, PT, R9, RZ, PT, P0 ;  /* 0x000000ff0900720c */ /* 0x000fe40003f05300 */
[----:B------:R-:W-:Y:S02]  /*3c30*/  PRMT R7, R0, 0x7610, R7 ;  /* 0x0000761000077816 */ /* 0x000fe40000000007 */
[----:B0-----:R-:W-:-:S09]  /*3c40*/  PRMT R10, R5, 0x7610, R10 ;  /* 0x00007610050a7816 */ /* 0x001fd2000000000a */
[----:B------:R-:W-:Y:S05]  /*3c50*/  @!P0 BRA `(.L_x_8) ;  /* 0x0000016c00448947 */ /* 0x000fea0003800000 */
[C---:B------:R-:W-:Y:S01]  /*3c60*/  IMAD.SHL.U32 R5, R8.reuse, 0x8, RZ ;  /* 0x0000000808057824 */ /* 0x040fe200078e00ff */
[----:B------:R-:W-:Y:S01]  /*3c70*/  LOP3.LUT R0, R8, 0x7, RZ, 0xc0, !PT ;  /* 0x0000000708007812 */ /* 0x000fe200078ec0ff */
[----:B------:R-:W-:Y:S01]  /*3c80*/  IMAD.MOV.U32 R6, RZ, RZ, -0x4f0f1000 ;  /* 0xb0f0f000ff067424 */ /* 0x000fe200078e00ff */
[----:B------:R-:W-:Y:S01]  /*3c90*/  LOP3.LUT R11, R9, 0x7, RZ, 0xc0, !PT ;  /* 0x00000007090b7812 */ /* 0x000fe200078ec0ff */
[----:B------:R-:W-:Y:S01]  /*3ca0*/  IMAD.MOV.U32 R12, RZ, RZ, -0x40000000 ;  /* 0xc0000000ff0c7424 */ /* 0x000fe200078e00ff */
[----:B------:R-:W-:Y:S01]  /*3cb0*/  LOP3.LUT R5, R5, 0x38, RZ, 0xc0, !PT ;  /* 0x0000003805057812 */ /* 0x000fe200078ec0ff */
[----:B------:R-:W-:Y:S01]  /*3cc0*/  BSSY B2, `(.L_x_9) ;  /* 0x00016c7000027945 */ /* 0x000fe20003800000 */
[----:B------:R-:W-:Y:S01]  /*3cd0*/  ISETP.NE.U32.AND P0, PT, R0, 0x1, PT ;  /* 0x000000010000780c */ /* 0x000fe20003f05070 */
[----:B------:R-:W-:Y:S01]  /*3ce0*/  IMAD.MOV.U32 R0, RZ, RZ, -0x203e400 ;  /* 0xfdfc1c00ff007424 */ /* 0x000fe200078e00ff */
[--C-:B------:R-:W-:Y:S01]  /*3cf0*/  LOP3.LUT R5, R5, 0x7, R9.reuse, 0xf8, !PT ;  /* 0x0000000705057812 */ /* 0x100fe200078ef809 */
[----:B------:R-:W-:Y:S01]  /*3d00*/  IMAD.MOV.U32 R15, RZ, RZ, R9 ;  /* 0x000000ffff0f7224 */ /* 0x000fe200078e0009 */
[----:B------:R-:W-:-:S02]  /*3d10*/  ISETP.NE.AND.EX P0, PT, R11, RZ, PT, P0 ;  /* 0x000000ff0b00720c */ /* 0x000fc40003f05300 */
[-C--:B------:R-:W-:Y:S02]  /*3d20*/  SHF.R.U64 R6, R6, R5.reuse, 0x7eb6deee ;  /* 0x7eb6deee06067419 */ /* 0x080fe40000001205 */
[-C--:B------:R-:W-:Y:S02]  /*3d30*/  SHF.R.U64 R12, R12, R5.reuse, 0xf8f8f0f0 ;  /* 0xf8f8f0f00c0c7419 */ /* 0x080fe40000001205 */
[----:B------:R-:W-:Y:S02]  /*3d40*/  SHF.R.U64 R0, R0, R5, 0x18181819 ;  /* 0x1818181900007419 */ /* 0x000fe40000001205 */
[----:B------:R-:W-:Y:S01]  /*3d50*/  LOP3.LUT R5, R6, 0x1, RZ, 0xc0, !PT ;  /* 0x0000000106057812 */ /* 0x000fe200078ec0ff */
[----:B------:R-:W-:-:S03]  /*3d60*/  IMAD.SHL.U32 R12, R12, 0x4, RZ ;  /* 0x000000040c0c7824 */ /* 0x000fc600078e00ff */
[----:B------:R-:W-:Y:S01]  /*3d70*/  LOP3.LUT R5, R5, 0x2, R0, 0xf8, !PT ;  /* 0x0000000205057812 */ /* 0x000fe200078ef800 */
[----:B------:R-:W-:-:S03]  /*3d80*/  IMAD.MOV.U32 R0, RZ, RZ, R8 ;  /* 0x000000ffff007224 */ /* 0x000fc600078e0008 */
[----:B------:R-:W-:Y:S01]  /*3d90*/  LOP3.LUT R12, R5, 0x4, R12, 0xf8, !PT ;  /* 0x00000004050c7812 */ /* 0x000fe200078ef80c */
[----:B------:R-:W-:Y:S06]  /*3da0*/  @!P0 BRA `(.L_x_10) ;  /* 0x0000000000388947 */ /* 0x000fec0003800000 */
[----:B------:R-:W-:Y:S02]  /*3db0*/  PRMT R11, R12, 0x9910, RZ ;  /* 0x000099100c0b7816 */ /* 0x000fe400000000ff */
[----:B------:R-:W-:Y:S02]  /*3dc0*/  LOP3.LUT R5, R10, 0x7, RZ, 0xc0, !PT ;  /* 0x000000070a057812 */ /* 0x000fe400078ec0ff */
[----:B------:R-:W-:Y:S01]  /*3dd0*/  LOP3.LUT R6, R7, 0x7, RZ, 0xc0, !PT ;  /* 0x0000000707067812 */ /* 0x000fe200078ec0ff */
[----:B------:R-:W-:-:S03]  /*3de0*/  IMAD.MOV.U32 R10, RZ, RZ, R11 ;  /* 0x000000ffff0a7224 */ /* 0x000fc600078e000b */
[----:B------:R-:W-:Y:S02]  /*3df0*/  ISETP.GE.U32.AND P0, PT, R5, R6, PT ;  /* 0x000000060500720c */ /* 0x000fe40003f06070 */
[----:B------:R-:W-:Y:S02]  /*3e00*/  ISETP.GT.AND P1, PT, R10, 0x3, PT ;  /* 0x000000030a00780c */ /* 0x000fe40003f24270 */
[----:B------:R-:W-:Y:S02]  /*3e10*/  SEL R7, R0, R15, !P0 ;  /* 0x0000000f00077207 */ /* 0x000fe40004000000 */
[----:B------:R-:W-:-:S09]  /*3e20*/  SEL R0, R15, R0, !P0 ;  /* 0x000000000f007207 */ /* 0x000fd20004000000 */
[----:B------:R-:W-:Y:S05]  /*3e30*/  @P1 BRA `(.L_x_11) ;  /* 0x0000008400641947 */ /* 0x000fea0003800000 */
[----:B------:R-:W-:-:S13]  /*3e40*/  ISETP.GT.AND P0, PT, R10, 0x1, PT ;  /* 0x000000010a00780c */ /* 0x000fda0003f04270 */
[----:B------:R-:W-:Y:S05]  /*3e50*/  @P0 BRA `(.L_x_12) ;  /* 0x0000006c00b80947 */ /* 0x000fea0003800000 */
[----:B------:R-:W-:-:S13]  /*3e60*/  ISETP.NE.AND P0, PT, R10, RZ, PT ;  /* 0x000000ff0a00720c */ /* 0x000fda0003f05270 */
[----:B------:R-:W-:Y:S05]  /*3e70*/  @!P0 BRA `(.L_x_13) ;  /* 0x0000006400108947 */ /* 0x000fea0003800000 */
[----:B------:R-:W-:-:S07]  /*3e80*/  IMAD.MOV.U32 R15, RZ, RZ, R7 ;  /* 0x000000ffff0f7224 */ /* 0x000fce00078e0007 */
.L_x_10:
[----:B------:R-:W4:Y:S01]  /*3e90*/  LDL R11, [R1+0x110] ;  /* 0x00011000010b7983 */ /* 0x000f220000100800 */
[----:B------:R-:W-:Y:S01]  /*3ea0*/  SHF.R.U32.HI R5, RZ, 0x3, R0 ;  /* 0x00000003ff057819 */ /* 0x000fe20000011600 */
[----:B------:R-:W-:Y:S01]  /*3eb0*/  IMAD.MOV.U32 R14, RZ, RZ, 0x8 ;  /* 0x00000008ff0e7424 */ /* 0x000fe200078e00ff */
[----:B------:R-:W-:Y:S03]  /*3ec0*/  BSSY.RECONVERGENT B3, `(.L_x_14) ;  /* 0x00001ae000037945 */ /* 0x000fe60003800200 */
[C---:B------:R-:W-:Y:S02]  /*3ed0*/  IMAD R0, R5.reuse, 0x218, RZ ;  /* 0x0000021805007824 */ /* 0x040fe400078e02ff */
[----:B------:R-:W-:Y:S02]  /*3ee0*/  IMAD R5, R5, 0x218, R14 ;  /* 0x0000021805057824 */ /* 0x000fe400078e020e */
[----:B------:R-:W0:Y:S08]  /*3ef0*/  LDC R7, c[0x3][R0+0x110] ;  /* 0x00c0440000077b82 */ /* 0x000e300000000800 */
[----:B------:R1:W1:Y:S01]  /*3f00*/  LDC R6, c[0x3][R0+0x218] ;  /* 0x00c0860000067b82 */ /* 0x0002620000000800 */
[----:B0-----:R-:W-:-:S04]  /*3f10*/  LOP3.LUT R10, R7, 0xff, RZ, 0xc0, !PT ;  /* 0x000000ff070a7812 */ /* 0x001fc800078ec0ff */
[----:B------:R-:W-:Y:S01]  /*3f20*/  ISETP.NE.AND P0, PT, R10, 0x1, PT ;  /* 0x000000010a00780c */ /* 0x000fe20003f05270 */
[----:B------:R-:W-:Y:S02]  /*3f30*/  VIADD R10, R7, 0xffffffff ;  /* 0xffffffff070a7836 */ /* 0x000fe40000000000 */
[----:B------:R-:W-:-:S03]  /*3f40*/  IMAD.MOV.U32 R7, RZ, RZ, RZ ;  /* 0x000000ffff077224 */ /* 0x000fc600078e00ff */
[----:B------:R-:W-:Y:S01]  /*3f50*/  LOP3.LUT R20, R10, 0xff, RZ, 0xc0, !PT ;  /* 0x000000ff0a147812 */ /* 0x000fe200078ec0ff */
[----:B----4-:R-:W-:-:S06]  /*3f60*/  IMAD.MOV.U32 R14, RZ, RZ, R11 ;  /* 0x000000ffff0e7224 */ /* 0x010fcc00078e000b */
[----:B-1----:R-:W-:Y:S05]  /*3f70*/  @!P0 BRA `(.L_x_15) ;  /* 0x0000001800888947 */ /* 0x002fea0003800000 */
[----:B------:R-:W0:Y:S01]  /*3f80*/  S2R R10, SR_CgaCtaId ;  /* 0x00000000000a7919 */ /* 0x000e220000008800 */
[----:B------:R-:W-:Y:S01]  /*3f90*/  MOV R13, 0x400 ;  /* 0x00000400000d7802 */ /* 0x000fe20000000f00 */
[----:B------:R-:W-:Y:S02]  /*3fa0*/  IMAD.MOV.U32 R7, RZ, RZ, RZ ;  /* 0x000000ffff077224 */ /* 0x000fe400078e00ff */
[----:B------:R-:W-:Y:S02]  /*3fb0*/  VIADD R14, R11, 0x100 ;  /* 0x000001000b0e7836 */ /* 0x000fe40000000000 */
[----:B------:R-:W-:-:S03]  /*3fc0*/  VIADD R13, R13, 0x410 ;  /* 0x000004100d0d7836 */ /* 0x000fc60000000000 */
[----:B------:R-:W-:Y:S02]  /*3fd0*/  LOP3.LUT R14, R14, 0x1fff, RZ, 0xc0, !PT ;  /* 0x00001fff0e0e7812 */ /* 0x000fe400078ec0ff */
[----:B0-----:R-:W-:-:S05]  /*3fe0*/  LEA R13, R10, R13, 0x18 ;  /* 0x0000000d0a0d7211 */ /* 0x001fca00078ec0ff */
[----:B------:R-:W-:-:S06]  /*3ff0*/  IMAD R18, R11, 0x8, R13 ;  /* 0x000000080b127824 */ /* 0x000fcc00078e020d */
[----:B------:R-:W0:Y:S02]  /*4000*/  LDS R18, [R18] ;  /* 0x0000000012127984 */ /* 0x000e240000000800 */
[----:B0-----:R-:W-:-:S04]  /*4010*/  ISETP.NE.AND P0, PT, R18, RZ, PT ;  /* 0x000000ff1200720c */ /* 0x001fc80003f05270 */
[----:B------:R-:W-:-:S13]  /*4020*/  ISETP.EQ.OR P0, PT, R11, RZ, P0 ;  /* 0x000000ff0b00720c */ /* 0x000fda0000702670 */
[----:B------:R-:W-:Y:S02]  /*4030*/  @!P0 VIADD R10, R11, UR15 ;  /* 0x0000000f0b0a8c36 */ /* 0x000fe40008000000 */
[----:B------:R-:W-:-:S03]  /*4040*/  @!P0 IMAD.MOV.U32 R7, RZ, RZ, 0x1 ;  /* 0x00000001ff078424 */ /* 0x000fc600078e00ff */
[----:B------:R0:W-:Y:S02]  /*4050*/  @!P0 STL [R1+0x118], R10 ;  /* 0x0001180a01008387 */ /* 0x0001e40000100800 */
[----:B------:R-:W-:-:S13]  /*4060*/  ISETP.GE.U32.AND P0, PT, R7, R20, PT ;  /* 0x000000140700720c */ /* 0x000fda0003f06070 */
[----:B0-----:R-:W-:Y:S05]  /*4070*/  @P0 BRA `(.L_x_15) ;  /* 0x0000001800480947 */ /* 0x001fea0003800000 */
[----:B------:R-:W-:Y:S01]  /*4080*/  IMAD R18, R14, 0x8, R13 ;  /* 0x000000080e127824 */ /* 0x000fe200078e020d */
[----:B------:R-:W-:-:S05]  /*4090*/  LOP3.LUT R10, R11, 0x1fff, RZ, 0xc0, !PT ;  /* 0x00001fff0b0a7812 */ /* 0x000fca00078ec0ff */
[----:B------:R-:W0:Y:S02]  /*40a0*/  LDS R18, [R18] ;  /* 0x0000000012127984 */ /* 0x000e240000000800 */
[----:B0-----:R-:W-:-:S04]  /*40b0*/  ISETP.NE.AND P0, PT, R18, RZ, PT ;  /* 0x000000ff1200720c */ /* 0x001fc80003f05270 */
[----:B------:R-:W-:-:S13]  /*40c0*/  ISETP.EQ.OR P0, PT, R10, 0x1f00, P0 ;  /* 0x00001f000a00780c */ /* 0x000fda0000702670 */
[----:B------:R-:W-:Y:S01]  /*40d0*/  @!P0 VIADD R19, R14, UR15 ;  /* 0x0000000f0e138c36 */ /* 0x000fe20008000000 */
[C---:B------:R-:W-:Y:S01]  /*40e0*/  @!P0 LEA R22, R7.reuse, UR7, 0x2 ;  /* 0x0000000707168c11 */ /* 0x040fe2000f8e10ff */
[----:B------:R-:W-:-:S04]  /*40f0*/  @!P0 VIADD R14, R7, 0x1 ;  /* 0x00000001070e8836 */ /* 0x000fc80000000000 */
[----:B------:R-:W-:Y:S01]  /*4100*/  @!P0 IMAD.MOV.U32 R7, RZ, RZ, R14 ;  /* 0x000000ffff078224 */ /* 0x000fe200078e000e */
[----:B------:R0:W-:Y:S01]  /*4110*/  @!P0 STL [R22+0x118], R19 ;  /* 0x0001181316008387 */ /* 0x0001e20000100800 */
[----:B------:R-:W-:-:S03]  /*4120*/  VIADD R14, R11, 0x200 ;  /* 0x000002000b0e7836 */ /* 0x000fc60000000000 */
[----:B------:R-:W-:Y:S02]  /*4130*/  ISETP.GE.U32.AND P0, PT, R7, R20, PT ;  /* 0x000000140700720c */ /* 0x000fe40003f06070 */
[----:B------:R-:W-:-:S11]  /*4140*/  LOP3.LUT R14, R14, 0x1fff, RZ, 0xc0, !PT ;  /* 0x00001fff0e0e7812 */ /* 0x000fd600078ec0ff */
[----:B0-----:R-:W-:Y:S05]  /*4150*/  @P0 BRA `(.L_x_15) ;  /* 0x0000001800100947 */ /* 0x001fea0003800000 */
[----:B------:R-:W-:-:S06]  /*4160*/  IMAD R18, R14, 0x8, R13 ;  /* 0x000000080e127824 */ /* 0x000fcc00078e020d */
        /* <DEDUP_REMOVED lines=155> */
[----:B------:R-:W-:Y:S02]  /*4b20*/  IMAD R18, R14, 0x8, R13 ;  /* 0x000000080e127824 */ /* 0x000fe400078e020d */
[----:B------:R-:W-:-:S04]  /*4b30*/  VIADD R11, R11, 0xf00 ;  /* 0x00000f000b0b7836 */ /* 0x000fc80000000000 */
        /* <DEDUP_REMOVED lines=8> */
[----:B------:R-:W-:-:S03]  /*4bc0*/  LOP3.LUT R14, R11, 0x1fff, RZ, 0xc0, !PT ;  /* 0x00001fff0b0e7812 */ /* 0x000fc600078ec0ff */
        /* <DEDUP_REMOVED lines=12> */
[----:B------:R-:W-:-:S03]  /*4c90*/  IMAD.MOV.U32 R14, RZ, RZ, R18 ;  /* 0x000000ffff0e7224 */ /* 0x000fc600078e0012 */
[----:B------:R-:W-:-:S13]  /*4ca0*/  ISETP.GE.U32.AND P0, PT, R7, R20, PT ;  /* 0x000000140700720c */ /* 0x000fda0003f06070 */
[----:B0-----:R-:W-:Y:S05]  /*4cb0*/  @P0 BRA `(.L_x_15) ;  /* 0x0000000c00380947 */ /* 0x001fea0003800000 */
[----:B------:R-:W-:-:S06]  /*4cc0*/  IMAD R11, R18, 0x8, R13 ;  /* 0x00000008120b7824 */ /* 0x000fcc00078e020d */
[----:B------:R-:W0:Y:S02]  /*4cd0*/  LDS R11, [R11] ;  /* 0x000000000b0b7984 */ /* 0x000e240000000800 */
[----:B0-----:R-:W-:-:S04]  /*4ce0*/  ISETP.NE.AND P0, PT, R11, RZ, PT ;  /* 0x000000ff0b00720c */ /* 0x001fc80003f05270 */
[----:B------:R-:W-:-:S13]  /*4cf0*/  ISETP.EQ.OR P0, PT, R10, 0x1000, P0 ;  /* 0x000010000a00780c */ /* 0x000fda0000702670 */
[C---:B------:R-:W-:Y:S01]  /*4d00*/  @!P0 VIADD R14, R7.reuse, 0x1 ;  /* 0x00000001070e8836 */ /* 0x040fe20000000000 */
[----:B------:R-:W-:Y:S01]  /*4d10*/  @!P0 LEA R22, R7, UR7, 0x2 ;  /* 0x0000000707168c11 */ /* 0x000fe2000f8e10ff */
[C---:B------:R-:W-:Y:S02]  /*4d20*/  @!P0 VIADD R19, R18.reuse, UR15 ;  /* 0x0000000f12138c36 */ /* 0x040fe40008000000 */
[----:B------:R-:W-:Y:S02]  /*4d30*/  @!P0 IMAD.MOV.U32 R7, RZ, RZ, R14 ;  /* 0x000000ffff078224 */ /* 0x000fe400078e000e */
[----:B------:R-:W-:Y:S01]  /*4d40*/  VIADD R14, R18, 0x100 ;  /* 0x00000100120e7836 */ /* 0x000fe20000000000 */
[----:B------:R0:W-:Y:S02]  /*4d50*/  @!P0 STL [R22+0x118], R19 ;  /* 0x0001181316008387 */ /* 0x0001e40000100800 */
        /* <DEDUP_REMOVED lines=173> */
[----:B------:R-:W-:Y:S02]  /*5830*/  IMAD.MOV.U32 R11, RZ, RZ, R7 ;  /* 0x000000ffff0b7224 */ /* 0x000fe400078e0007 */
[----:B------:R-:W-:Y:S02]  /*5840*/  VIADD R18, R18, 0xf00 ;  /* 0x00000f0012127836 */ /* 0x000fe40000000000 */
[----:B------:R-:W0:Y:S02]  /*5850*/  LDS R19, [R19] ;  /* 0x0000000013137984 */ /* 0x000e240000000800 */
[----:B0-----:R-:W-:-:S04]  /*5860*/  ISETP.NE.AND P0, PT, R19, RZ, PT ;  /* 0x000000ff1300720c */ /* 0x001fc80003f05270 */
[----:B------:R-:W-:-:S13]  /*5870*/  ISETP.EQ.OR P0, PT, R10, 0x200, P0 ;  /* 0x000002000a00780c */ /* 0x000fda0000702670 */
[----:B------:R-:W-:Y:S01]  /*5880*/  @!P0 VIADD R21, R14, UR15 ;  /* 0x0000000f0e158c36 */ /* 0x000fe20008000000 */
[C---:B------:R-:W-:Y:S01]  /*5890*/  @!P0 LEA R22, R7.reuse, UR7, 0x2 ;  /* 0x0000000707168c11 */ /* 0x040fe2000f8e10ff */
[----:B------:R-:W-:Y:S01]  /*58a0*/  @!P0 VIADD R11, R7, 0x1 ;  /* 0x00000001070b8836 */ /* 0x000fe20000000000 */
[----:B------:R-:W-:-:S03]  /*58b0*/  LOP3.LUT R14, R18, 0x1fff, RZ, 0xc0, !PT ;  /* 0x00001fff120e7812 */ /* 0x000fc600078ec0ff */
[----:B------:R0:W-:Y:S01]  /*58c0*/  @!P0 STL [R22+0x118], R21 ;  /* 0x0001181516008387 */ /* 0x0001e20000100800 */
[----:B------:R-:W-:Y:S01]  /*58d0*/  ISETP.GE.U32.AND P1, PT, R11, R20, PT ;  /* 0x000000140b00720c */ /* 0x000fe20003f26070 */
[----:B------:R-:W-:-:S12]  /*58e0*/  @!P0 IMAD.MOV.U32 R7, RZ, RZ, R11 ;  /* 0x000000ffff078224 */ /* 0x000fd800078e000b */
[----:B0-----:R-:W-:Y:S05]  /*58f0*/  @P1 BRA `(.L_x_15) ;  /* 0x0000000000281947 */ /* 0x001fea0003800000 */
[----:B------:R-:W-:Y:S02]  /*5900*/  IMAD R13, R14, 0x8, R13 ;  /* 0x000000080e0d7824 */ /* 0x000fe400078e020d */
[----:B------:R-:W-:-:S04]  /*5910*/  IMAD.MOV.U32 R7, RZ, RZ, RZ ;  /* 0x000000ffff077224 */ /* 0x000fc800078e00ff */
[----:B------:R-:W0:Y:S02]  /*5920*/  LDS R13, [R13] ;  /* 0x000000000d0d7984 */ /* 0x000e240000000800 */
[----:B0-----:R-:W-:-:S04]  /*5930*/  ISETP.NE.AND P0, PT, R13, RZ, PT ;  /* 0x000000ff0d00720c */ /* 0x001fc80003f05270 */
[----:B------:R-:W-:-:S13]  /*5940*/  ISETP.EQ.OR P0, PT, R10, 0x100, P0 ;  /* 0x000001000a00780c */ /* 0x000fda0000702670 */
[----:B------:R-:W-:Y:S01]  /*5950*/  @!P0 VIADD R18, R14, UR15 ;  /* 0x0000000f0e128c36 */ /* 0x000fe20008000000 */
[----:B------:R-:W-:Y:S01]  /*5960*/  @!P0 LEA R11, R11, UR7, 0x2 ;  /* 0x000000070b0b8c11 */ /* 0x000fe2000f8e10ff */
[--C-:B------:R-:W-:Y:S02]  /*5970*/  IMAD.MOV.U32 R14, RZ, RZ, R10.reuse ;  /* 0x000000ffff0e7224 */ /* 0x100fe400078e000a */
[----:B------:R-:W-:Y:S02]  /*5980*/  @!P0 IMAD.MOV.U32 R14, RZ, RZ, R10 ;  /* 0x000000ffff0e8224 */ /* 0x000fe400078e000a */
[----:B------:R0:W-:Y:S05]  /*5990*/  @!P0 STL [R11+0x118], R18 ;  /* 0x000118120b008387 */ /* 0x0001ea0000100800 */
.L_x_15:
[----:B------:R-:W-:Y:S05]  /*59a0*/  BSYNC.RECONVERGENT B3 ;  /* 0x0000000000037941 */ /* 0x000fea0003800200 */
.L_x_14:
[----:B------:R-:W4:Y:S01]  /*59b0*/  LDL R19, [R1+0x114] ;  /* 0x0001140001137983 */ /* 0x000f220000100800 */
[----:B------:R-:W-:Y:S01]  /*59c0*/  LOP3.LUT P0, R10, R6, 0xff, RZ, 0xc0, !PT ;  /* 0x000000ff060a7812 */ /* 0x000fe2000780c0ff */
[----:B------:R-:W-:Y:S01]  /*59d0*/  BSSY.RECONVERGENT B3, `(.L_x_16) ;  /* 0x00001a8000037945 */ /* 0x000fe20003800200 */
[----:B0-----:R-:W-:Y:S01]  /*59e0*/  IMAD.MOV.U32 R11, RZ, RZ, RZ ;  /* 0x000000ffff0b7224 */ /* 0x001fe200078e00ff */
[----:B------:R0:W-:Y:S01]  /*59f0*/  STL [R1+0x110], R14 ;  /* 0x0001100e01007387 */ /* 0x0001e20000100800 */
[----:B----4-:R-:W-:-:S09]  /*5a00*/  IMAD.MOV.U32 R18, RZ, RZ, R19 ;  /* 0x000000ffff127224 */ /* 0x010fd200078e0013 */
[----:B0-----:R-:W-:Y:S05]  /*5a10*/  @!P0 BRA `(.L_x_17) ;  /* 0x00000018008c8947 */ /* 0x001fea0003800000 */
[----:B------:R-:W0:Y:S01]  /*5a20*/  S2R R14, SR_CgaCtaId ;  /* 0x00000000000e7919 */ /* 0x000e220000008800 */
[----:B------:R-:W-:Y:S01]  /*5a30*/  MOV R11, 0x400 ;  /* 0x00000400000b7802 */ /* 0x000fe20000000f00 */
[----:B------:R-:W-:Y:S02]  /*5a40*/  IMAD.MOV.U32 R13, RZ, RZ, RZ ;  /* 0x000000ffff0d7224 */ /* 0x000fe400078e00ff */
[----:B------:R-:W-:Y:S02]  /*5a50*/  VIADD R18, R19, 0x100 ;  /* 0x0000010013127836 */ /* 0x000fe40000000000 */
[----:B------:R-:W-:-:S03]  /*5a60*/  VIADD R11, R11, 0x410 ;  /* 0x000004100b0b7836 */ /* 0x000fc60000000000 */
[----:B------:R-:W-:Y:S02]  /*5a70*/  LOP3.LUT R18, R18, 0x1fff, RZ, 0xc0, !PT ;  /* 0x00001fff12127812 */ /* 0x000fe400078ec0ff */
[----:B0-----:R-:W-:Y:S01]  /*5a80*/  LEA R21, R14, R11, 0x18 ;  /* 0x0000000b0e157211 */ /* 0x001fe200078ec0ff */
[----:B------:R-:W-:-:S04]  /*5a90*/  IMAD.MOV.U32 R11, RZ, RZ, 0x1 ;  /* 0x00000001ff0b7424 */ /* 0x000fc800078e00ff */
[----:B------:R-:W-:-:S06]  /*5aa0*/  IMAD R22, R19, 0x4, R21 ;  /* 0x0000000413167824 */ /* 0x000fcc00078e0215 */
[----:B------:R-:W0:Y:S02]  /*5ab0*/  LDS R22, [R22+0x10000] ;  /* 0x0100000016167984 */ /* 0x000e240000000800 */
        /* <DEDUP_REMOVED lines=8> */
[----:B------:R-:W-:Y:S01]  /*5b40*/  LOP3.LUT R14, R19, 0x1fff, RZ, 0xc0, !PT ;  /* 0x00001fff130e7812 */ /* 0x000fe200078ec0ff */
[----:B------:R-:W-:-:S04]  /*5b50*/  IMAD.MOV.U32 R11, RZ, RZ, R13 ;  /* 0x000000ffff0b7224 */ /* 0x000fc800078e000d */
[----:B------:R-:W0:Y:S02]  /*5b60*/  LDS R22, [R22+0x10000] ;  /* 0x0100000016167984 */ /* 0x000e240000000800 */
[----:B0-----:R-:W-:-:S04]  /*5b70*/  ISETP.NE.AND P0, PT, R22, RZ, PT ;  /* 0x000000ff1600720c */ /* 0x001fc80003f05270 */
[----:B------:R-:W-:-:S13]  /*5b80*/  ISETP.EQ.OR P0, PT, R14, 0x1f00, P0 ;  /* 0x00001f000e00780c */ /* 0x000fda0000702670 */
[----:B------:R-:W-:Y:S01]  /*5b90*/  @!P0 VIADD R23, R18, UR15 ;  /* 0x0000000f12178c36 */ /* 0x000fe20008000000 */
[C---:B------:R-:W-:Y:S01]  /*5ba0*/  @!P0 LEA R24, R13.reuse, UR7, 0x2 ;  /* 0x000000070d188c11 */ /* 0x040fe2000f8e10ff */
[----:B------:R-:W-:Y:S02]  /*5bb0*/  @!P0 VIADD R11, R13, 0x1 ;  /* 0x000000010d0b8836 */ /* 0x000fe40000000000 */
[----:B------:R-:W-:Y:S02]  /*5bc0*/  VIADD R18, R19, 0x200 ;  /* 0x0000020013127836 */ /* 0x000fe40000000000 */
[----:B------:R0:W-:Y:S01]  /*5bd0*/  @!P0 STL [R24+0x518], R23 ;  /* 0x0005181718008387 */ /* 0x0001e20000100800 */
[----:B------:R-:W-:Y:S02]  /*5be0*/  ISETP.GE.U32.AND P0, PT, R11, R10, PT ;  /* 0x0000000a0b00720c */ /* 0x000fe40003f06070 */
[----:B------:R-:W-:-:S11]  /*5bf0*/  LOP3.LUT R18, R18, 0x1fff, RZ, 0xc0, !PT ;  /* 0x00001fff12127812 */ /* 0x000fd600078ec0ff */
[----:B0-----:R-:W-:Y:S05]  /*5c00*/  @P0 BRA `(.L_x_17) ;  /* 0x0000001800100947 */ /* 0x001fea0003800000 */
[----:B------:R-:W-:-:S06]  /*5c10*/  IMAD R23, R18, 0x4, R21 ;  /* 0x0000000412177824 */ /* 0x000fcc00078e0215 */
[----:B------:R-:W0:Y:S02]  /*5c20*/  LDS R23, [R23+0x10000] ;  /* 0x0100000017177984 */ /* 0x000e240000000800 */
[----:B0-----:R-:W-:-:S04]  /*5c30*/  ISETP.NE.AND P0, PT, R23, RZ, PT ;  /* 0x000000ff1700720c */ /* 0x001fc80003f05270 */
[----:B------:R-:W-:-:S13]  /*5c40*/  ISETP.EQ.OR P0, PT, R14, 0x1e00, P0 ;  /* 0x00001e000e00780c */ /* 0x000fda0000702670 */
[C---:B------:R-:W-:Y:S01]  /*5c50*/  @!P0 VIADD R13, R11.reuse, 0x1 ;  /* 0x000000010b0d8836 */ /* 0x040fe20000000000 */
[----:B------:R-:W-:Y:S01]  /*5c60*/  @!P0 LEA R22, R11, UR7, 0x2 ;  /* 0x000000070b168c11 */ /* 0x000fe2000f8e10ff */
[----:B------:R-:W-:Y:S02]  /*5c70*/  @!P0 VIADD R25, R18, UR15 ;  /* 0x0000000f12198c36 */ /* 0x000fe40008000000 */
[----:B------:R-:W-:Y:S02]  /*5c80*/  @!P0 IMAD.MOV.U32 R11, RZ, RZ, R13 ;  /* 0x000000ffff0b8224 */ /* 0x000fe400078e000d */
[----:B------:R-:W-:Y:S01]  /*5c90*/  VIADD R18, R19, 0x300 ;  /* 0x0000030013127836 */ /* 0x000fe20000000000 */
[----:B------:R0:W-:Y:S02]  /*5ca0*/  @!P0 STL [R22+0x518], R25 ;  /* 0x0005181916008387 */ /* 0x0001e40000100800 */
[----:B------:R-:W-:Y:S02]  /*5cb0*/  ISETP.GE.U32.AND P0, PT, R11, R10, PT ;  /* 0x0000000a0b00720c */ /* 0x000fe40003f06070 */
[----:B------:R-:W-:-:S11]  /*5cc0*/  LOP3.LUT R18, R18, 0x1fff, RZ, 0xc0, !PT ;  /* 0x00001fff12127812 */ /* 0x000fd600078ec0ff */
[----:B0-----:R-:W-:Y:S05]  /*5cd0*/  @P0 BRA `(.L_x_17) ;  /* 0x0000001400dc0947 */ /* 0x001fea0003800000 */
[----:B------:R-:W-:-:S06]  /*5ce0*/  IMAD R13, R18, 0x4, R21 ;  /* 0x00000004120d7824 */ /* 0x000fcc00078e0215 */
[----:B------:R-:W0:Y:S02]  /*5cf0*/  LDS R13, [R13+0x10000] ;  /* 0x010000000d0d7984 */ /* 0x000e240000000800 */
        /* <DEDUP_REMOVED lines=154> */
[----:B------:R-:W-:Y:S01]  /*66a0*/  IMAD R13, R18, 0x4, R21 ;  /* 0x00000004120d7824 */ /* 0x000fe200078e0215 */
[----:B------:R-:W-:-:S05]  /*66b0*/  LOP3.LUT R22, R14, 0x1000, RZ, 0x3c, !PT ;  /* 0x000010000e167812 */ /* 0x000fca00078e3cff */
        /* <DEDUP_REMOVED lines=12> */
[----:B------:R-:W0:Y:S02]  /*6780*/  LDS R13, [R13+0x10000] ;  /* 0x010000000d0d7984 */ /* 0x000e240000000800 */
        /* <DEDUP_REMOVED lines=183> */
[----:B------:R-:W0:Y:S02]  /*7300*/  LDS R19, [R19+0x10000] ;  /* 0x0100000013137984 */ /* 0x000e240000000800 */
        /* <DEDUP_REMOVED lines=12> */
[----:B------:R-:W0:Y:S02]  /*73d0*/  LDS R21, [R21+0x10000] ;  /* 0x0100000015157984 */ /* 0x000e240000000800 */
[----:B0-----:R-:W-:-:S04]  /*73e0*/  ISETP.NE.AND P0, PT, R21, RZ, PT ;  /* 0x000000ff1500720c */ /* 0x001fc80003f05270 */
[----:B------:R-:W-:-:S13]  /*73f0*/  ISETP.EQ.OR P0, PT, R14, 0x100, P0 ;  /* 0x000001000e00780c */ /* 0x000fda0000702670 */
[----:B------:R-:W-:Y:S01]  /*7400*/  @!P0 VIADD R19, R18, UR15 ;  /* 0x0000000f12138c36 */ /* 0x000fe20008000000 */
[----:B------:R-:W-:Y:S01]  /*7410*/  @!P0 LEA R22, R13, UR7, 0x2 ;  /* 0x000000070d168c11 */ /* 0x000fe2000f8e10ff */
[--C-:B------:R-:W-:Y:S02]  /*7420*/  IMAD.MOV.U32 R18, RZ, RZ, R14.reuse ;  /* 0x000000ffff127224 */ /* 0x100fe400078e000e */
[----:B------:R-:W-:Y:S02]  /*7430*/  @!P0 IMAD.MOV.U32 R18, RZ, RZ, R14 ;  /* 0x000000ffff128224 */ /* 0x000fe400078e000e */
[----:B------:R0:W-:Y:S05]  /*7440*/  @!P0 STL [R22+0x518], R19 ;  /* 0x0005181316008387 */ /* 0x0001ea0000100800 */
.L_x_17:
[----:B------:R-:W-:Y:S05]  /*7450*/  BSYNC.RECONVERGENT B3 ;  /* 0x0000000000037941 */ /* 0x000fea0003800200 */
.L_x_16:
[----:B------:R-:W1:Y:S01]  /*7460*/  LDC R13, c[0x3][R0+0x8] ;  /* 0x00c00200000d7b82 */ /* 0x000e620000000800 */
[----:B------:R-:W-:Y:S01]  /*7470*/  ISETP.GE.U32.AND P0, PT, R7, R20, PT ;  /* 0x000000140700720c */ /* 0x000fe20003f06070 */
[----:B------:R4:W-:Y:S01]  /*7480*/  STL [R1+0x114], R18 ;  /* 0x0001141201007387 */ /* 0x0009e20000100800 */
[----:B------:R-:W-:Y:S01]  /*7490*/  IADD3 R14, PT, PT, R3, 0x1, -R2 ;  /* 0x00000001030e7810 */ /* 0x000fe20007ffe802 */
[----:B-1----:R-:W-:-:S05]  /*74a0*/  VIADD R13, R13, 0x1 ;  /* 0x000000010d0d7836 */ /* 0x002fca0000000000 */
[----:B------:R-:W-:-:S04]  /*74b0*/  LOP3.LUT R7, R13, 0xff, RZ, 0xc0, !PT ;  /* 0x000000ff0d077812 */ /* 0x000fc800078ec0ff */
[----:B------:R-:W-:-:S04]  /*74c0*/  ISETP.LT.U32.OR P0, PT, R14, R7, !P0 ;  /* 0x000000070e00720c */ /* 0x000fc80004701470 */
[----:B------:R-:W-:-:S13]  /*74d0*/  ISETP.LT.U32.OR P0, PT, R11, R10, P0 ;  /* 0x0000000a0b00720c */ /* 0x000fda0000701470 */
[----:B------:R-:W-:Y:S05]  /*74e0*/  @P0 BREAK B2 ;  /* 0x0000000000020942 */ /* 0x000fea0003800000 */
[----:B------:R-:W-:Y:S05]  /*74f0*/  @P0 BREAK B0 ;  /* 0x0000000000000942 */ /* 0x000fea0003800000 */
[----:B----4-:R-:W-:Y:S05]  /*7500*/  @P0 BRA `(.L_x_18) ;  /* 0x000002a000840947 */ /* 0x010fea0003800000 */
[----:B------:R-:W-:Y:S01]  /*7510*/  ISETP.NE.AND P0, PT, R6, RZ, PT ;  /* 0x000000ff0600720c */ /* 0x000fe20003f05270 */
[----:B------:R-:W-:-:S12]  /*7520*/  BSSY.RECONVERGENT B3, `(.L_x_19) ;  /* 0x000009e000037945 */ /* 0x000fd80003800200 */
[----:B------:R-:W-:Y:S05]  /*7530*/  @!P0 BRA `(.L_x_20) ;  /* 0x0000000800708947 */ /* 0x000fea0003800000 */
[C---:B------:R-:W-:Y:S01]  /*7540*/  ISETP.GE.U32.AND P0, PT, R6.reuse, 0x4, PT ;  /* 0x000000040600780c */ /* 0x040fe20003f06070 */
[----:B------:R-:W-:Y:S01]  /*7550*/  BSSY.RECONVERGENT B4, `(.L_x_21) ;  /* 0x0000055000047945 */ /* 0x000fe20003800200 */
[----:B------:R-:W-:Y:S01]  /*7560*/  LOP3.LUT R9, R6, 0x3, RZ, 0xc0, !PT ;  /* 0x0000000306097812 */ /* 0x000fe200078ec0ff */
[----:B------:R-:W-:-:S10]  /*7570*/  IMAD.MOV.U32 R7, RZ, RZ, RZ ;  /* 0x000000ffff077224 */ /* 0x000fd400078e00ff */
[----:B------:R-:W-:Y:S05]  /*7580*/  @!P0 BRA `(.L_x_22) ;  /* 0x0000000400448947 */ /* 0x000fea0003800000 */
[----:B------:R-:W-:Y:S01]  /*7590*/  LOP3.LUT R7, R6, 0xfffffffc, RZ, 0xc0, !PT ;  /* 0xfffffffc06077812 */ /* 0x000fe200078ec0ff */
[----:B------:R-:W-:-:S07]  /*75a0*/  IMAD.MOV.U32 R6, RZ, RZ, RZ ;  /* 0x000000ffff067224 */ /* 0x000fce00078e00ff */
.L_x_25:
[----:B------:R-:W-:-:S05]  /*75b0*/  LEA R8, R6, UR7, 0x2 ;  /* 0x0000000706087c11 */ /* 0x000fca000f8e10ff */
[----:B0-----:R-:W4:Y:S02]  /*75c0*/  LDL R19, [R8+0x518] ;  /* 0x0005180008137983 */ /* 0x001f240000100800 */
[----:B----4-:R-:W-:-:S04]  /*75d0*/  SHF.R.U32.HI R10, RZ, 0xd, R19 ;  /* 0x0000000dff0a7819 */ /* 0x010fc80000011613 */
[----:B------:R-:W-:-:S13]  /*75e0*/  ISETP.NE.AND P0, PT, R10, UR14, PT ;  /* 0x0000000e0a007c0c */ /* 0x000fda000bf05270 */
[----:B------:R-:W0:Y:S01]  /*75f0*/  @!P0 S2R R11, SR_CgaCtaId ;  /* 0x00000000000b8919 */ /* 0x000e220000008800 */
[----:B------:R-:W-:Y:S01]  /*7600*/  @!P0 MOV R10, 0x400 ;  /* 0x00000400000a8802 */ /* 0x000fe20000000f00 */
[----:B------:R-:W-:Y:S01]  /*7610*/  @!P0 VIADD R13, R19, -UR15 ;  /* 0x8000000f130d8c36 */ /* 0x000fe20008000000 */
[----:B------:R-:W1:Y:S03]  /*7620*/  @!P0 S2R R12, SR_SWINHI ;  /* 0x00000000000c8919 */ /* 0x000e660000002f00 */
[----:B------:R-:W-:-:S05]  /*7630*/  @!P0 VIADD R10, R10, 0x410 ;  /* 0x000004100a0a8836 */ /* 0x000fca0000000000 */
[----:B0-----:R-:W-:-:S04]  /*7640*/  @!P0 LEA R11, R11, R10, 0x18 ;  /* 0x0000000a0b0b8211 */ /* 0x001fc800078ec0ff */
[----:B------:R-:W-:Y:S02]  /*7650*/  @!P0 MOV R10, R11 ;  /* 0x0000000b000a8202 */ /* 0x000fe40000000f00 */
[----:B-1----:R-:W-:-:S03]  /*7660*/  @!P0 MOV R11, R12 ;  /* 0x0000000c000b8202 */ /* 0x002fc60000000f00 */
[----:B------:R-:W-:-:S04]  /*7670*/  @!P0 IMAD.WIDE.U32 R10, R13, 0x4, R10 ;  /* 0x000000040d0a8825 */ /* 0x000fc800078e000a */
[----:B------:R-:W-:Y:S01]  /*7680*/  @P0 IMAD.WIDE.U32 R12, R19, 0x4, R16 ;  /* 0x00000004130c0825 */ /* 0x000fe200078e0010 */
[----:B------:R-:W-:-:S03]  /*7690*/  @!P0 IADD3 R10, P1, PT, R10, 0x10000, RZ ;  /* 0x000100000a0a8810 */ /* 0x000fc60007f3e0ff */
[----:B------:R-:W-:Y:S02]  /*76a0*/  @P0 IMAD.MOV.U32 R10, RZ, RZ, R12 ;  /* 0x000000ffff0a0224 */ /* 0x000fe400078e000c */
[----:B------:R-:W-:Y:S02]  /*76b0*/  @!P0 IMAD.X R11, RZ, RZ, R11, P1 ;  /* 0x000000ffff0b8224 */ /* 0x000fe400008e060b */
[----:B------:R-:W-:Y:S02]  /*76c0*/  @P0 IMAD.MOV.U32 R11, RZ, RZ, R13 ;  /* 0x000000ffff0b0224 */ /* 0x000fe400078e000d */
[----:B------:R-:W-:-:S05]  /*76d0*/  IMAD.SHL.U32 R19, R19, 0x8, RZ ;  /* 0x0000000813137824 */ /* 0x000fca00078e00ff */
[----:B------:R0:W-:Y:S04]  /*76e0*/  ST.E desc[UR8][R10.64], R19 ;  /* 0x000000130a007985 */ /* 0x0001e8000c101908 */
[----:B------:R-:W4:Y:S02]  /*76f0*/  LDL R23, [R8+0x51c] ;  /* 0x00051c0008177983 */ /* 0x000f240000100800 */
[----:B----4-:R-:W-:Y:S01]  /*7700*/  SHF.R.U32.HI R12, RZ, 0xd, R23 ;  /* 0x0000000dff0c7819 */ /* 0x010fe20000011617 */
[----:B0-----:R-:W-:-:S03]  /*7710*/  IMAD.SHL.U32 R19, R23, 0x8, RZ ;  /* 0x0000000817137824 */ /* 0x001fc600078e00ff */
[----:B------:R-:W-:-:S13]  /*7720*/  ISETP.NE.AND P0, PT, R12, UR14, PT ;  /* 0x0000000e0c007c0c */ /* 0x000fda000bf05270 */
[----:B------:R-:W0:Y:S01]  /*7730*/  @!P0 S2R R13, SR_CgaCtaId ;  /* 0x00000000000d8919 */ /* 0x000e220000008800 */
[----:B------:R-:W-:Y:S01]  /*7740*/  @!P0 MOV R12, 0x400 ;  /* 0x00000400000c8802 */ /* 0x000fe20000000f00 */
[C---:B------:R-:W-:Y:S01]  /*7750*/  @!P0 VIADD R21, R23.reuse, -UR15 ;  /* 0x8000000f17158c36 */ /* 0x040fe20008000000 */
[----:B------:R-:W1:Y:S01]  /*7760*/  @!P0 S2R R25, SR_SWINHI ;  /* 0x0000000000198919 */ /* 0x000e620000002f00 */
[----:B------:R-:W-:-:S04]  /*7770*/  @P0 IMAD.WIDE.U32 R10, R23, 0x4, R16 ;  /* 0x00000004170a0825 */ /* 0x000fc800078e0010 */
[----:B------:R-:W-:-:S05]  /*7780*/  @!P0 VIADD R12, R12, 0x410 ;  /* 0x000004100c0c8836 */ /* 0x000fca0000000000 */
[----:B0-----:R-:W-:-:S04]  /*7790*/  @!P0 LEA R12, R13, R12, 0x18 ;  /* 0x0000000c0d0c8211 */ /* 0x001fc800078ec0ff */
[----:B------:R-:W-:Y:S02]  /*77a0*/  @!P0 MOV R12, R12 ;  /* 0x0000000c000c8202 */ /* 0x000fe40000000f00 */
[----:B-1----:R-:W-:-:S03]  /*77b0*/  @!P0 MOV R13, R25 ;  /* 0x00000019000d8202 */ /* 0x002fc60000000f00 */
[----:B------:R-:W-:-:S03]  /*77c0*/  @!P0 IMAD.WIDE.U32 R12, R21, 0x4, R12 ;  /* 0x00000004150c8825 */ /* 0x000fc600078e000c */
[----:B------:R-:W-:-:S05]  /*77d0*/  @!P0 IADD3 R10, P1, PT, R12, 0x10000, RZ ;  /* 0x000100000c0a8810 */ /* 0x000fca0007f3e0ff */
[----:B------:R-:W-:-:S05]  /*77e0*/  @!P0 IMAD.X R11, RZ, RZ, R13, P1 ;  /* 0x000000ffff0b8224 */ /* 0x000fca00008e060d */
        /* <DEDUP_REMOVED lines=16> */
[----:B------:R-:W-:Y:S02]  /*78f0*/  @!P0 IMAD.X R11, RZ, RZ, R13, P1 ;  /* 0x000000ffff0b8224 */ /* 0x000fe400008e060d */
[----:B------:R-:W-:Y:S02]  /*7900*/  IMAD.MOV.U32 R12, RZ, RZ, R10 ;  /* 0x000000ffff0c7224 */ /* 0x000fe400078e000a */
[----:B------:R-:W-:-:S05]  /*7910*/  IMAD.MOV.U32 R13, RZ, RZ, R11 ;  /* 0x000000ffff0d7224 */ /* 0x000fca00078e000b */
[----:B------:R0:W-:Y:S04]  /*7920*/  ST.E desc[UR8][R12.64], R19 ;  /* 0x000000130c007985 */ /* 0x0001e8000c101908 */
[----:B------:R-:W4:Y:S01]  /*7930*/  LDL R23, [R8+0x524] ;  /* 0x0005240008177983 */ /* 0x000f220000100800 */
[----:B------:R-:W-:Y:S01]  /*7940*/  BSSY.RECONVERGENT B5, `(.L_x_23) ;  /* 0x0000011000057945 */ /* 0x000fe20003800200 */
[----:B----4-:R-:W-:Y:S01]  /*7950*/  SHF.R.U32.HI R10, RZ, 0xd, R23 ;  /* 0x0000000dff0a7819 */ /* 0x010fe20000011617 */
[----:B------:R-:W-:-:S03]  /*7960*/  IMAD.SHL.U32 R21, R23, 0x8, RZ ;  /* 0x0000000817157824 */ /* 0x000fc600078e00ff */
[----:B------:R-:W-:-:S13]  /*7970*/  ISETP.NE.AND P0, PT, R10, UR14, PT ;  /* 0x0000000e0a007c0c */ /* 0x000fda000bf05270 */
[----:B------:R-:W-:Y:S01]  /*7980*/  @P0 IMAD.WIDE.U32 R10, R23, 0x4, R16 ;  /* 0x00000004170a0825 */ /* 0x000fe200078e0010 */
[----:B0-----:R-:W-:Y:S06]  /*7990*/  @P0 BRA `(.L_x_24) ;  /* 0x00000000002c0947 */ /* 0x001fec0003800000 */
[----:B------:R-:W0:Y:S01]  /*79a0*/  S2R R11, SR_CgaCtaId ;  /* 0x00000000000b7919 */ /* 0x000e220000008800 */
[----:B------:R-:W-:Y:S01]  /*79b0*/  MOV R8, 0x400 ;  /* 0x0000040000087802 */ /* 0x000fe20000000f00 */
[----:B------:R-:W-:Y:S01]  /*79c0*/  VIADD R13, R23, -UR15 ;  /* 0x8000000f170d7c36 */ /* 0x000fe20008000000 */
[----:B------:R-:W1:Y:S03]  /*79d0*/  S2R R12, SR_SWINHI ;  /* 0x00000000000c7919 */ /* 0x000e660000002f00 */
[----:B------:R-:W-:-:S05]  /*79e0*/  VIADD R8, R8, 0x410 ;  /* 0x0000041008087836 */ /* 0x000fca0000000000 */
[----:B0-----:R-:W-:-:S04]  /*79f0*/  LEA R11, R11, R8, 0x18 ;  /* 0x000000080b0b7211 */ /* 0x001fc800078ec0ff */
[----:B------:R-:W-:Y:S02]  /*7a00*/  MOV R10, R11 ;  /* 0x0000000b000a7202 */ /* 0x000fe40000000f00 */
[----:B-1----:R-:W-:-:S03]  /*7a10*/  MOV R11, R12 ;  /* 0x0000000c000b7202 */ /* 0x002fc60000000f00 */
[----:B------:R-:W-:-:S03]  /*7a20*/  IMAD.WIDE.U32 R10, R13, 0x4, R10 ;  /* 0x000000040d0a7825 */ /* 0x000fc600078e000a */
[----:B------:R-:W-:-:S05]  /*7a30*/  IADD3 R10, P0, PT, R10, 0x10000, RZ ;  /* 0x000100000a0a7810 */ /* 0x000fca0007f1e0ff */
[----:B------:R-:W-:-:S08]  /*7a40*/  IMAD.X R11, RZ, RZ, R11, P0 ;  /* 0x000000ffff0b7224 */ /* 0x000fd000000e060b */
.L_x_24:
[----:B------:R-:W-:Y:S05]  /*7a50*/  BSYNC.RECONVERGENT B5 ;  /* 0x0000000000057941 */ /* 0x000fea0003800200 */
.L_x_23:
[----:B------:R1:W-:Y:S01]  /*7a60*/  ST.E desc[UR8][R10.64], R21 ;  /* 0x000000150a007985 */ /* 0x0003e2000c101908 */
[----:B------:R-:W-:-:S05]  /*7a70*/  VIADD R6, R6, 0x4 ;  /* 0x0000000406067836 */ /* 0x000fca0000000000 */
[----:B------:R-:W-:-:S13]  /*7a80*/  ISETP.NE.AND P0, PT, R6, R7, PT ;  /* 0x000000070600720c */ /* 0x000fda0003f05270 */
[----:B-1----:R-:W-:Y:S05]  /*7a90*/  @P0 BRA `(.L_x_25) ;  /* 0xfffffff800c40947 */ /* 0x002fea000383ffff */
.L_x_22:
[----:B------:R-:W-:Y:S05]  /*7aa0*/  BSYNC.RECONVERGENT B4 ;  /* 0x0000000000047941 */ /* 0x000fea0003800200 */
.L_x_21:
[----:B------:R-:W-:-:S13]  /*7ab0*/  ISETP.NE.AND P0, PT, R9, RZ, PT ;  /* 0x000000ff0900720c */ /* 0x000fda0003f05270 */
[----:B------:R-:W-:Y:S05]  /*7ac0*/  @!P0 BRA `(.L_x_20) ;  /* 0x00000004000c8947 */ /* 0x000fea0003800000 */
[----:B------:R-:W-:-:S05]  /*7ad0*/  LEA R7, R7, UR7, 0x2 ;  /* 0x0000000707077c11 */ /* 0x000fca000f8e10ff */
[----:B------:R-:W4:Y:S01]  /*7ae0*/  LDL R13, [R7+0x518] ;  /* 0x00051800070d7983 */ /* 0x000f220000100800 */
[----:B------:R-:W-:Y:S01]  /*7af0*/  BSSY.RECONVERGENT B4, `(.L_x_26) ;  /* 0x0000011000047945 */ /* 0x000fe20003800200 */
[----:B----4-:R-:W-:Y:S01]  /*7b00*/  SHF.R.U32.HI R6, RZ, 0xd, R13 ;  /* 0x0000000dff067819 */ /* 0x010fe2000001160d */
[----:B0-----:R-:W-:-:S03]  /*7b10*/  IMAD.SHL.U32 R19, R13, 0x8, RZ ;  /* 0x000000080d137824 */ /* 0x001fc600078e00ff */
[----:B------:R-:W-:-:S13]  /*7b20*/  ISETP.NE.AND P0, PT, R6, UR14, PT ;  /* 0x0000000e06007c0c */ /* 0x000fda000bf05270 */
[----:B------:R-:W-:Y:S01]  /*7b30*/  @P0 IMAD.WIDE.U32 R10, R13, 0x4, R16 ;  /* 0x000000040d0a0825 */ /* 0x000fe200078e0010 */
[----:B------:R-:W-:Y:S06]  /*7b40*/  @P0 BRA `(.L_x_27) ;  /* 0x00000000002c0947 */ /* 0x000fec0003800000 */
        /* <DEDUP_REMOVED lines=11> */
.L_x_27:
[----:B------:R-:W-:Y:S05]  /*7c00*/  BSYNC.RECONVERGENT B4 ;  /* 0x0000000000047941 */ /* 0x000fea0003800200 */
.L_x_26:
[----:B------:R1:W-:Y:S01]  /*7c10*/  ST.E desc[UR8][R10.64], R19 ;  /* 0x000000130a007985 */ /* 0x0003e2000c101908 */
[----:B------:R-:W-:-:S13]  /*7c20*/  ISETP.NE.AND P0, PT, R9, 0x1, PT ;  /* 0x000000010900780c */ /* 0x000fda0003f05270 */
[----:B-1----:R-:W-:Y:S05]  /*7c30*/  @!P0 BRA `(.L_x_20) ;  /* 0x0000000000b08947 */ /* 0x002fea0003800000 */
[----:B------:R-:W4:Y:S01]  /*7c40*/  LDL R13, [R7+0x51c] ;  /* 0x00051c00070d7983 */ /* 0x000f220000100800 */
[----:B------:R-:W-:Y:S01]  /*7c50*/  BSSY.RECONVERGENT B4, `(.L_x_28) ;  /* 0x0000011000047945 */ /* 0x000fe20003800200 */
[----:B----4-:R-:W-:Y:S01]  /*7c60*/  SHF.R.U32.HI R6, RZ, 0xd, R13 ;  /* 0x0000000dff067819 */ /* 0x010fe2000001160d */
[----:B------:R-:W-:-:S03]  /*7c70*/  IMAD.SHL.U32 R19, R13, 0x8, RZ ;  /* 0x000000080d137824 */ /* 0x000fc600078e00ff */
        /* <DEDUP_REMOVED lines=14> */
.L_x_29:
[----:B------:R-:W-:Y:S05]  /*7d60*/  BSYNC.RECONVERGENT B4 ;  /* 0x0000000000047941 */ /* 0x000fea0003800200 */
.L_x_28:
        /* <DEDUP_REMOVED lines=8> */
[----:B------:R-:W-:-:S04]  /*7df0*/  @P0 IMAD.WIDE.U32 R8, R7, 0x4, R16 ;  /* 0x0000000407080825 */ /* 0x000fc800078e0010 */
[----:B------:R-:W-:Y:S01]  /*7e00*/  @P0 IMAD.MOV.U32 R6, RZ, RZ, R8 ;  /* 0x000000ffff060224 */ /* 0x000fe200078e0008 */
[----:B------:R-:W-:Y:S06]  /*7e10*/  @P0 BRA `(.L_x_31) ;  /* 0x00000000002c0947 */ /* 0x000fec0003800000 */
[----:B------:R-:W0:Y:S01]  /*7e20*/  S2R R9, SR_CgaCtaId ;  /* 0x0000000000097919 */ /* 0x000e220000008800 */
[----:B------:R-:W-:Y:S01]  /*7e30*/  MOV R6, 0x400 ;  /* 0x0000040000067802 */ /* 0x000fe20000000f00 */
[----:B------:R-:W1:Y:S04]  /*7e40*/  S2R R13, SR_SWINHI ;  /* 0x00000000000d7919 */ /* 0x000e680000002f00 */
[----:B------:R-:W-:-:S05]  /*7e50*/  VIADD R6, R6, 0x410 ;  /* 0x0000041006067836 */ /* 0x000fca0000000000 */
[----:B0-----:R-:W-:Y:S01]  /*7e60*/  LEA R6, R9, R6, 0x18 ;  /* 0x0000000609067211 */ /* 0x001fe200078ec0ff */
[----:B------:R-:W-:-:S03]  /*7e70*/  VIADD R9, R7, -UR15 ;  /* 0x8000000f07097c36 */ /* 0x000fc60008000000 */
[----:B------:R-:W-:Y:S02]  /*7e80*/  MOV R6, R6 ;  /* 0x0000000600067202 */ /* 0x000fe40000000f00 */
[----:B-1----:R-:W-:-:S03]  /*7e90*/  MOV R7, R13 ;  /* 0x0000000d00077202 */ /* 0x002fc60000000f00 */
[----:B------:R-:W-:-:S03]  /*7ea0*/  IMAD.WIDE.U32 R6, R9, 0x4, R6 ;  /* 0x0000000409067825 */ /* 0x000fc600078e0006 */
[----:B------:R-:W-:-:S05]  /*7eb0*/  IADD3 R6, P0, PT, R6, 0x10000, RZ ;  /* 0x0001000006067810 */ /* 0x000fca0007f1e0ff */
[----:B------:R-:W-:-:S08]  /*7ec0*/  IMAD.X R9, RZ, RZ, R7, P0 ;  /* 0x000000ffff097224 */ /* 0x000fd000000e0607 */
.L_x_31:
[----:B------:R-:W-:Y:S05]  /*7ed0*/  BSYNC.RECONVERGENT B4 ;  /* 0x0000000000047941 */ /* 0x000fea0003800200 */
.L_x_30:
[----:B------:R-:W-:-:S05]  /*7ee0*/  IMAD.MOV.U32 R7, RZ, RZ, R9 ;  /* 0x000000ffff077224 */ /* 0x000fca00078e0009 */
[----:B------:R1:W-:Y:S02]  /*7ef0*/  ST.E desc[UR8][R6.64], R11 ;  /* 0x0000000b06007985 */ /* 0x0003e4000c101908 */
.L_x_20:
[----:B------:R-:W-:Y:S05]  /*7f00*/  BSYNC.RECONVERGENT B3 ;  /* 0x0000000000037941 */ /* 0x000fea0003800200 */
.L_x_19:
[----:B------:R-:W4:Y:S01]  /*7f10*/  LDC R18, c[0x3][R0+0x110] ;  /* 0x00c0440000127b82 */ /* 0x000f220000000800 */
[----:B------:R-:W-:Y:S01]  /*7f20*/  BSSY.RECONVERGENT B5, `(.L_x_32) ;  /* 0x00000ba000057945 */ /* 0x000fe20003800200 */
[----:B----4-:R-:W-:-:S13]  /*7f30*/  ISETP.GE.U32.AND P0, PT, R18, 0x2, PT ;  /* 0x000000021200780c */ /* 0x010fda0003f06070 */
[----:B------:R-:W-:Y:S05]  /*7f40*/  @!P0 BRA `(.L_x_33) ;  /* 0x0000000800dc8947 */ /* 0x000fea0003800000 */
[C---:B------:R-:W-:Y:S01]  /*7f50*/  ISETP.NE.AND P0, PT, R18.reuse, 0x2, PT ;  /* 0x000000021200780c */ /* 0x040fe20003f05270 */
[----:B------:R-:W-:Y:S01]  /*7f60*/  BSSY.RECONVERGENT B4, `(.L_x_34) ;  /* 0x000007b000047945 */ /* 0x000fe20003800200 */
[----:B------:R-:W-:Y:S02]  /*7f70*/  VIADD R18, R18, 0xffffffff ;  /* 0xffffffff12127836 */ /* 0x000fe40000000000 */
[----:B------:R-:W-:-:S09]  /*7f80*/  IMAD.MOV.U32 R14, RZ, RZ, 0x1 ;  /* 0x00000001ff0e7424 */ /* 0x000fd200078e00ff */
[----:B------:R-:W-:Y:S05]  /*7f90*/  @!P0 BRA `(.L_x_35) ;  /* 0x0000000400dc8947 */ /* 0x000fea0003800000 */
[----:B------:R-:W4:Y:S01]  /*7fa0*/  LDC.64 R8, c[0x0][0x380] ;  /* 0x0000e000ff087b82 */ /* 0x000f220000000a00 */
[----:B------:R-:W-:Y:S01]  /*7fb0*/  BSSY.RECONVERGENT B3, `(.L_x_35) ;  /* 0x0000075000037945 */ /* 0x000fe20003800200 */
[----:B------:R-:W-:Y:S01]  /*7fc0*/  IMAD.MOV.U32 R14, RZ, RZ, 0x1 ;  /* 0x00000001ff0e7424 */ /* 0x000fe200078e00ff */
[----:B-1----:R-:W-:-:S07]  /*7fd0*/  LOP3.LUT R7, R18, 0xfffffffe, RZ, 0xc0, !PT ;  /* 0xfffffffe12077812 */ /* 0x002fce00078ec0ff */
.L_x_51:
[----:B------:R-:W-:Y:S01]  /*7fe0*/  IMAD R20, R14, 0x8, R5 ;  /* 0x000000080e147824 */ /* 0x000fe200078e0205 */
[----:B------:R-:W-:Y:S03]  /*7ff0*/  BSSY.RECONVERGENT B6, `(.L_x_36) ;  /* 0x000000d000067945 */ /* 0x000fe60003800200 */
[----:B-1----:R-:W1:Y:S02]  /*8000*/  LDC.64 R12, c[0x3][R20+0x110] ;  /* 0x00c04400140c7b82 */ /* 0x002e640000000a00 */
[----:B-1----:R-:W-:Y:S02]  /*8010*/  LOP3.LUT P0, RZ, R12, 0x4, RZ, 0xc0, !PT ;  /* 0x000000040cff7812 */ /* 0x002fe4000780c0ff */
[----:B------:R-:W-:-:S11]  /*8020*/  SHF.R.U32.HI R10, RZ, 0x3, R12 ;  /* 0x00000003ff0a7819 */ /* 0x000fd6000001160c */
[----:B------:R-:W-:Y:S05]  /*8030*/  @!P0 BRA `(.L_x_37) ;  /* 0x0000000000108947 */ /* 0x000fea0003800000 */
[----:B------:R-:W-:-:S05]  /*8040*/  VIADD R10, R10, 0xffffffff ;  /* 0xffffffff0a0a7836 */ /* 0x000fca0000000000 */
[----:B------:R-:W-:-:S06]  /*8050*/  LEA R10, R10, UR7, 0x2 ;  /* 0x000000070a0a7c11 */ /* 0x000fcc000f8e10ff */
[----:B------:R-:W5:Y:S01]  /*8060*/  LDL R10, [R10+0x118] ;  /* 0x000118000a0a7983 */ /* 0x000f620000100800 */
[----:B------:R-:W-:Y:S05]  /*8070*/  BRA `(.L_x_38) ;  /* 0x0000000000107947 */ /* 0x000fea0003800000 */
.L_x_37:
[----:B------:R-:W-:-:S13]  /*8080*/  LOP3.LUT P0, RZ, R12, 0x3, RZ, 0xc0, !PT ;  /* 0x000000030cff7812 */ /* 0x000fda000780c0ff */
[----:B------:R-:W-:Y:S05]  /*8090*/  @P0 BRA `(.L_x_38) ;  /* 0x0000000000080947 */ /* 0x000fea0003800000 */
[----:B------:R-:W-:-:S06]  /*80a0*/  LEA R10, R10, UR7, 0x2 ;  /* 0x000000070a0a7c11 */ /* 0x000fcc000f8e10ff */
[----:B------:R-:W5:Y:S02]  /*80b0*/  LDL R10, [R10+0x518] ;  /* 0x000518000a0a7983 */ /* 0x000f640000100800 */
.L_x_38:
[----:B------:R-:W-:Y:S05]  /*80c0*/  BSYNC.RECONVERGENT B6 ;  /* 0x0000000000067941 */ /* 0x000fea0003800200 */
.L_x_36:
[----:B------:R-:W-:Y:S01]  /*80d0*/  LOP3.LUT P0, RZ, R13, 0x4, RZ, 0xc0, !PT ;  /* 0x000000040dff7812 */ /* 0x000fe2000780c0ff */
[----:B------:R-:W-:Y:S01]  /*80e0*/  BSSY.RECONVERGENT B6, `(.L_x_39) ;  /* 0x000000e000067945 */ /* 0x000fe20003800200 */
[----:B------:R-:W-:Y:S02]  /*80f0*/  LOP3.LUT R11, R12, 0x7, RZ, 0xc0, !PT ;  /* 0x000000070c0b7812 */ /* 0x000fe400078ec0ff */
[----:B------:R-:W-:-:S03]  /*8100*/  SHF.R.U32.HI R6, RZ, 0x3, R13 ;  /* 0x00000003ff067819 */ /* 0x000fc6000001160d */
[----:B-----5:R-:W-:-:S06]  /*8110*/  IMAD R10, R10, 0x8, R11 ;  /* 0x000000080a0a7824 */ /* 0x020fcc00078e020b */
[----:B------:R-:W-:Y:S05]  /*8120*/  @!P0 BRA `(.L_x_40) ;  /* 0x0000000000148947 */ /* 0x000fea0003800000 */
[----:B------:R-:W-:-:S04]  /*8130*/  LEA R6, R6, 0xfffffffc, 0x2 ;  /* 0xfffffffc06067811 */ /* 0x000fc800078e10ff */
[----:B------:R-:W-:-:S05]  /*8140*/  LOP3.LUT R6, R6, 0xfffffffc, RZ, 0xc0, !PT ;  /* 0xfffffffc06067812 */ /* 0x000fca00078ec0ff */
[----:B------:R-:W-:-:S06]  /*8150*/  IMAD.IADD R6, R1, 0x1, R6 ;  /* 0x0000000101067824 */ /* 0x000fcc00078e0206 */
[----:B------:R-:W5:Y:S01]  /*8160*/  LDL R6, [R6+0x118] ;  /* 0x0001180006067983 */ /* 0x000f620000100800 */
[----:B------:R-:W-:Y:S05]  /*8170*/  BRA `(.L_x_41) ;  /* 0x0000000000107947 */ /* 0x000fea0003800000 */
.L_x_40:
[----:B------:R-:W-:-:S13]  /*8180*/  LOP3.LUT P0, RZ, R13, 0x3, RZ, 0xc0, !PT ;  /* 0x000000030dff7812 */ /* 0x000fda000780c0ff */
[----:B------:R-:W-:Y:S05]  /*8190*/  @P0 BRA `(.L_x_41) ;  /* 0x0000000000080947 */ /* 0x000fea0003800000 */
[----:B------:R-:W-:-:S06]  /*81a0*/  IMAD.U32 R6, R6, 0x4, R1 ;  /* 0x0000000406067824 */ /* 0x000fcc00078e0001 */
[----:B------:R-:W5:Y:S02]  /*81b0*/  LDL R6, [R6+0x518] ;  /* 0x0005180006067983 */ /* 0x000f640000100800 */
.L_x_41:
[----:B------:R-:W-:Y:S05]  /*81c0*/  BSYNC.RECONVERGENT B6 ;  /* 0x0000000000067941 */ /* 0x000fea0003800200 */
.L_x_39:
[----:B0-----:R-:W-:-:S05]  /*81d0*/  VIADD R19, R14, 0xffffffff ;  /* 0xffffffff0e137836 */ /* 0x001fca0000000000 */
[----:B------:R-:W-:-:S05]  /*81e0*/  LEA R19, R19, UR7, 0x2 ;  /* 0x0000000713137c11 */ /* 0x000fca000f8e10ff */
[----:B------:R-:W2:Y:S01]  /*81f0*/  LDL R21, [R19+0x118] ;  /* 0x0001180013157983 */ /* 0x000ea20000100800 */
[----:B------:R-:W-:Y:S01]  /*8200*/  LOP3.LUT R13, R13, 0x7, RZ, 0xc0, !PT ;  /* 0x000000070d0d7812 */ /* 0x000fe200078ec0ff */
[----:B------:R-:W-:Y:S01]  /*8210*/  BSSY.RECONVERGENT B6, `(.L_x_42) ;  /* 0x0000014000067945 */ /* 0x000fe20003800200 */
[----:B--2---:R-:W-:-:S04]  /*8220*/  SHF.R.U32.HI R11, RZ, 0xd, R21 ;  /* 0x0000000dff0b7819 */ /* 0x004fc80000011615 */
[----:B------:R-:W-:Y:S01]  /*8230*/  ISETP.NE.AND P0, PT, R11, UR14, PT ;  /* 0x0000000e0b007c0c */ /* 0x000fe2000bf05270 */
[----:B-----5:R-:W-:-:S12]  /*8240*/  IMAD R11, R6, 0x8, R13 ;  /* 0x00000008060b7824 */ /* 0x020fd800078e020d */
[----:B------:R-:W-:Y:S05]  /*8250*/  @P0 BRA `(.L_x_43) ;  /* 0x0000000000300947 */ /* 0x000fea0003800000 */
        /* <DEDUP_REMOVED lines=8> */
[----:B------:R-:W-:-:S04]  /*82e0*/  IMAD.WIDE.U32 R12, R21, 0x8, R12 ;  /* 0x00000008150c7825 */ /* 0x000fc800078e000c */
[----:B------:R-:W-:Y:S02]  /*82f0*/  IMAD.MOV.U32 R6, RZ, RZ, R12 ;  /* 0x000000ffff067224 */ /* 0x000fe400078e000c */
[----:B------:R-:W-:Y:S01]  /*8300*/  IMAD.MOV.U32 R21, RZ, RZ, R13 ;  /* 0x000000ffff157224 */ /* 0x000fe200078e000d */
[----:B------:R-:W-:Y:S06]  /*8310*/  BRA `(.L_x_44) ;  /* 0x00000000000c7947 */ /* 0x000fec0003800000 */
.L_x_43:
[----:B----4-:R-:W-:-:S03]  /*8320*/  IMAD.WIDE.U32 R12, R21, 0x8, R8 ;  /* 0x00000008150c7825 */ /* 0x010fc600078e0008 */
[----:B------:R-:W-:-:S05]  /*8330*/  IADD3 R6, P0, PT, R12, 0x800000, RZ ;  /* 0x008000000c067810 */ /* 0x000fca0007f1e0ff */
[----:B------:R-:W-:-:S08]  /*8340*/  IMAD.X R21, RZ, RZ, R13, P0 ;  /* 0x000000ffff157224 */ /* 0x000fd000000e060d */
.L_x_44:
[----:B------:R-:W-:Y:S05]  /*8350*/  BSYNC.RECONVERGENT B6 ;  /* 0x0000000000067941 */ /* 0x000fea0003800200 */
.L_x_42:
[----:B------:R0:W1:Y:S01]  /*8360*/  LDC.64 R12, c[0x3][R20+0x118] ;  /* 0x00c04600140c7b82 */ /* 0x0000620000000a00 */
[----:B------:R-:W-:Y:S01]  /*8370*/  BSSY.RECONVERGENT B6, `(.L_x_45) ;  /* 0x000000e000067945 */ /* 0x000fe20003800200 */
[----:B0-----:R-:W-:-:S05]  /*8380*/  IMAD.MOV.U32 R20, RZ, RZ, R6 ;  /* 0x000000ffff147224 */ /* 0x001fca00078e0006 */
[----:B------:R0:W-:Y:S01]  /*8390*/  ST.E.64 desc[UR8][R20.64], R10 ;  /* 0x0000000a14007985 */ /* 0x0001e2000c101b08 */
[----:B-1----:R-:W-:Y:S02]  /*83a0*/  LOP3.LUT P0, RZ, R12, 0x4, RZ, 0xc0, !PT ;  /* 0x000000040cff7812 */ /* 0x002fe4000780c0ff */
[----:B------:R-:W-:-:S11]  /*83b0*/  SHF.R.U32.HI R22, RZ, 0x3, R12 ;  /* 0x00000003ff167819 */ /* 0x000fd6000001160c */
[----:B0-----:R-:W-:Y:S05]  /*83c0*/  @!P0 BRA `(.L_x_46) ;  /* 0x0000000000108947 */ /* 0x001fea0003800000 */
[----:B------:R-:W-:-:S05]  /*83d0*/  VIADD R22, R22, 0xffffffff ;  /* 0xffffffff16167836 */ /* 0x000fca0000000000 */
[----:B------:R-:W-:-:S06]  /*83e0*/  LEA R22, R22, UR7, 0x2 ;  /* 0x0000000716167c11 */ /* 0x000fcc000f8e10ff */
[----:B------:R-:W5:Y:S01]  /*83f0*/  LDL R22, [R22+0x118] ;  /* 0x0001180016167983 */ /* 0x000f620000100800 */
[----:B------:R-:W-:Y:S05]  /*8400*/  BRA `(.L_x_47) ;  /* 0x0000000000107947 */ /* 0x000fea0003800000 */
.L_x_46:
[----:B------:R-:W-:-:S13]  /*8410*/  LOP3.LUT P0, RZ, R12, 0x3, RZ, 0xc0, !PT ;  /* 0x000000030cff7812 */ /* 0x000fda000780c0ff */
[----:B------:R-:W-:Y:S05]  /*8420*/  @P0 BRA `(.L_x_47) ;  /* 0x0000000000080947 */ /* 0x000fea0003800000 */
[----:B------:R-:W-:-:S06]  /*8430*/  LEA R22, R22, UR7, 0x2 ;  /* 0x0000000716167c11 */ /* 0x000fcc000f8e10ff */
[----:B------:R-:W5:Y:S02]  /*8440*/  LDL R22, [R22+0x518] ;  /* 0x0005180016167983 */ /* 0x000f640000100800 */
.L_x_47:
[----:B------:R-:W-:Y:S05]  /*8450*/  BSYNC.RECONVERGENT B6 ;  /* 0x0000000000067941 */ /* 0x000fea0003800200 */
.L_x_45:
        /* <DEDUP_REMOVED lines=11> */
.L_x_49:
[----:B------:R-:W-:-:S13]  /*8510*/  LOP3.LUT P0, RZ, R13, 0x3, RZ, 0xc0, !PT ;  /* 0x000000030dff7812 */ /* 0x000fda000780c0ff */
[----:B------:R-:W-:Y:S05]  /*8520*/  @P0 BRA `(.L_x_50) ;  /* 0x0000000000080947 */ /* 0x000fea0003800000 */
[----:B------:R-:W-:-:S06]  /*8530*/  IMAD.U32 R6, R6, 0x4, R1 ;  /* 0x0000000406067824 */ /* 0x000fcc00078e0001 */
[----:B------:R-:W5:Y:S02]  /*8540*/  LDL R6, [R6+0x518] ;  /* 0x0005180006067983 */ /* 0x000f640000100800 */
.L_x_50:
[----:B------:R-:W-:Y:S05]  /*8550*/  BSYNC.RECONVERGENT B6 ;  /* 0x0000000000067941 */ /* 0x000fea0003800200 */
.L_x_48:
[----:B------:R-:W2:Y:S01]  /*8560*/  LDL R19, [R19+0x11c] ;  /* 0x00011c0013137983 */ /* 0x000ea20000100800 */
[----:B------:R-:W-:Y:S02]  /*8570*/  LOP3.LUT R13, R13, 0x7, RZ, 0xc0, !PT ;  /* 0x000000070d0d7812 */ /* 0x000fe400078ec0ff */
[----:B--2---:R-:W-:-:S04]  /*8580*/  SHF.R.U32.HI R11, RZ, 0xd, R19 ;  /* 0x0000000dff0b7819 */ /* 0x004fc80000011613 */
[----:B------:R-:W-:-:S13]  /*8590*/  ISETP.NE.AND P0, PT, R11, UR14, PT ;  /* 0x0000000e0b007c0c */ /* 0x000fda000bf05270 */
[----:B------:R-:W0:Y:S01]  /*85a0*/  @!P0 S2R R23, SR_CgaCtaId ;  /* 0x0000000000178919 */ /* 0x000e220000008800 */
[----:B------:R-:W1:Y:S01]  /*85b0*/  @P0 LDC.64 R20, c[0x0][0x380] ;  /* 0x0000e000ff140b82 */ /* 0x000e620000000a00 */
[----:B------:R-:W-:Y:S01]  /*85c0*/  @!P0 MOV R12, 0x400 ;  /* 0x00000400000c8802 */ /* 0x000fe20000000f00 */
[C---:B------:R-:W-:Y:S01]  /*85d0*/  @!P0 VIADD R25, R19.reuse, -UR15 ;  /* 0x8000000f13198c36 */ /* 0x040fe20008000000 */
[----:B------:R-:W2:Y:S03]  /*85e0*/  @!P0 S2R R11, SR_SWINHI ;  /* 0x00000000000b8919 */ /* 0x000ea60000002f00 */
[----:B------:R-:W-:Y:S02]  /*85f0*/  @!P0 VIADD R12, R12, 0x410 ;  /* 0x000004100c0c8836 */ /* 0x000fe40000000000 */
[----:B-1----:R-:W-:-:S03]  /*8600*/  @P0 IMAD.WIDE.U32 R20, R19, 0x8, R20 ;  /* 0x0000000813140825 */ /* 0x002fc600078e0014 */
[----:B0-----:R-:W-:-:S04]  /*8610*/  @!P0 LEA R12, R23, R12, 0x18 ;  /* 0x0000000c170c8211 */ /* 0x001fc800078ec0ff */
[----:B------:R-:W-:Y:S02]  /*8620*/  @!P0 MOV R22, R12 ;  /* 0x0000000c00168202 */ /* 0x000fe40000000f00 */
[----:B--2---:R-:W-:Y:S01]  /*8630*/  @!P0 MOV R23, R11 ;  /* 0x0000000b00178202 */ /* 0x004fe20000000f00 */
[----:B-----5:R-:W-:Y:S01]  /*8640*/  IMAD R11, R6, 0x8, R13 ;  /* 0x00000008060b7824 */ /* 0x020fe200078e020d */
[----:B------:R-:W-:Y:S01]  /*8650*/  @P0 IADD3 R12, P1, PT, R20, 0x800000, RZ ;  /* 0x00800000140c0810 */ /* 0x000fe20007f3e0ff */
[----:B------:R-:W-:Y:S02]  /*8660*/  VIADD R6, R14, 0x1 ;  /* 0x000000010e067836 */ /* 0x000fe40000000000 */
[----:B------:R-:W-:-:S04]  /*8670*/  @!P0 IMAD.WIDE.U32 R22, R25, 0x8, R22 ;  /* 0x0000000819168825 */ /* 0x000fc800078e0016 */
[----:B------:R-:W-:Y:S02]  /*8680*/  @P0 IMAD.X R21, RZ, RZ, R21, P1 ;  /* 0x000000ffff150224 */ /* 0x000fe400008e0615 */
[----:B------:R-:W-:Y:S02]  /*8690*/  @!P0 IMAD.MOV.U32 R21, RZ, RZ, R23 ;  /* 0x000000ffff158224 */ /* 0x000fe400078e0017 */
[----:B------:R-:W-:Y:S01]  /*86a0*/  @!P0 IMAD.MOV.U32 R12, RZ, RZ, R22 ;  /* 0x000000ffff0c8224 */ /* 0x000fe200078e0016 */
[----:B------:R-:W-:Y:S01]  /*86b0*/  ISETP.NE.AND P0, PT, R6, R7, PT ;  /* 0x000000070600720c */ /* 0x000fe20003f05270 */
[----:B------:R-:W-:Y:S02]  /*86c0*/  IMAD.MOV.U32 R13, RZ, RZ, R21 ;  /* 0x000000ffff0d7224 */ /* 0x000fe400078e0015 */
[----:B------:R-:W-:-:S03]  /*86d0*/  VIADD R14, R14, 0x2 ;  /* 0x000000020e0e7836 */ /* 0x000fc60000000000 */
[----:B------:R1:W-:Y:S07]  /*86e0*/  ST.E.64 desc[UR8][R12.64], R10 ;  /* 0x0000000a0c007985 */ /* 0x0003ee000c101b08 */
[----:B------:R-:W-:Y:S05]  /*86f0*/  @P0 BRA `(.L_x_51) ;  /* 0xfffffff800380947 */ /* 0x000fea000383ffff */
[----:B------:R-:W-:Y:S05]  /*8700*/  BSYNC.RECONVERGENT B3 ;  /* 0x0000000000037941 */ /* 0x000fea0003800200 */
.L_x_35:
[----:B------:R-:W-:Y:S05]  /*8710*/  BSYNC.RECONVERGENT B4 ;  /* 0x0000000000047941 */ /* 0x000fea0003800200 */
.L_x_34:
[----:B------:R-:W-:-:S04]  /*8720*/  LOP3.LUT R18, R18, 0x1, RZ, 0xc0, !PT ;  /* 0x0000000112127812 */ /* 0x000fc800078ec0ff */
[----:B------:R-:W-:-:S13]  /*8730*/  ISETP.NE.U32.AND P0, PT, R18, 0x1, PT ;  /* 0x000000011200780c */ /* 0x000fda0003f05070 */
[----:B------:R-:W-:Y:S05]  /*8740*/  @P0 BRA `(.L_x_33) ;  /* 0x0000000000dc0947 */ /* 0x000fea0003800000 */
[----:B-1----:R-:W-:Y:S01]  /*8750*/  IMAD R10, R14, 0x8, R5 ;  /* 0x000000080e0a7824 */ /* 0x002fe200078e0205 */
[----:B------:R-:W-:Y:S05]  /*8760*/  BSSY.RECONVERGENT B3, `(.L_x_52) ;  /* 0x000000d000037945 */ /* 0x000fea0003800200 */
[----:B------:R-:W1:Y:S02]  /*8770*/  LDC.64 R10, c[0x3][R10+0x110] ;  /* 0x00c044000a0a7b82 */ /* 0x000e640000000a00 */
[----:B-1----:R-:W-:Y:S02]  /*8780*/  LOP3.LUT P0, RZ, R10, 0x4, RZ, 0xc0, !PT ;  /* 0x000000040aff7812 */ /* 0x002fe4000780c0ff */
[----:B----4-:R-:W-:-:S11]  /*8790*/  SHF.R.U32.HI R8, RZ, 0x3, R10 ;  /* 0x00000003ff087819 */ /* 0x010fd6000001160a */
[----:B------:R-:W-:Y:S05]  /*87a0*/  @!P0 BRA `(.L_x_53) ;  /* 0x0000000000108947 */ /* 0x000fea0003800000 */
[----:B------:R-:W-:-:S05]  /*87b0*/  VIADD R8, R8, 0xffffffff ;  /* 0xffffffff08087836 */ /* 0x000fca0000000000 */
[----:B------:R-:W-:-:S06]  /*87c0*/  LEA R8, R8, UR7, 0x2 ;  /* 0x0000000708087c11 */ /* 0x000fcc000f8e10ff */
[----:B------:R-:W5:Y:S01]  /*87d0*/  LDL R8, [R8+0x118] ;  /* 0x0001180008087983 */ /* 0x000f620000100800 */
[----:B------:R-:W-:Y:S05]  /*87e0*/  BRA `(.L_x_54) ;  /* 0x0000000000107947 */ /* 0x000fea0003800000 */
.L_x_53:
[----:B------:R-:W-:-:S13]  /*87f0*/  LOP3.LUT P0, RZ, R10, 0x3, RZ, 0xc0, !PT ;  /* 0x000000030aff7812 */ /* 0x000fda000780c0ff */
[----:B------:R-:W-:Y:S05]  /*8800*/  @P0 BRA `(.L_x_54) ;  /* 0x0000000000080947 */ /* 0x000fea0003800000 */
[----:B------:R-:W-:-:S06]  /*8810*/  LEA R8, R8, UR7, 0x2 ;  /* 0x0000000708087c11 */ /* 0x000fcc000f8e10ff */
[----:B------:R-:W5:Y:S02]  /*8820*/  LDL R8, [R8+0x518] ;  /* 0x0005180008087983 */ /* 0x000f640000100800 */
.L_x_54:
[----:B------:R-:W-:Y:S05]  /*8830*/  BSYNC.RECONVERGENT B3 ;  /* 0x0000000000037941 */ /* 0x000fea0003800200 */
.L_x_52:
        /* <DEDUP_REMOVED lines=8> */
[----:B------:R-:W-:-:S05]  /*88c0*/  IMAD.IADD R6, R1, 0x1, R6 ;  /* 0x0000000101067824 */ /* 0x000fca00078e0206 */
[----:B------:R1:W5:Y:S01]  /*88d0*/  LDL R12, [R6+0x118] ;  /* 0x00011800060c7983 */ /* 0x0003620000100800 */
[----:B------:R-:W-:Y:S05]  /*88e0*/  BRA `(.L_x_57) ;  /* 0x0000000000147947 */ /* 0x000fea0003800000 */
.L_x_56:
[----:B------:R-:W-:Y:S01]  /*88f0*/  LOP3.LUT P0, RZ, R11, 0x3, RZ, 0xc0, !PT ;  /* 0x000000030bff7812 */ /* 0x000fe2000780c0ff */
[----:B------:R-:W-:-:S12]  /*8900*/  IMAD.MOV.U32 R12, RZ, RZ, R6 ;  /* 0x000000ffff0c7224 */ /* 0x000fd800078e0006 */
[----:B------:R-:W-:Y:S05]  /*8910*/  @P0 BRA `(.L_x_57) ;  /* 0x0000000000080947 */ /* 0x000fea0003800000 */
[----:B------:R-:W-:-:S05]  /*8920*/  IMAD.U32 R6, R6, 0x4, R1 ;  /* 0x0000000406067824 */ /* 0x000fca00078e0001 */
[----:B------:R4:W5:Y:S02]  /*8930*/  LDL R12, [R6+0x518] ;  /* 0x00051800060c7983 */ /* 0x0009640000100800 */
.L_x_57:
[----:B------:R-:W-:Y:S05]  /*8940*/  BSYNC.RECONVERGENT B3 ;  /* 0x0000000000037941 */ /* 0x000fea0003800200 */
.L_x_55:
[----:B------:R-:W-:-:S05]  /*8950*/  VIADD R14, R14, 0xffffffff ;  /* 0xffffffff0e0e7836 */ /* 0x000fca0000000000 */
[----:B------:R-:W-:-:S05]  /*8960*/  LEA R14, R14, UR7, 0x2 ;  /* 0x000000070e0e7c11 */ /* 0x000fca000f8e10ff */
[----:B------:R-:W1:Y:S01]  /*8970*/  LDL R9, [R14+0x118] ;  /* 0x000118000e097983 */ /* 0x000e620000100800 */
[----:B------:R-:W-:Y:S02]  /*8980*/  LOP3.LUT R11, R11, 0x7, RZ, 0xc0, !PT ;  /* 0x000000070b0b7812 */ /* 0x000fe400078ec0ff */
[----:B-1--4-:R-:W-:-:S04]  /*8990*/  SHF.R.U32.HI R6, RZ, 0xd, R9 ;  /* 0x0000000dff067819 */ /* 0x012fc80000011609 */
[----:B------:R-:W-:-:S13]  /*89a0*/  ISETP.NE.AND P0, PT, R6, UR14, PT ;  /* 0x0000000e06007c0c */ /* 0x000fda000bf05270 */
[----:B------:R-:W1:Y:S01]  /*89b0*/  @!P0 S2R R13, SR_CgaCtaId ;  /* 0x00000000000d8919 */ /* 0x000e620000008800 */
[----:B------:R-:W4:Y:S01]  /*89c0*/  @P0 LDC.64 R6, c[0x0][0x380] ;  /* 0x0000e000ff060b82 */ /* 0x000f220000000a00 */
[----:B------:R-:W-:Y:S01]  /*89d0*/  @!P0 MOV R10, 0x400 ;  /* 0x00000400000a8802 */ /* 0x000fe20000000f00 */
[----:B------:R-:W0:Y:S04]  /*89e0*/  @!P0 S2R R21, SR_SWINHI ;  /* 0x0000000000158919 */ /* 0x000e280000002f00 */
[----:B------:R-:W-:Y:S02]  /*89f0*/  @!P0 VIADD R10, R10, 0x410 ;  /* 0x000004100a0a8836 */ /* 0x000fe40000000000 */
[----:B----4-:R-:W-:-:S04]  /*8a00*/  @P0 IMAD.WIDE.U32 R6, R9, 0x8, R6 ;  /* 0x0000000809060825 */ /* 0x010fc800078e0006 */
[----:B------:R-:W-:Y:S01]  /*8a10*/  @!P0 VIADD R9, R9, -UR15 ;  /* 0x8000000f09098c36 */ /* 0x000fe20008000000 */
[----:B------:R-:W-:Y:S02]  /*8a20*/  @P0 IADD3 R6, P1, PT, R6, 0x800000, RZ ;  /* 0x0080000006060810 */ /* 0x000fe40007f3e0ff */
[----:B-1----:R-:W-:-:S03]  /*8a30*/  @!P0 LEA R10, R13, R10, 0x18 ;  /* 0x0000000a0d0a8211 */ /* 0x002fc600078ec0ff */
[----:B------:R-:W-:Y:S01]  /*8a40*/  @P0 IMAD.X R7, RZ, RZ, R7, P1 ;  /* 0x000000ffff070224 */ /* 0x000fe200008e0607 */
[----:B------:R-:W-:Y:S02]  /*8a50*/  @!P0 MOV R18, R10 ;  /* 0x0000000a00128202 */ /* 0x000fe40000000f00 */
[----:B0-----:R-:W-:-:S03]  /*8a60*/  @!P0 MOV R19, R21 ;  /* 0x0000001500138202 */ /* 0x001fc60000000f00 */
[----:B------:R-:W-:-:S04]  /*8a70*/  @!P0 IMAD.WIDE.U32 R18, R9, 0x8, R18 ;  /* 0x0000000809128825 */ /* 0x000fc800078e0012 */
[----:B-----5:R-:W-:Y:S02]  /*8a80*/  IMAD R9, R12, 0x8, R11 ;  /* 0x000000080c097824 */ /* 0x020fe400078e020b */
[----:B------:R-:W-:Y:S02]  /*8a90*/  @!P0 IMAD.MOV.U32 R6, RZ, RZ, R18 ;  /* 0x000000ffff068224 */ /* 0x000fe400078e0012 */
[----:B------:R-:W-:-:S05]  /*8aa0*/  @!P0 IMAD.MOV.U32 R7, RZ, RZ, R19 ;  /* 0x000000ffff078224 */ /* 0x000fca00078e0013 */
[----:B------:R0:W-:Y:S02]  /*8ab0*/  ST.E.64 desc[UR8][R6.64], R8 ;  /* 0x0000000806007985 */ /* 0x0001e4000c101b08 */
.L_x_33:
[----:B------:R-:W-:Y:S05]  /*8ac0*/  BSYNC.RECONVERGENT B5 ;  /* 0x0000000000057941 */ /* 0x000fea0003800200 */
.L_x_32:
[----:B01----:R-:W0:Y:S01]  /*8ad0*/  LDC R7, c[0x3][R0+0x118] ;  /* 0x00c0460000077b82 */ /* 0x003e220000000800 */
[----:B------:R-:W-:Y:S01]  /*8ae0*/  BSSY.RECONVERGENT B3, `(.L_x_58) ;  /* 0x000000c000037945 */ /* 0x000fe20003800200 */
[----:B0-----:R-:W-:Y:S02]  /*8af0*/  LOP3.LUT P0, RZ, R7, 0x4, RZ, 0xc0, !PT ;  /* 0x0000000407ff7812 */ /* 0x001fe4000780c0ff */
[----:B------:R-:W-:-:S11]  /*8b00*/  SHF.R.U32.HI R6, RZ, 0x3, R7 ;  /* 0x00000003ff067819 */ /* 0x000fd60000011607 */
[----:B------:R-:W-:Y:S05]  /*8b10*/  @!P0 BRA `(.L_x_59) ;  /* 0x0000000000108947 */ /* 0x000fea0003800000 */
[----:B------:R-:W-:-:S05]  /*8b20*/  VIADD R6, R6, 0xffffffff ;  /* 0xffffffff06067836 */ /* 0x000fca0000000000 */
[----:B------:R-:W-:-:S06]  /*8b30*/  LEA R6, R6, UR7, 0x2 ;  /* 0x0000000706067c11 */ /* 0x000fcc000f8e10ff */
[----:B------:R-:W5:Y:S01]  /*8b40*/  LDL R6, [R6+0x118] ;  /* 0x0001180006067983 */ /* 0x000f620000100800 */
[----:B------:R-:W-:Y:S05]  /*8b50*/  BRA `(.L_x_60) ;  /* 0x0000000000107947 */ /* 0x000fea0003800000 */
.L_x_59:
[----:B------:R-:W-:-:S13]  /*8b60*/  LOP3.LUT P0, RZ, R7, 0x3, RZ, 0xc0, !PT ;  /* 0x0000000307ff7812 */ /* 0x000fda000780c0ff */
[----:B------:R-:W-:Y:S05]  /*8b70*/  @P0 BRA `(.L_x_60) ;  /* 0x0000000000080947 */ /* 0x000fea0003800000 */
[----:B------:R-:W-:-:S06]  /*8b80*/  LEA R6, R6, UR7, 0x2 ;  /* 0x0000000706067c11 */ /* 0x000fcc000f8e10ff */
[----:B------:R-:W5:Y:S02]  /*8b90*/  LDL R6, [R6+0x518] ;  /* 0x0005180006067983 */ /* 0x000f640000100800 */
.L_x_60:
[----:B------:R-:W-:Y:S05]  /*8ba0*/  BSYNC.RECONVERGENT B3 ;  /* 0x0000000000037941 */ /* 0x000fea0003800200 */
.L_x_58:
[----:B------:R-:W-:Y:S01]  /*8bb0*/  LOP3.LUT R7, R7, 0x7, RZ, 0xc0, !PT ;  /* 0x0000000707077812 */ /* 0x000fe200078ec0ff */
[----:B------:R-:W-:Y:S01]  /*8bc0*/  BSSY B3, `(.L_x_61) ;  /* 0x00000a0000037945 */ /* 0x000fe20003800000 */
[----:B------:R-:W-:-:S03]  /*8bd0*/  LOP3.LUT P1, RZ, R15, 0x7, RZ, 0xc0, !PT ;  /* 0x000000070fff7812 */ /* 0x000fc6000782c0ff */
[----:B-----5:R-:W-:-:S05]  /*8be0*/  IMAD R6, R6, 0x8, R7 ;  /* 0x0000000806067824 */ /* 0x020fca00078e0207 */
[----:B------:R-:W-:Y:S02]  /*8bf0*/  SEL R10, R15, R6, !P1 ;  /* 0x000000060f0a7207 */ /* 0x000fe40004800000 */
[----:B------:R-:W-:Y:S02]  /*8c00*/  SEL R11, R6, R15, !P1 ;  /* 0x0000000f060b7207 */ /* 0x000fe40004800000 */
[----:B------:R-:W-:-:S13]  /*8c10*/  LOP3.LUT P0, RZ, R10, 0x7, RZ, 0xc0, !PT ;  /* 0x000000070aff7812 */ /* 0x000fda000780c0ff */
[----:B------:R-:W-:Y:S05]  /*8c20*/  @P0 BRA `(.L_x_62) ;  /* 0x0000000400f00947 */ /* 0x000fea0003800000 */
.L_x_71:
[----:B------:R-:W-:Y:S01]  /*8c30*/  LOP3.LUT P0, RZ, R11, 0x7, RZ, 0xc0, !PT ;  /* 0x000000070bff7812 */ /* 0x000fe2000780c0ff */
[----:B------:R-:W-:Y:S05]  /*8c40*/  YIELD ;  /* 0x0000000000007946 */ /* 0x000fea0003800000 */
[----:B------:R-:W-:Y:S07]  /*8c50*/  BSSY B4, `(.L_x_63) ;  /* 0x000003d000047945 */ /* 0x000fee0003800000 */
[----:B------:R-:W-:Y:S05]  /*8c60*/  @P0 BRA `(.L_x_64) ;  /* 0x0000000000ec0947 */ /* 0x000fea0003800000 */
[----:B------:R-:W0:Y:S01]  /*8c70*/  S2R R7, SR_CgaCtaId ;  /* 0x0000000000077919 */ /* 0x000e220000008800 */
[----:B------:R-:W-:Y:S01]  /*8c80*/  MOV R6, 0x400 ;  /* 0x0000040000067802 */ /* 0x000fe20000000f00 */
[----:B----4-:R-:W1:Y:S04]  /*8c90*/  S2R R9, SR_SWINHI ;  /* 0x0000000000097919 */ /* 0x010e680000002f00 */
[----:B------:R-:W-:-:S05]  /*8ca0*/  VIADD R6, R6, 0x410 ;  /* 0x0000041006067836 */ /* 0x000fca0000000000 */
[----:B0-----:R-:W-:-:S04]  /*8cb0*/  LEA R6, R7, R6, 0x18 ;  /* 0x0000000607067211 */ /* 0x001fc800078ec0ff */
[----:B------:R-:W-:Y:S02]  /*8cc0*/  MOV R6, R6 ;  /* 0x0000000600067202 */ /* 0x000fe40000000f00 */
[----:B-1----:R-:W-:-:S07]  /*8cd0*/  MOV R7, R9 ;  /* 0x0000000900077202 */ /* 0x002fce0000000f00 */
.L_x_67:
[--C-:B------:R-:W-:Y:S01]  /*8ce0*/  SHF.R.U32.HI R13, RZ, 0x3, R11.reuse ;  /* 0x00000003ff0d7819 */ /* 0x100fe2000001160b */
[----:B------:R-:W-:Y:S05]  /*8cf0*/  YIELD ;  /* 0x0000000000007946 */ /* 0x000fea0003800000 */
[----:B0-----:R-:W-:Y:S01]  /*8d00*/  VIADD R9, R13, -UR15 ;  /* 0x8000000f0d097c36 */ /* 0x001fe20008000000 */
[----:B------:R-:W-:-:S03]  /*8d10*/  SHF.R.U32.HI R12, RZ, 0x10, R11 ;  /* 0x00000010ff0c7819 */ /* 0x000fc6000001160b */
[----:B------:R-:W-:Y:S01]  /*8d20*/  IMAD.WIDE.U32 R8, R9, 0x4, R6 ;  /* 0x0000000409087825 */ /* 0x000fe200078e0006 */
[----:B------:R-:W-:Y:S02]  /*8d30*/  ISETP.NE.AND P1, PT, R12, UR14, PT ;  /* 0x0000000e0c007c0c */ /* 0x000fe4000bf25270 */
[----:B------:R-:W-:-:S05]  /*8d40*/  IADD3 R19, P0, PT, R8, 0x10000, RZ ;  /* 0x0001000008137810 */ /* 0x000fca0007f1e0ff */
[----:B------:R-:W-:Y:S02]  /*8d50*/  IMAD.X R20, RZ, RZ, R9, P0 ;  /* 0x000000ffff147224 */ /* 0x000fe400000e0609 */
[----:B------:R-:W-:-:S04]  /*8d60*/  IMAD.WIDE.U32 R8, R13, 0x4, R16 ;  /* 0x000000040d087825 */ /* 0x000fc800078e0010 */
[----:B------:R-:W-:Y:S02]  /*8d70*/  IMAD.MOV.U32 R14, RZ, RZ, R19 ;  /* 0x000000ffff0e7224 */ /* 0x000fe400078e0013 */
[----:B------:R-:W-:Y:S02]  /*8d80*/  IMAD.MOV.U32 R15, RZ, RZ, R20 ;  /* 0x000000ffff0f7224 */ /* 0x000fe400078e0014 */
[----:B------:R-:W-:Y:S02]  /*8d90*/  @P1 IMAD.MOV.U32 R14, RZ, RZ, R8 ;  /* 0x000000ffff0e1224 */ /* 0x000fe400078e0008 */
[----:B------:R-:W-:-:S05]  /*8da0*/  @P1 IMAD.MOV.U32 R15, RZ, RZ, R9 ;  /* 0x000000ffff0f1224 */ /* 0x000fca00078e0009 */
[----:B------:R-:W4:Y:S02]  /*8db0*/  ATOM.E.EXCH.STRONG.GPU PT, R18, desc[UR8][R14.64], R11 ;  /* 0x8000000b0e12798a */ /* 0x000f24000c1ef108 */
[----:B----4-:R-:W-:-:S04]  /*8dc0*/  ISETP.NE.AND P0, PT, R18, RZ, PT ;  /* 0x000000ff1200720c */ /* 0x010fc80003f05270 */
[----:B------:R-:W-:-:S13]  /*8dd0*/  ISETP.EQ.OR P0, PT, R18, R11, !P0 ;  /* 0x0000000b1200720c */ /* 0x000fda0004702670 */
[----:B------:R-:W-:Y:S05]  /*8de0*/  @P0 BRA `(.L_x_64) ;  /* 0x00000000008c0947 */ /* 0x000fea0003800000 */
[----:B------:R-:W-:Y:S01]  /*8df0*/  BSSY.RECONVERGENT B5, `(.L_x_65) ;  /* 0x000001f000057945 */ /* 0x000fe20003800200 */
[----:B------:R-:W-:Y:S02]  /*8e00*/  IMAD.MOV.U32 R14, RZ, RZ, R19 ;  /* 0x000000ffff0e7224 */ /* 0x000fe400078e0013 */
[----:B------:R-:W-:Y:S02]  /*8e10*/  IMAD.MOV.U32 R15, RZ, RZ, R20 ;  /* 0x000000ffff0f7224 */ /* 0x000fe400078e0014 */
[----:B------:R-:W-:Y:S01]  /*8e20*/  IMAD.MOV.U32 R11, RZ, RZ, R18 ;  /* 0x000000ffff0b7224 */ /* 0x000fe200078e0012 */
[----:B------:R-:W-:Y:S06]  /*8e30*/  @!P1 BRA `(.L_x_66) ;  /* 0x0000000000689947 */ /* 0x000fec0003800000 */
[----:B------:R-:W-:Y:S02]  /*8e40*/  IMAD.MOV.U32 R19, RZ, RZ, 0x4 ;  /* 0x00000004ff137424 */ /* 0x000fe400078e00ff */
[----:B------:R-:W-:Y:S02]  /*8e50*/  IMAD.MOV.U32 R13, RZ, RZ, -0x1 ;  /* 0xffffffffff0d7424 */ /* 0x000fe400078e00ff */
[----:B------:R-:W-:-:S06]  /*8e60*/  IMAD.WIDE.U32 R18, R12, R19, UR10 ;  /* 0x0000000a0c127e25 */ /* 0x000fcc000f8e0013 */
[----:B------:R-:W4:Y:S01]  /*8e70*/  ATOMG.E.ADD.STRONG.GPU PT, R18, desc[UR8][R18.64], R13 ;  /* 0x8000000d121279a8 */ /* 0x000f2200081ef108 */
[----:B------:R-:W-:Y:S02]  /*8e80*/  IMAD.MOV.U32 R14, RZ, RZ, R8 ;  /* 0x000000ffff0e7224 */ /* 0x000fe400078e0008 */
[----:B------:R-:W-:Y:S01]  /*8e90*/  IMAD.MOV.U32 R15, RZ, RZ, R9 ;  /* 0x000000ffff0f7224 */ /* 0x000fe200078e0009 */
[----:B----4-:R-:W-:-:S13]  /*8ea0*/  ISETP.NE.AND P0, PT, R18, 0x1, PT ;  /* 0x000000011200780c */ /* 0x010fda0003f05270 */
[----:B------:R-:W-:Y:S05]  /*8eb0*/  @P0 BRA `(.L_x_66) ;  /* 0x0000000000480947 */ /* 0x000fea0003800000 */
[----:B------:R-:W0:Y:S01]  /*8ec0*/  S2R R9, SR_LANEID ;  /* 0x0000000000097919 */ /* 0x000e220000000000 */
[----:B------:R-:W-:Y:S01]  /*8ed0*/  VOTEU.ANY UR5, UPT, PT ;  /* 0x0000000000057886 */ /* 0x000fe200038e0100 */
[----:B------:R-:W-:Y:S01]  /*8ee0*/  IMAD.U32 R18, RZ, RZ, UR12 ;  /* 0x0000000cff127e24 */ /* 0x000fe2000f8e00ff */
[----:B------:R-:W0:Y:S01]  /*8ef0*/  FLO.U32 R20, UR5 ;  /* 0x0000000500147d00 */ /* 0x000e2200080e0000 */
[----:B------:R-:W-:-:S07]  /*8f00*/  IMAD.U32 R19, RZ, RZ, UR13 ;  /* 0x0000000dff137e24 */ /* 0x000fce000f8e00ff */
[----:B------:R-:W1:Y:S01]  /*8f10*/  POPC R13, UR5 ;  /* 0x00000005000d7d09 */ /* 0x000e620008000000 */
[----:B0-----:R-:W-:-:S13]  /*8f20*/  ISETP.EQ.U32.AND P0, PT, R20, R9, PT ;  /* 0x000000091400720c */ /* 0x001fda0003f02070 */
[----:B-1----:R-:W4:Y:S01]  /*8f30*/  @P0 ATOMG.E.ADD.STRONG.GPU PT, R13, desc[UR8][R18.64+0x40004], R13 ;  /* 0x8400040d120d09a8 */ /* 0x002f2200081ef108 */
[----:B------:R-:W0:Y:S02]  /*8f40*/  S2R R9, SR_LTMASK ;  /* 0x0000000000097919 */ /* 0x000e240000003900 */
[----:B0-----:R-:W-:-:S06]  /*8f50*/  LOP3.LUT R21, R9, UR5, RZ, 0xc0, !PT ;  /* 0x0000000509157c12 */ /* 0x001fcc000f8ec0ff */
[----:B------:R-:W0:Y:S01]  /*8f60*/  POPC R21, R21 ;  /* 0x0000001500157309 */ /* 0x000e220000000000 */
[----:B----4-:R-:W0:Y:S02]  /*8f70*/  SHFL.IDX PT, R8, R13, R20, 0x1f ;  /* 0x00001f140d087589 */ /* 0x010e2400000e0000 */
[----:B0-----:R-:W-:-:S04]  /*8f80*/  IMAD.IADD R8, R8, 0x1, R21 ;  /* 0x0000000108087824 */ /* 0x001fc800078e0215 */
[----:B------:R-:W-:-:S05]  /*8f90*/  IMAD.SHL.U32 R8, R8, 0x4, RZ ;  /* 0x0000000408087824 */ /* 0x000fca00078e00ff */
[----:B------:R-:W-:-:S04]  /*8fa0*/  LOP3.LUT R8, R8, 0x3fffc, RZ, 0xc0, !PT ;  /* 0x0003fffc08087812 */ /* 0x000fc800078ec0ff */
[----:B------:R-:W-:-:S05]  /*8fb0*/  IADD3 R8, P0, PT, R8, UR12, RZ ;  /* 0x0000000c08087c10 */ /* 0x000fca000ff1e0ff */
[----:B------:R-:W-:-:S05]  /*8fc0*/  IMAD.X R9, RZ, RZ, UR13, P0 ;  /* 0x0000000dff097e24 */ /* 0x000fca00080e06ff */
[----:B------:R0:W-:Y:S03]  /*8fd0*/  STG.E desc[UR8][R8.64], R12 ;  /* 0x0000000c08007986 */ /* 0x0001e6000c101908 */
.L_x_66:
[----:B------:R-:W-:Y:S05]  /*8fe0*/  BSYNC.RECONVERGENT B5 ;  /* 0x0000000000057941 */ /* 0x000fea0003800200 */
.L_x_65:
[----:B------:R-:W-:Y:S01]  /*8ff0*/  LOP3.LUT P0, RZ, R11, 0x7, RZ, 0xc0, !PT ;  /* 0x000000070bff7812 */ /* 0x000fe2000780c0ff */
[----:B------:R1:W-:-:S12]  /*9000*/  ATOM.E.EXCH.STRONG.GPU PT, RZ, desc[UR8][R14.64], RZ ;  /* 0x800000ff0eff798a */ /* 0x0003d8000c1ef108 */
[----:B-1----:R-:W-:Y:S05]  /*9010*/  @!P0 BRA `(.L_x_67) ;  /* 0xfffffffc00308947 */ /* 0x002fea000383ffff */
.L_x_64:
[----:B------:R-:W-:Y:S05]  /*9020*/  BSYNC B4 ;  /* 0x0000000000047941 */ /* 0x000fea0003800000 */
.L_x_63:
[----:B------:R-:W1:Y:S01]  /*9030*/  S2R R7, SR_CgaCtaId ;  /* 0x0000000000077919 */ /* 0x000e620000008800 */
[----:B------:R-:W-:Y:S02]  /*9040*/  MOV R6, 0x400 ;  /* 0x0000040000067802 */ /* 0x000fe40000000f00 */
[----:B------:R-:W-:Y:S01]  /*9050*/  SHF.R.U32.HI R13, RZ, 0x3, R10 ;  /* 0x00000003ff0d7819 */ /* 0x000fe2000001160a */
[----:B------:R-:W5:Y:S02]  /*9060*/  S2R R15, SR_SWINHI ;  /* 0x00000000000f7919 */ /* 0x000f640000002f00 */
[----:B------:R-:W-:-:S05]  /*9070*/  VIADD R6, R6, 0x410 ;  /* 0x0000041006067836 */ /* 0x000fca0000000000 */
[----:B-1----:R-:W-:Y:S01]  /*9080*/  LEA R6, R7, R6, 0x18 ;  /* 0x0000000607067211 */ /* 0x002fe200078ec0ff */
[C---:B------:R-:W-:Y:S02]  /*9090*/  VIADD R7, R13.reuse, -UR15 ;  /* 0x8000000f0d077c36 */ /* 0x040fe40008000000 */
[----:B0-----:R-:W-:Y:S01]  /*90a0*/  IMAD.WIDE.U32 R12, R13, 0x4, R16 ;  /* 0x000000040d0c7825 */ /* 0x001fe200078e0010 */
[----:B----4-:R-:W-:Y:S02]  /*90b0*/  MOV R8, R6 ;  /* 0x0000000600087202 */ /* 0x010fe40000000f00 */
[----:B-----5:R-:W-:Y:S02]  /*90c0*/  MOV R9, R15 ;  /* 0x0000000f00097202 */ /* 0x020fe40000000f00 */
[----:B------:R-:W-:Y:S01]  /*90d0*/  SHF.R.U32.HI R6, RZ, 0x10, R10 ;  /* 0x00000010ff067819 */ /* 0x000fe2000001160a */
[----:B------:R-:W-:-:S03]  /*90e0*/  IMAD.WIDE.U32 R8, R7, 0x4, R8 ;  /* 0x0000000407087825 */ /* 0x000fc600078e0008 */
[----:B------:R-:W-:Y:S02]  /*90f0*/  ISETP.NE.AND P1, PT, R6, UR14, PT ;  /* 0x0000000e06007c0c */ /* 0x000fe4000bf25270 */
[----:B------:R-:W-:-:S05]  /*9100*/  IADD3 R7, P0, PT, R8, 0x10000, RZ ;  /* 0x0001000008077810 */ /* 0x000fca0007f1e0ff */
[----:B------:R-:W-:Y:S02]  /*9110*/  IMAD.X R21, RZ, RZ, R9, P0 ;  /* 0x000000ffff157224 */ /* 0x000fe400000e0609 */
[----:B------:R-:W-:Y:S02]  /*9120*/  IMAD.MOV.U32 R8, RZ, RZ, R7 ;  /* 0x000000ffff087224 */ /* 0x000fe400078e0007 */
[----:B------:R-:W-:Y:S02]  /*9130*/  IMAD.MOV.U32 R9, RZ, RZ, R21 ;  /* 0x000000ffff097224 */ /* 0x000fe400078e0015 */
[----:B------:R-:W-:Y:S02]  /*9140*/  @P1 IMAD.MOV.U32 R8, RZ, RZ, R12 ;  /* 0x000000ffff081224 */ /* 0x000fe400078e000c */
[----:B------:R-:W-:-:S05]  /*9150*/  @P1 IMAD.MOV.U32 R9, RZ, RZ, R13 ;  /* 0x000000ffff091224 */ /* 0x000fca00078e000d */
[----:B------:R-:W4:Y:S02]  /*9160*/  ATOM.E.EXCH.STRONG.GPU PT, R8, desc[UR8][R8.64], R11 ;  /* 0x8000000b0808798a */ /* 0x000f24000c1ef108 */
[----:B----4-:R-:W-:-:S13]  /*9170*/  ISETP.NE.AND P0, PT, R8, R10, PT ;  /* 0x0000000a0800720c */ /* 0x010fda0003f05270 */
[----:B------:R-:W-:Y:S05]  /*9180*/  @!P0 BRA `(.L_x_68) ;  /* 0x00000004000c8947 */ /* 0x000fea0003800000 */
[----:B------:R-:W-:Y:S01]  /*9190*/  BSSY.RECONVERGENT B4, `(.L_x_69) ;  /* 0x000001d000047945 */ /* 0x000fe20003800200 */
[----:B------:R-:W-:-:S03]  /*91a0*/  IMAD.MOV.U32 R10, RZ, RZ, R7 ;  /* 0x000000ffff0a7224 */ /* 0x000fc600078e0007 */
[----:B------:R-:W-:Y:S05]  /*91b0*/  @!P1 BRA `(.L_x_70) ;  /* 0x0000000000689947 */ /* 0x000fea0003800000 */
        /* <DEDUP_REMOVED lines=17> */
[----:B0-----:R-:W-:-:S04]  /*92d0*/  LOP3.LUT R19, R19, UR5, RZ, 0xc0, !PT ;  /* 0x0000000513137c12 */ /* 0x001fc8000f8ec0ff */
        /* <DEDUP_REMOVED lines=8> */
.L_x_70:
[----:B------:R-:W-:Y:S05]  /*9360*/  BSYNC.RECONVERGENT B4 ;  /* 0x0000000000047941 */ /* 0x000fea0003800200 */
.L_x_69:
[C---:B------:R-:W-:Y:S01]  /*9370*/  LOP3.LUT P0, RZ, R8.reuse, 0x7, RZ, 0xc0, !PT ;  /* 0x0000000708ff7812 */ /* 0x040fe2000780c0ff */
[----:B0-----:R-:W-:Y:S02]  /*9380*/  IMAD.MOV.U32 R6, RZ, RZ, R10 ;  /* 0x000000ffff067224 */ /* 0x001fe400078e000a */
[----:B------:R-:W-:Y:S01]  /*9390*/  IMAD.MOV.U32 R7, RZ, RZ, R21 ;  /* 0x000000ffff077224 */ /* 0x000fe200078e0015 */
[----:B------:R-:W-:-:S04]  /*93a0*/  SEL R10, R8, R11, !P0 ;  /* 0x0000000b080a7207 */ /* 0x000fc80004000000 */
[----:B------:R-:W-:Y:S01]  /*93b0*/  LOP3.LUT P1, RZ, R10, 0x7, RZ, 0xc0, !PT ;  /* 0x000000070aff7812 */ /* 0x000fe2000782c0ff */
[----:B------:R0:W-:Y:S01]  /*93c0*/  ATOM.E.EXCH.STRONG.GPU PT, RZ, desc[UR8][R6.64], RZ ;  /* 0x800000ff06ff798a */ /* 0x0001e2000c1ef108 */
[----:B------:R-:W-:-:S11]  /*93d0*/  SEL R11, R11, R8, !P0 ;  /* 0x000000080b0b7207 */ /* 0x000fd60004000000 */
[----:B0-----:R-:W-:Y:S05]  /*93e0*/  @!P1 BRA `(.L_x_71) ;  /* 0xfffffff800109947 */ /* 0x001fea000383ffff */
.L_x_62:
[----:B------:R-:W-:Y:S02]  /*93f0*/  IMAD.SHL.U32 R6, R10, 0x8, RZ ;  /* 0x000000080a067824 */ /* 0x000fe400078e00ff */
[----:B------:R-:W-:Y:S02]  /*9400*/  IMAD.MOV.U32 R7, RZ, RZ, -0x4f0f1000 ;  /* 0xb0f0f000ff077424 */ /* 0x000fe400078e00ff */
[----:B------:R-:W-:Y:S01]  /*9410*/  IMAD.MOV.U32 R13, RZ, RZ, -0x40000000 ;  /* 0xc0000000ff0d7424 */ /* 0x000fe200078e00ff */
[----:B------:R-:W-:Y:S01]  /*9420*/  LOP3.LUT R6, R6, 0x38, RZ, 0xc0, !PT ;  /* 0x0000003806067812 */ /* 0x000fe200078ec0ff */
[----:B----4-:R-:W-:-:S03]  /*9430*/  IMAD.MOV.U32 R9, RZ, RZ, -0x203e400 ;  /* 0xfdfc1c00ff097424 */ /* 0x010fc600078e00ff */
[----:B------:R-:W-:-:S04]  /*9440*/  LOP3.LUT R6, R6, 0x7, R11, 0xf8, !PT ;  /* 0x0000000706067812 */ /* 0x000fc800078ef80b */
[-C--:B------:R-:W-:Y:S02]  /*9450*/  SHF.R.U64 R8, R7, R6.reuse, 0x7eb6deee ;  /* 0x7eb6deee07087419 */ /* 0x080fe40000001206 */
[-C--:B------:R-:W-:Y:S02]  /*9460*/  SHF.R.U64 R7, R13, R6.reuse, 0xf8f8f0f0 ;  /* 0xf8f8f0f00d077419 */ /* 0x080fe40000001206 */
[----:B------:R-:W-:Y:S02]  /*9470*/  SHF.R.U64 R9, R9, R6, 0x18181819 ;  /* 0x1818181909097419 */ /* 0x000fe40000001206 */
[----:B------:R-:W-:Y:S01]  /*9480*/  LOP3.LUT R6, R8, 0x1, RZ, 0xc0, !PT ;  /* 0x0000000108067812 */ /* 0x000fe200078ec0ff */
[----:B------:R-:W-:-:S03]  /*9490*/  IMAD.SHL.U32 R7, R7, 0x4, RZ ;  /* 0x0000000407077824 */ /* 0x000fc600078e00ff */
[----:B------:R-:W-:-:S04]  /*94a0*/  LOP3.LUT R6, R6, 0x2, R9, 0xf8, !PT ;  /* 0x0000000206067812 */ /* 0x000fc800078ef809 */
[----:B------:R-:W-:Y:S01]  /*94b0*/  LOP3.LUT R6, R6, 0x4, R7, 0xf8, !PT ;  /* 0x0000000406067812 */ /* 0x000fe200078ef807 */
[----:B------:R-:W-:-:S03]  /*94c0*/  IMAD.MOV.U32 R7, RZ, RZ, 0x1 ;  /* 0x00000001ff077424 */ /* 0x000fc600078e00ff */
[----:B------:R-:W-:-:S04]  /*94d0*/  ISETP.GT.U32.AND P0, PT, R6, 0xffff, PT ;  /* 0x0000ffff0600780c */ /* 0x000fc80003f04070 */
[----:B------:R-:W-:-:S04]  /*94e0*/  SEL R6, R6, 0xffff, !P0 ;  /* 0x0000ffff06067807 */ /* 0x000fc80004000000 */
[----:B------:R-:W-:-:S04]  /*94f0*/  LOP3.LUT R6, R6, 0xffff, RZ, 0xc0, !PT ;  /* 0x0000ffff06067812 */ /* 0x000fc800078ec0ff */
[----:B------:R-:W-:-:S04]  /*9500*/  SHF.L.U32 R6, R7, R6, RZ ;  /* 0x0000000607067219 */ /* 0x000fc800000006ff */
[----:B------:R-:W-:-:S13]  /*9510*/  LOP3.LUT P0, RZ, R6, 0x1d, RZ, 0xc0, !PT ;  /* 0x0000001d06ff7812 */ /* 0x000fda000780c0ff */
[C---:B------:R-:W-:Y:S01]  /*9520*/  @P0 VIADD R6, R3.reuse, 0xffffffff ;  /* 0xffffffff03060836 */ /* 0x040fe20000000000 */
[----:B------:R-:W-:Y:S01]  /*9530*/  @P0 LEA R7, R3, UR7, 0x3 ;  /* 0x0000000703070c11 */ /* 0x000fe2000f8e18ff */
[C---:B------:R-:W-:Y:S01]  /*9540*/  @!P0 VIADD R8, R2.reuse, 0x1 ;  /* 0x0000000102088836 */ /* 0x040fe20000000000 */
[----:B------:R-:W-:Y:S01]  /*9550*/  @!P0 LEA R9, R2, UR7, 0x3 ;  /* 0x0000000702098c11 */ /* 0x000fe2000f8e18ff */
[----:B---3--:R-:W-:Y:S01]  /*9560*/  @P0 IMAD.MOV.U32 R3, RZ, RZ, R6 ;  /* 0x000000ffff030224 */ /* 0x008fe200078e0006 */
[----:B------:R0:W-:Y:S01]  /*9570*/  @P0 STL [R1+0x4], R6 ;  /* 0x0000040601000387 */ /* 0x0001e20000100800 */
[----:B--2---:R-:W-:-:S03]  /*9580*/  @!P0 IMAD.MOV.U32 R2, RZ, RZ, R8 ;  /* 0x000000ffff028224 */ /* 0x004fc600078e0008 */
[----:B------:R0:W-:Y:S04]  /*9590*/  @P0 STL.64 [R7+0x8], R10 ;  /* 0x0000080a07000387 */ /* 0x0001e80000100a00 */
[----:B------:R0:W-:Y:S04]  /*95a0*/  @!P0 STL [R1], R8 ;  /* 0x0000000801008387 */ /* 0x0001e80000100800 */
[----:B------:R0:W-:Y:S02]  /*95b0*/  @!P0 STL.64 [R9+0x8], R10 ;  /* 0x0000080a09008387 */ /* 0x0001e40000100a00 */
.L_x_68:
[----:B------:R-:W-:Y:S05]  /*95c0*/  BSYNC B3 ;  /* 0x0000000000037941 */ /* 0x000fea0003800000 */
.L_x_61:
[----:B0-----:R-:W0:Y:S01]  /*95d0*/  LDC R9, c[0x3][R0+0x8] ;  /* 0x00c0020000097b82 */ /* 0x001e220000000800 */
[----:B------:R-:W-:Y:S01]  /*95e0*/  BSSY B4, `(.L_x_72) ;  /* 0x00000cc000047945 */ /* 0x000fe20003800000 */
[----:B0-----:R-:W-:-:S13]  /*95f0*/  ISETP.NE.AND P0, PT, R9, RZ, PT ;  /* 0x000000ff0900720c */ /* 0x001fda0003f05270 */
[----:B------:R-:W-:Y:S05]  /*9600*/  @!P0 BRA `(.L_x_73) ;  /* 0x0000000c00248947 */ /* 0x000fea0003800000 */
[----:B------:R-:W-:Y:S01]  /*9610*/  BSSY B3, `(.L_x_74) ;  /* 0x00000c7000037945 */ /* 0x000fe20003800000 */
[----:B------:R-:W-:-:S07]  /*9620*/  IMAD.MOV.U32 R8, RZ, RZ, RZ ;  /* 0x000000ffff087224 */ /* 0x000fce00078e00ff */
.L_x_92:
[C---:B------:R-:W-:Y:S01]  /*9630*/  IMAD R6, R8.reuse, 0x8, R5 ;  /* 0x0000000808067824 */ /* 0x040fe200078e0205 */
[----:B------:R-:W-:Y:S01]  /*9640*/  BSSY.RECONVERGENT B5, `(.L_x_75) ;  /* 0x000000f000057945 */ /* 0x000fe20003800200 */
[----:B------:R-:W-:-:S04]  /*9650*/  VIADD R8, R8, 0x1 ;  /* 0x0000000108087836 */ /* 0x000fc80000000000 */
[----:B0-----:R-:W0:Y:S01]  /*9660*/  LDC.64 R6, c[0x3][R6+0x8] ;  /* 0x00c0020006067b82 */ /* 0x001e220000000a00 */
[----:B------:R-:W-:Y:S02]  /*9670*/  ISETP.NE.AND P1, PT, R8, R9, PT ;  /* 0x000000090800720c */ /* 0x000fe40003f25270 */
[----:B0-----:R-:W-:Y:S02]  /*9680*/  LOP3.LUT P0, RZ, R6, 0x4, RZ, 0xc0, !PT ;  /* 0x0000000406ff7812 */ /* 0x001fe4000780c0ff */
[----:B------:R-:W-:-:S11]  /*9690*/  SHF.R.U32.HI R10, RZ, 0x3, R6 ;  /* 0x00000003ff0a7819 */ /* 0x000fd60000011606 */
[----:B------:R-:W-:Y:S05]  /*96a0*/  @!P0 BRA `(.L_x_76) ;  /* 0x0000000000108947 */ /* 0x000fea0003800000 */
[----:B------:R-:W-:-:S05]  /*96b0*/  VIADD R10, R10, 0xffffffff ;  /* 0xffffffff0a0a7836 */ /* 0x000fca0000000000 */
[----:B------:R-:W-:-:S06]  /*96c0*/  LEA R10, R10, UR7, 0x2 ;  /* 0x000000070a0a7c11 */ /* 0x000fcc000f8e10ff */
[----:B------:R-:W5:Y:S01]  /*96d0*/  LDL R10, [R10+0x118] ;  /* 0x000118000a0a7983 */ /* 0x000f620000100800 */
[----:B------:R-:W-:Y:S05]  /*96e0*/  BRA `(.L_x_77) ;  /* 0x0000000000107947 */ /* 0x000fea0003800000 */
.L_x_76:
[----:B------:R-:W-:-:S13]  /*96f0*/  LOP3.LUT P0, RZ, R6, 0x3, RZ, 0xc0, !PT ;  /* 0x0000000306ff7812 */ /* 0x000fda000780c0ff */
[----:B------:R-:W-:Y:S05]  /*9700*/  @P0 BRA `(.L_x_77) ;  /* 0x0000000000080947 */ /* 0x000fea0003800000 */
[----:B------:R-:W-:-:S06]  /*9710*/  LEA R10, R10, UR7, 0x2 ;  /* 0x000000070a0a7c11 */ /* 0x000fcc000f8e10ff */
[----:B------:R-:W5:Y:S02]  /*9720*/  LDL R10, [R10+0x518] ;  /* 0x000518000a0a7983 */ /* 0x000f640000100800 */
.L_x_77:
[----:B------:R-:W-:Y:S05]  /*9730*/  BSYNC.RECONVERGENT B5 ;  /* 0x0000000000057941 */ /* 0x000fea0003800200 */
.L_x_75:
[----:B------:R-:W-:Y:S01]  /*9740*/  LOP3.LUT P0, RZ, R7, 0x4, RZ, 0xc0, !PT ;  /* 0x0000000407ff7812 */ /* 0x000fe2000780c0ff */
[----:B------:R-:W-:Y:S01]  /*9750*/  BSSY.RECONVERGENT B5, `(.L_x_78) ;  /* 0x000000c000057945 */ /* 0x000fe20003800200 */
[----:B------:R-:W-:-:S11]  /*9760*/  SHF.R.U32.HI R0, RZ, 0x3, R7 ;  /* 0x00000003ff007819 */ /* 0x000fd60000011607 */
[----:B------:R-:W-:Y:S05]  /*9770*/  @!P0 BRA `(.L_x_79) ;  /* 0x0000000000148947 */ /* 0x000fea0003800000 */
[----:B------:R-:W-:-:S04]  /*9780*/  LEA R0, R0, 0xfffffffc, 0x2 ;  /* 0xfffffffc00007811 */ /* 0x000fc800078e10ff */
[----:B------:R-:W-:-:S05]  /*9790*/  LOP3.LUT R0, R0, 0xfffffffc, RZ, 0xc0, !PT ;  /* 0xfffffffc00007812 */ /* 0x000fca00078ec0ff */
[----:B------:R-:W-:-:S06]  /*97a0*/  IMAD.IADD R0, R1, 0x1, R0 ;  /* 0x0000000101007824 */ /* 0x000fcc00078e0200 */
[----:B------:R-:W5:Y:S01]  /*97b0*/  LDL R0, [R0+0x118] ;  /* 0x0001180000007983 */ /* 0x000f620000100800 */
[----:B------:R-:W-:Y:S05]  /*97c0*/  BRA `(.L_x_80) ;  /* 0x0000000000107947 */ /* 0x000fea0003800000 */
.L_x_79:
[----:B------:R-:W-:-:S13]  /*97d0*/  LOP3.LUT P0, RZ, R7, 0x3, RZ, 0xc0, !PT ;  /* 0x0000000307ff7812 */ /* 0x000fda000780c0ff */
[----:B------:R-:W-:Y:S05]  /*97e0*/  @P0 BRA `(.L_x_80) ;  /* 0x0000000000080947 */ /* 0x000fea0003800000 */
[----:B------:R-:W-:-:S06]  /*97f0*/  IMAD.U32 R0, R0, 0x4, R1 ;  /* 0x0000000400007824 */ /* 0x000fcc00078e0001 */
[----:B------:R-:W5:Y:S02]  /*9800*/  LDL R0, [R0+0x518] ;  /* 0x0005180000007983 */ /* 0x000f640000100800 */
.L_x_80:
[----:B------:R-:W-:Y:S05]  /*9810*/  BSYNC.RECONVERGENT B5 ;  /* 0x0000000000057941 */ /* 0x000fea0003800200 */
.L_x_78:
[----:B------:R-:W-:Y:S01]  /*9820*/  LOP3.LUT R11, R7, 0x7, RZ, 0xc0, !PT ;  /* 0x00000007070b7812 */ /* 0x000fe200078ec0ff */
[----:B-----5:R-:W-:Y:S01]  /*9830*/  IMAD.SHL.U32 R7, R10, 0x8, RZ ;  /* 0x000000080a077824 */ /* 0x020fe200078e00ff */
[C---:B------:R-:W-:Y:S01]  /*9840*/  LOP3.LUT P2, RZ, R6.reuse, 0x7, RZ, 0xc0, !PT ;  /* 0x0000000706ff7812 */ /* 0x040fe2000784c0ff */
[----:B------:R-:W-:Y:S01]  /*9850*/  BSSY B5, `(.L_x_81) ;  /* 0x00000a1000057945 */ /* 0x000fe20003800000 */
[----:B------:R-:W-:Y:S01]  /*9860*/  LOP3.LUT R6, R6, 0x7, RZ, 0xc0, !PT ;  /* 0x0000000706067812 */ /* 0x000fe200078ec0ff */
[----:B------:R-:W-:-:S05]  /*9870*/  IMAD R12, R0, 0x8, R11 ;  /* 0x00000008000c7824 */ /* 0x000fca00078e020b */
[----:B------:R-:W-:-:S04]  /*9880*/  SEL R0, R7, R12, !P2 ;  /* 0x0000000c07007207 */ /* 0x000fc80005000000 */
[----:B------:R-:W-:Y:S02]  /*9890*/  LOP3.LUT P0, RZ, R0, 0x7, RZ, 0xc0, !PT ;  /* 0x0000000700ff7812 */ /* 0x000fe4000780c0ff */
[----:B------:R-:W-:-:S11]  /*98a0*/  @P2 LOP3.LUT R12, R7, R6, RZ, 0xfc, !PT ;  /* 0x00000006070c2212 */ /* 0x000fd600078efcff */
[----:B------:R-:W-:Y:S05]  /*98b0*/  @P0 BRA `(.L_x_82) ;  /* 0x0000000400f40947 */ /* 0x000fea0003800000 */
.L_x_91:
[----:B------:R-:W-:Y:S01]  /*98c0*/  LOP3.LUT P0, RZ, R12, 0x7, RZ, 0xc0, !PT ;  /* 0x000000070cff7812 */ /* 0x000fe2000780c0ff */
[----:B------:R-:W-:Y:S05]  /*98d0*/  YIELD ;  /* 0x0000000000007946 */ /* 0x000fea0003800000 */
[----:B------:R-:W-:Y:S07]  /*98e0*/  BSSY B6, `(.L_x_83) ;  /* 0x000003d000067945 */ /* 0x000fee0003800000 */
[----:B------:R-:W-:Y:S05]  /*98f0*/  @P0 BRA `(.L_x_84) ;  /* 0x0000000000ec0947 */ /* 0x000fea0003800000 */
[----:B------:R-:W0:Y:S01]  /*9900*/  S2R R7, SR_CgaCtaId ;  /* 0x0000000000077919 */ /* 0x000e220000008800 */
[----:B------:R-:W-:Y:S01]  /*9910*/  MOV R6, 0x400 ;  /* 0x0000040000067802 */ /* 0x000fe20000000f00 */
[----:B------:R-:W1:Y:S04]  /*9920*/  S2R R11, SR_SWINHI ;  /* 0x00000000000b7919 */ /* 0x000e680000002f00 */
[----:B------:R-:W-:-:S05]  /*9930*/  VIADD R6, R6, 0x410 ;  /* 0x0000041006067836 */ /* 0x000fca0000000000 */
[----:B0-----:R-:W-:-:S04]  /*9940*/  LEA R6, R7, R6, 0x18 ;  /* 0x0000000607067211 */ /* 0x001fc800078ec0ff */
[----:B------:R-:W-:Y:S02]  /*9950*/  MOV R6, R6 ;  /* 0x0000000600067202 */ /* 0x000fe40000000f00 */
[----:B-1----:R-:W-:-:S07]  /*9960*/  MOV R7, R11 ;  /* 0x0000000b00077202 */ /* 0x002fce0000000f00 */
.L_x_87:
[--C-:B------:R-:W-:Y:S01]  /*9970*/  SHF.R.U32.HI R15, RZ, 0x3, R12.reuse ;  /* 0x00000003ff0f7819 */ /* 0x100fe2000001160c */
[----:B------:R-:W-:Y:S05]  /*9980*/  YIELD ;  /* 0x0000000000007946 */ /* 0x000fea0003800000 */
[----:B------:R-:W-:Y:S01]  /*9990*/  VIADD R11, R15, -UR15 ;  /* 0x8000000f0f0b7c36 */ /* 0x000fe20008000000 */
[----:B0-----:R-:W-:-:S03]  /*99a0*/  SHF.R.U32.HI R13, RZ, 0x10, R12 ;  /* 0x00000010ff0d7819 */ /* 0x001fc6000001160c */
        /* <DEDUP_REMOVED lines=29> */
[----:B------:R-:W0:Y:S08]  /*9b80*/  FLO.U32 R20, UR5 ;  /* 0x0000000500147d00 */ /* 0x000e3000080e0000 */
[----:B------:R-:W1:Y:S01]  /*9b90*/  POPC R21, UR5 ;  /* 0x0000000500157d09 */ /* 0x000e620008000000 */
[----:B0-----:R-:W-:Y:S01]  /*9ba0*/  ISETP.EQ.U32.AND P0, PT, R20, R11, PT ;  /* 0x0000000b1400720c */ /* 0x001fe20003f02070 */
[----:B------:R-:W-:-:S12]  /*9bb0*/  IMAD.U32 R11, RZ, RZ, UR13 ;  /* 0x0000000dff0b7e24 */ /* 0x000fd8000f8e00ff */
        /* <DEDUP_REMOVED lines=11> */
.L_x_86:
[----:B------:R-:W-:Y:S05]  /*9c70*/  BSYNC.RECONVERGENT B7 ;  /* 0x0000000000077941 */ /* 0x000fea0003800200 */
.L_x_85:
[----:B------:R-:W-:Y:S01]  /*9c80*/  LOP3.LUT P0, RZ, R12, 0x7, RZ, 0xc0, !PT ;  /* 0x000000070cff7812 */ /* 0x000fe2000780c0ff */
[----:B------:R1:W-:-:S12]  /*9c90*/  ATOM.E.EXCH.STRONG.GPU PT, RZ, desc[UR8][R14.64], RZ ;  /* 0x800000ff0eff798a */ /* 0x0003d8000c1ef108 */
[----:B-1----:R-:W-:Y:S05]  /*9ca0*/  @!P0 BRA `(.L_x_87) ;  /* 0xfffffffc00308947 */ /* 0x002fea000383ffff */
.L_x_84:
[----:B------:R-:W-:Y:S05]  /*9cb0*/  BSYNC B6 ;  /* 0x0000000000067941 */ /* 0x000fea0003800000 */
.L_x_83:
[----:B------:R-:W1:Y:S01]  /*9cc0*/  S2R R7, SR_CgaCtaId ;  /* 0x0000000000077919 */ /* 0x000e620000008800 */
[----:B------:R-:W-:Y:S02]  /*9cd0*/  MOV R6, 0x400 ;  /* 0x0000040000067802 */ /* 0x000fe40000000f00 */
[--C-:B------:R-:W-:Y:S01]  /*9ce0*/  SHF.R.U32.HI R11, RZ, 0x3, R0.reuse ;  /* 0x00000003ff0b7819 */ /* 0x100fe20000011600 */
[----:B------:R-:W4:Y:S01]  /*9cf0*/  S2R R15, SR_SWINHI ;  /* 0x00000000000f7919 */ /* 0x000f220000002f00 */
[----:B------:R-:W-:Y:S01]  /*9d00*/  SHF.R.U32.HI R10, RZ, 0x10, R0 ;  /* 0x00000010ff0a7819 */ /* 0x000fe20000011600 */
[----:B------:R-:W-:Y:S02]  /*9d10*/  VIADD R6, R6, 0x410 ;  /* 0x0000041006067836 */ /* 0x000fe40000000000 */
[----:B0-----:R-:W-:Y:S01]  /*9d20*/  VIADD R13, R11, -UR15 ;  /* 0x8000000f0b0d7c36 */ /* 0x001fe20008000000 */
[----:B------:R-:W-:Y:S02]  /*9d30*/  ISETP.NE.AND P2, PT, R10, UR14, PT ;  /* 0x0000000e0a007c0c */ /* 0x000fe4000bf45270 */
[----:B-1----:R-:W-:-:S04]  /*9d40*/  LEA R6, R7, R6, 0x18 ;  /* 0x0000000607067211 */ /* 0x002fc800078ec0ff */
[----:B------:R-:W-:Y:S02]  /*9d50*/  MOV R6, R6 ;  /* 0x0000000600067202 */ /* 0x000fe40000000f00 */
[----:B----4-:R-:W-:-:S03]  /*9d60*/  MOV R7, R15 ;  /* 0x0000000f00077202 */ /* 0x010fc60000000f00 */
[----:B------:R-:W-:-:S03]  /*9d70*/  IMAD.WIDE.U32 R6, R13, 0x4, R6 ;  /* 0x000000040d067825 */ /* 0x000fc600078e0006 */
        /* <DEDUP_REMOVED lines=40> */
.L_x_90:
[----:B------:R-:W-:Y:S05]  /*a000*/  BSYNC.RECONVERGENT B6 ;  /* 0x0000000000067941 */ /* 0x000fea0003800200 */
.L_x_89:
        /* <DEDUP_REMOVED lines=8> */
.L_x_82:
[----:B------:R-:W-:Y:S02]  /*a090*/  IMAD.SHL.U32 R6, R0, 0x8, RZ ;  /* 0x0000000800067824 */ /* 0x000fe400078e00ff */
[----:B------:R-:W-:Y:S02]  /*a0a0*/  IMAD.MOV.U32 R10, RZ, RZ, -0x203e400 ;  /* 0xfdfc1c00ff0a7424 */ /* 0x000fe400078e00ff */
[----:B------:R-:W-:Y:S01]  /*a0b0*/  IMAD.MOV.U32 R14, RZ, RZ, -0x40000000 ;  /* 0xc0000000ff0e7424 */ /* 0x000fe200078e00ff */
[----:B------:R-:W-:Y:S01]  /*a0c0*/  LOP3.LUT R7, R6, 0x38, RZ, 0xc0, !PT ;  /* 0x0000003806077812 */ /* 0x000fe200078ec0ff */
[----:B------:R-:W-:Y:S02]  /*a0d0*/  IMAD.MOV.U32 R6, RZ, RZ, -0x4f0f1000 ;  /* 0xb0f0f000ff067424 */ /* 0x000fe400078e00ff */
[--C-:B------:R-:W-:Y:S01]  /*a0e0*/  IMAD.MOV.U32 R13, RZ, RZ, R12.reuse ;  /* 0x000000ffff0d7224 */ /* 0x100fe200078e000c */
[----:B------:R-:W-:Y:S01]  /*a0f0*/  LOP3.LUT R7, R7, 0x7, R12, 0xf8, !PT ;  /* 0x0000000707077812 */ /* 0x000fe200078ef80c */
[----:B------:R-:W-:-:S03]  /*a100*/  IMAD.MOV.U32 R12, RZ, RZ, R0 ;  /* 0x000000ffff0c7224 */ /* 0x000fc600078e0000 */
[-C--:B------:R-:W-:Y:S02]  /*a110*/  SHF.R.U64 R6, R6, R7.reuse, 0x7eb6deee ;  /* 0x7eb6deee06067419 */ /* 0x080fe40000001207 */
[-C--:B------:R-:W-:Y:S02]  /*a120*/  SHF.R.U64 R11, R10, R7.reuse, 0x18181819 ;  /* 0x181818190a0b7419 */ /* 0x080fe40000001207 */
[----:B------:R-:W-:Y:S02]  /*a130*/  SHF.R.U64 R7, R14, R7, 0xf8f8f0f0 ;  /* 0xf8f8f0f00e077419 */ /* 0x000fe40000001207 */
[----:B------:R-:W-:-:S03]  /*a140*/  LOP3.LUT R6, R6, 0x1, RZ, 0xc0, !PT ;  /* 0x0000000106067812 */ /* 0x000fc600078ec0ff */
[----:B------:R-:W-:Y:S01]  /*a150*/  IMAD.SHL.U32 R7, R7, 0x4, RZ ;  /* 0x0000000407077824 */ /* 0x000fe200078e00ff */
        /* <DEDUP_REMOVED lines=13> */
[----:B---3--:R-:W-:Y:S02]  /*a230*/  @P0 IMAD.MOV.U32 R3, RZ, RZ, R0 ;  /* 0x000000ffff030224 */ /* 0x008fe400078e0000 */
[----:B--2---:R-:W-:Y:S01]  /*a240*/  @!P0 IMAD.MOV.U32 R2, RZ, RZ, R6 ;  /* 0x000000ffff028224 */ /* 0x004fe200078e0006 */
[----:B------:R0:W-:Y:S06]  /*a250*/  @!P0 STL.64 [R11+0x8], R12 ;  /* 0x0000080c0b008387 */ /* 0x0001ec0000100a00 */
.L_x_88:
[----:B------:R-:W-:Y:S05]  /*a260*/  BSYNC B5 ;  /* 0x0000000000057941 */ /* 0x000fea0003800000 */
.L_x_81:
[----:B------:R-:W-:Y:S05]  /*a270*/  @P1 BRA `(.L_x_92) ;  /* 0xfffffff000ec1947 */ /* 0x000fea000383ffff */
[----:B------:R-:W-:Y:S05]  /*a280*/  BSYNC B3 ;  /* 0x0000000000037941 */ /* 0x000fea0003800000 */
.L_x_74:
[----:B------:R1:W-:Y:S02]  /*a290*/  STL.64 [R1], R2 ;  /* 0x0000000201007387 */ /* 0x0003e40000100a00 */
.L_x_73:
[----:B------:R-:W-:Y:S05]  /*a2a0*/  BSYNC B4 ;  /* 0x0000000000047941 */ /* 0x000fea0003800000 */
.L_x_72:
[----:B------:R-:W-:Y:S05]  /*a2b0*/  BRA `(.L_x_93) ;  /* 0x00000104009c7947 */ /* 0x000fea0003800000 */
.L_x_13:
[----:B------:R-:W-:-:S05]  /*a2c0*/  IMAD.IADD R5, R3, 0x1, -R2 ;  /* 0x0000000103057824 */ /* 0x000fca00078e0a02 */
[----:B------:R-:W-:-:S13]  /*a2d0*/  ISETP.NE.AND P0, PT, R5, -0x1, PT ;  /* 0xffffffff0500780c */ /* 0x000fda0003f05270 */
[----:B------:R-:W-:Y:S05]  /*a2e0*/  @!P0 BREAK B2 ;  /* 0x0000000000028942 */ /* 0x000fea0003800000 */
[----:B------:R-:W-:Y:S05]  /*a2f0*/  @!P0 BREAK B0 ;  /* 0x0000000000008942 */ /* 0x000fea0003800000 */
[----:B------:R-:W-:Y:S05]  /*a300*/  @!P0 BRA `(.L_x_18) ;  /* 0x0000027400048947 */ /* 0x000fea0003800000 */
[C---:B------:R-:W-:Y:S01]  /*a310*/  LOP3.LUT P1, RZ, R0.reuse, 0x7, RZ, 0xc0, !PT ;  /* 0x0000000700ff7812 */ /* 0x040fe2000782c0ff */
[----:B------:R-:W-:Y:S03]  /*a320*/  BSSY B3, `(.L_x_94) ;  /* 0x00000a0000037945 */ /* 0x000fe60003800000 */
[----:B------:R-:W-:Y:S02]  /*a330*/  SEL R8, R0, R7, !P1 ;  /* 0x0000000700087207 */ /* 0x000fe40004800000 */
[----:B------:R-:W-:Y:S02]  /*a340*/  SEL R9, R7, R0, !P1 ;  /* 0x0000000007097207 */ /* 0x000fe40004800000 */
[----:B------:R-:W-:-:S13]  /*a350*/  LOP3.LUT P0, RZ, R8, 0x7, RZ, 0xc0, !PT ;  /* 0x0000000708ff7812 */ /* 0x000fda000780c0ff */
[----:B------:R-:W-:Y:S05]  /*a360*/  @P0 BRA `(.L_x_95) ;  /* 0x0000000800000947 */ /* 0x000fea0003800000 */
.L_x_104:
[----:B------:R-:W-:Y:S01]  /*a370*/  LOP3.LUT P0, RZ, R9, 0x7, RZ, 0xc0, !PT ;  /* 0x0000000709ff7812 */ /* 0x000fe2000780c0ff */
[----:B------:R-:W-:Y:S05]  /*a380*/  YIELD ;  /* 0x0000000000007946 */ /* 0x000fea0003800000 */
[----:B------:R-:W-:Y:S01]  /*a390*/  BSSY B4, `(.L_x_96) ;  /* 0x0000040000047945 */ /* 0x000fe20003800000 */
[----:B------:R-:W-:-:S06]  /*a3a0*/  IMAD.MOV.U32 R0, RZ, RZ, R9 ;  /* 0x000000ffff007224 */ /* 0x000fcc00078e0009 */
        /* <DEDUP_REMOVED lines=8> */
.L_x_100:
[--C-:B-1----:R-:W-:Y:S01]  /*a430*/  SHF.R.U32.HI R13, RZ, 0x3, R9.reuse ;  /* 0x00000003ff0d7819 */ /* 0x102fe20000011609 */
[--C-:B------:R-:W-:Y:S01]  /*a440*/  IMAD.MOV.U32 R0, RZ, RZ, R9.reuse ;  /* 0x000000ffff007224 */ /* 0x100fe200078e0009 */
[----:B0-----:R-:W-:Y:S01]  /*a450*/  SHF.R.U32.HI R5, RZ, 0x10, R9 ;  /* 0x00000010ff057819 */ /* 0x001fe20000011609 */
[----:B------:R-:W-:Y:S05]  /*a460*/  YIELD ;  /* 0x0000000000007946 */ /* 0x000fea0003800000 */
[----:B------:R-:W-:Y:S01]  /*a470*/  VIADD R11, R13, -UR15 ;  /* 0x8000000f0d0b7c36 */ /* 0x000fe20008000000 */
[----:B------:R-:W-:-:S03]  /*a480*/  ISETP.NE.AND P1, PT, R5, UR14, PT ;  /* 0x0000000e05007c0c */ /* 0x000fc6000bf25270 */
        /* <DEDUP_REMOVED lines=42> */
.L_x_99:
[----:B------:R-:W-:Y:S05]  /*a730*/  BSYNC.RECONVERGENT B5 ;  /* 0x0000000000057941 */ /* 0x000fea0003800200 */
.L_x_98:
[----:B------:R-:W-:Y:S01]  /*a740*/  LOP3.LUT P0, RZ, R9, 0x7, RZ, 0xc0, !PT ;  /* 0x0000000709ff7812 */ /* 0x000fe2000780c0ff */
[----:B------:R-:W-:-:S05]  /*a750*/  IMAD.MOV.U32 R12, RZ, RZ, R0 ;  /* 0x000000ffff0c7224 */ /* 0x000fca00078e0000 */
[----:B------:R1:W-:Y:S07]  /*a760*/  ATOM.E.EXCH.STRONG.GPU PT, RZ, desc[UR8][R12.64], RZ ;  /* 0x800000ff0cff798a */ /* 0x0003ee000c1ef108 */
[----:B------:R-:W-:Y:S05]  /*a770*/  @!P0 BRA `(.L_x_100) ;  /* 0xfffffffc002c8947 */ /* 0x000fea000383ffff */
[----:B------:R-:W-:-:S07]  /*a780*/  IMAD.MOV.U32 R0, RZ, RZ, R9 ;  /* 0x000000ffff007224 */ /* 0x000fce00078e0009 */
.L_x_97:
[----:B------:R-:W-:Y:S05]  /*a790*/  BSYNC B4 ;  /* 0x0000000000047941 */ /* 0x000fea0003800000 */
.L_x_96:
[----:B------:R-:W4:Y:S01]  /*a7a0*/  S2R R6, SR_CgaCtaId ;  /* 0x0000000000067919 */ /* 0x000f220000008800 */
[----:B0-----:R-:W-:Y:S02]  /*a7b0*/  MOV R5, 0x400 ;  /* 0x0000040000057802 */ /* 0x001fe40000000f00 */
[----:B------:R-:W-:Y:S01]  /*a7c0*/  SHF.R.U32.HI R9, RZ, 0x3, R8 ;  /* 0x00000003ff097819 */ /* 0x000fe20000011608 */
[----:B-1----:R-:W0:Y:S02]  /*a7d0*/  S2R R13, SR_SWINHI ;  /* 0x00000000000d7919 */ /* 0x002e240000002f00 */
[----:B------:R-:W-:Y:S02]  /*a7e0*/  VIADD R5, R5, 0x410 ;  /* 0x0000041005057836 */ /* 0x000fe40000000000 */
[----:B------:R-:W-:-:S03]  /*a7f0*/  VIADD R11, R9, -UR15 ;  /* 0x8000000f090b7c36 */ /* 0x000fc60008000000 */
[----:B----4-:R-:W-:Y:S02]  /*a800*/  LEA R6, R6, R5, 0x18 ;  /* 0x0000000506067211 */ /* 0x010fe400078ec0ff */
[----:B------:R-:W-:Y:S02]  /*a810*/  SHF.R.U32.HI R5, RZ, 0x10, R8 ;  /* 0x00000010ff057819 */ /* 0x000fe40000011608 */
[----:B------:R-:W-:Y:S02]  /*a820*/  MOV R6, R6 ;  /* 0x0000000600067202 */ /* 0x000fe40000000f00 */
[----:B0-----:R-:W-:Y:S02]  /*a830*/  MOV R7, R13 ;  /* 0x0000000d00077202 */ /* 0x001fe40000000f00 */
[----:B------:R-:W-:Y:S01]  /*a840*/  ISETP.NE.AND P1, PT, R5, UR14, PT ;  /* 0x0000000e05007c0c */ /* 0x000fe2000bf25270 */
        /* <DEDUP_REMOVED lines=41> */
.L_x_103:
[----:B------:R-:W-:Y:S05]  /*aae0*/  BSYNC.RECONVERGENT B4 ;  /* 0x0000000000047941 */ /* 0x000fea0003800200 */
.L_x_102:
        /* <DEDUP_REMOVED lines=8> */
.L_x_95:
[----:B------:R-:W-:Y:S02]  /*ab70*/  IMAD.SHL.U32 R0, R8, 0x8, RZ ;  /* 0x0000000808007824 */ /* 0x000fe400078e00ff */
[----:B------:R-:W-:Y:S02]  /*ab80*/  IMAD.MOV.U32 R5, RZ, RZ, -0x4f0f1000 ;  /* 0xb0f0f000ff057424 */ /* 0x000fe400078e00ff */
[----:B------:R-:W-:Y:S01]  /*ab90*/  IMAD.MOV.U32 R11, RZ, RZ, -0x40000000 ;  /* 0xc0000000ff0b7424 */ /* 0x000fe200078e00ff */
[----:B------:R-:W-:Y:S01]  /*aba0*/  LOP3.LUT R0, R0, 0x38, RZ, 0xc0, !PT ;  /* 0x0000003800007812 */ /* 0x000fe200078ec0ff */
[----:B------:R-:W-:-:S03]  /*abb0*/  IMAD.MOV.U32 R7, RZ, RZ, -0x203e400 ;  /* 0xfdfc1c00ff077424 */ /* 0x000fc600078e00ff */
        /* <DEDUP_REMOVED lines=15> */
[----:B---3--:R-:W-:Y:S01]  /*acb0*/  @P0 LEA R3, R3, UR7, 0x3 ;  /* 0x0000000703030c11 */ /* 0x008fe2000f8e18ff */
[C---:B------:R-:W-:Y:S01]  /*acc0*/  @!P0 VIADD R6, R2.reuse, 0x1 ;  /* 0x0000000102068836 */ /* 0x040fe20000000000 */
[----:B------:R-:W-:Y:S02]  /*acd0*/  @!P0 LEA R5, R2, UR7, 0x3 ;  /* 0x0000000702058c11 */ /* 0x000fe4000f8e18ff */
[----:B------:R0:W-:Y:S04]  /*ace0*/  @P0 STL [R1+0x4], R0 ;  /* 0x0000040001000387 */ /* 0x0001e80000100800 */
[----:B------:R0:W-:Y:S04]  /*acf0*/  @P0 STL.64 [R3+0x8], R8 ;  /* 0x0000080803000387 */ /* 0x0001e80000100a00 */
[----:B------:R0:W-:Y:S04]  /*ad00*/  @!P0 STL [R1], R6 ;  /* 0x0000000601008387 */ /* 0x0001e80000100800 */
[----:B------:R0:W-:Y:S02]  /*ad10*/  @!P0 STL.64 [R5+0x8], R8 ;  /* 0x0000080805008387 */ /* 0x0001e40000100a00 */
.L_x_101:
[----:B------:R-:W-:Y:S05]  /*ad20*/  BSYNC B3 ;  /* 0x0000000000037941 */ /* 0x000fea0003800000 */
.L_x_94:
[----:B------:R-:W-:Y:S05]  /*ad30*/  BRA `(.L_x_93) ;  /* 0x000000f800fc7947 */ /* 0x000fea0003800000 */
.L_x_12:
[----:B------:R-:W-:-:S13]  /*ad40*/  ISETP.NE.AND P0, PT, R10, 0x2, PT ;  /* 0x000000020a00780c */ /* 0x000fda0003f05270 */
[----:B------:R-:W-:Y:S05]  /*ad50*/  @!P0 BRA `(.L_x_93) ;  /* 0x000000f800f48947 */ /* 0x000fea0003800000 */
[----:B------:R-:W-:-:S05]  /*ad60*/  IMAD.IADD R5, R2, 0x1, -R3 ;  /* 0x0000000102057824 */ /* 0x000fca00078e0a03 */
[----:B------:R-:W-:-:S13]  /*ad70*/  ISETP.GE.U32.AND P0, PT, R5, 0x2, PT ;  /* 0x000000020500780c */ /* 0x000fda0003f06070 */
[----:B------:R-:W-:Y:S05]  /*ad80*/  @!P0 BREAK B2 ;  /* 0x0000000000028942 */ /* 0x000fea0003800000 */
[----:B------:R-:W-:Y:S05]  /*ad90*/  @!P0 BREAK B0 ;  /* 0x0000000000008942 */ /* 0x000fea0003800000 */
[----:B------:R-:W-:Y:S05]  /*ada0*/  @!P0 BRA `(.L_x_18) ;  /* 0x00000268005c8947 */ /* 0x000fea0003800000 */
[----:B------:R-:W0:Y:S01]  /*adb0*/  S2R R6, SR_CgaCtaId ;  /* 0x0000000000067919 */ /* 0x000e220000008800 */
[----:B------:R-:W-:Y:S01]  /*adc0*/  MOV R5, 0x400 ;  /* 0x0000040000057802 */ /* 0x000fe20000000f00 */
[----:B------:R-:W1:Y:S01]  /*add0*/  LDCU.64 UR16, c[0x0][0x380] ;  /* 0x00007000ff1077ac */ /* 0x000e620008000a00 */
[----:B------:R-:W-:Y:S01]  /*ade0*/  SHF.R.U32.HI R14, RZ, 0x10, R7 ;  /* 0x00000010ff0e7819 */ /* 0x000fe20000011607 */
[----:B------:R-:W4:Y:S02]  /*adf0*/  S2R R13, SR_SWINHI ;  /* 0x00000000000d7919 */ /* 0x000f240000002f00 */
[----:B------:R-:W-:Y:S01]  /*ae00*/  VIADD R5, R5, 0x410 ;  /* 0x0000041005057836 */ /* 0x000fe20000000000 */
[----:B------:R-:W-:-:S04]  /*ae10*/  ISETP.NE.AND P1, PT, R14, UR14, PT ;  /* 0x0000000e0e007c0c */ /* 0x000fc8000bf25270 */
[----:B0-----:R-:W-:Y:S02]  /*ae20*/  LEA R6, R6, R5, 0x18 ;  /* 0x0000000506067211 */ /* 0x001fe400078ec0ff */
[C---:B------:R-:W-:Y:S02]  /*ae30*/  LEA.HI R5, R7.reuse, -UR15, RZ, 0x1d ;  /* 0x8000000f07057c11 */ /* 0x040fe4000f8fe8ff */
[----:B------:R-:W-:Y:S02]  /*ae40*/  MOV R10, R6 ;  /* 0x00000006000a7202 */ /* 0x000fe40000000f00 */
[----:B----4-:R-:W-:Y:S02]  /*ae50*/  MOV R11, R13 ;  /* 0x0000000d000b7202 */ /* 0x010fe40000000f00 */
[----:B------:R-:W-:Y:S01]  /*ae60*/  LOP3.LUT R13, R7, 0xfffffff8, RZ, 0xc0, !PT ;  /* 0xfffffff8070d7812 */ /* 0x000fe200078ec0ff */
[----:B------:R-:W-:-:S03]  /*ae70*/  IMAD.WIDE.U32 R6, R5, 0x8, R10 ;  /* 0x0000000805067825 */ /* 0x000fc600078e000a */
[----:B-1----:R-:W-:Y:S01]  /*ae80*/  IADD3 R13, P0, PT, R13, UR16, RZ ;  /* 0x000000100d0d7c10 */ /* 0x002fe2000ff1e0ff */
[----:B------:R-:W-:-:S04]  /*ae90*/  IMAD.MOV.U32 R10, RZ, RZ, R6 ;  /* 0x000000ffff0a7224 */ /* 0x000fc800078e0006 */
[----:B------:R-:W-:Y:S01]  /*aea0*/  IMAD.X R5, RZ, RZ, UR17, P0 ;  /* 0x00000011ff057e24 */ /* 0x000fe200080e06ff */
[----:B------:R-:W-:Y:S01]  /*aeb0*/  @P1 IADD3 R10, P0, PT, R13, 0x800000, RZ ;  /* 0x008000000d0a1810 */ /* 0x000fe20007f1e0ff */
[----:B------:R-:W-:-:S04]  /*aec0*/  IMAD.MOV.U32 R11, RZ, RZ, R7 ;  /* 0x000000ffff0b7224 */ /* 0x000fc800078e0007 */
[----:B------:R-:W-:-:S06]  /*aed0*/  @P1 IMAD.X R11, RZ, RZ, R5, P0 ;  /* 0x000000ffff0b1224 */ /* 0x000fcc00000e0605 */
[----:B------:R-:W4:Y:S02]  /*aee0*/  LD.E.64 R10, desc[UR8][R10.64] ;  /* 0x000000080a0a7980 */ /* 0x000f24000c101b00 */
[----:B----4-:R-:W-:-:S04]  /*aef0*/  ISETP.NE.U32.AND P0, PT, R10, RZ, PT ;  /* 0x000000ff0a00720c */ /* 0x010fc80003f05070 */
[----:B------:R-:W-:-:S13]  /*af00*/  ISETP.NE.AND.EX P0, PT, R11, RZ, PT, P0 ;  /* 0x000000ff0b00720c */ /* 0x000fda0003f05300 */
[----:B------:R-:W-:Y:S05]  /*af10*/  @!P0 BREAK B2 ;  /* 0x0000000000028942 */ /* 0x000fea0003800000 */
[----:B------:R-:W-:Y:S05]  /*af20*/  @!P0 BREAK B0 ;  /* 0x0000000000008942 */ /* 0x000fea0003800000 */
[----:B------:R-:W-:Y:S05]  /*af30*/  @!P0 BRA `(.L_x_18) ;  /* 0x0000026400f88947 */ /* 0x000fea0003800000 */
[----:B------:R-:W-:-:S05]  /*af40*/  @P1 IADD3 R6, P0, PT, R13, 0x800000, RZ ;  /* 0x008000000d061810 */ /* 0x000fca0007f1e0ff */
[----:B------:R-:W-:-:S07]  /*af50*/  @P1 IMAD.X R7, RZ, RZ, R5, P0 ;  /* 0x000000ffff071224 */ /* 0x000fce00000e0605 */
[----:B------:R0:W5:Y:S01]  /*af60*/  ATOM.E.EXCH.64.STRONG.GPU P0, R10, desc[UR8][R6.64], RZ ;  /* 0x800000ff060a798a */ /* 0x000162000c10f508 */
[----:B------:R-:W-:Y:S01]  /*af70*/  BSSY.RECONVERGENT B3, `(.L_x_105) ;  /* 0x0000005000037945 */ /* 0x000fe20003800200 */
[----:B------:R-:W-:-:S03]  /*af80*/  LOP3.LUT P1, R5, R0, 0x7, RZ, 0xc0, !PT ;  /* 0x0000000700057812 */ /* 0x000fc6000782c0ff */
[----:B0-----:R-:W-:Y:S10]  /*af90*/  @P0 BRA `(.L_x_106) ;  /* 0x0000000000080947 */ /* 0x001ff40003800000 */
[----:B-----5:R0:W5:Y:S04]  /*afa0*/  LD.E.64 R10, desc[UR8][R6.64] ;  /* 0x00000008060a7980 */ /* 0x020168000c101b00 */
[----:B------:R0:W-:Y:S02]  /*afb0*/  ST.E.64 desc[UR8][R6.64], RZ ;  /* 0x000000ff06007985 */ /* 0x0001e4000c101b08 */
.L_x_106:
[----:B------:R-:W-:Y:S05]  /*afc0*/  BSYNC.RECONVERGENT B3 ;  /* 0x0000000000037941 */ /* 0x000fea0003800200 */
.L_x_105:
[----:B-----5:R-:W-:Y:S01]  /*afd0*/  SEL R12, R0, R10, !P1 ;  /* 0x0000000a000c7207 */ /* 0x020fe20004800000 */
[----:B------:R-:W-:Y:S01]  /*afe0*/  BSSY B3, `(.L_x_107) ;  /* 0x000009d000037945 */ /* 0x000fe20003800000 */
[----:B------:R-:W-:Y:S02]  /*aff0*/  SEL R13, R10, R0, !P1 ;  /* 0x000000000a0d7207 */ /* 0x000fe40004800000 */
[----:B------:R-:W-:-:S13]  /*b000*/  LOP3.LUT P0, RZ, R12, 0x7, RZ, 0xc0, !PT ;  /* 0x000000070cff7812 */ /* 0x000fda000780c0ff */
[----:B------:R-:W-:Y:S05]  /*b010*/  @P0 BRA `(.L_x_108) ;  /* 0x0000000400f00947 */ /* 0x000fea0003800000 */
.L_x_117:
[----:B------:R-:W-:Y:S01]  /*b020*/  LOP3.LUT P0, RZ, R13, 0x7, RZ, 0xc0, !PT ;  /* 0x000000070dff7812 */ /* 0x000fe2000780c0ff */
[----:B------:R-:W-:Y:S05]  /*b030*/  YIELD ;  /* 0x0000000000007946 */ /* 0x000fea0003800000 */
[----:B------:R-:W-:Y:S07]  /*b040*/  BSSY B4, `(.L_x_109) ;  /* 0x000003d000047945 */ /* 0x000fee0003800000 */
[----:B------:R-:W-:Y:S05]  /*b050*/  @P0 BRA `(.L_x_110) ;  /* 0x0000000000ec0947 */ /* 0x000fea0003800000 */
[----:B0-----:R-:W0:Y:S01]  /*b060*/  S2R R7, SR_CgaCtaId ;  /* 0x0000000000077919 */ /* 0x001e220000008800 */
[----:B------:R-:W-:Y:S01]  /*b070*/  MOV R6, 0x400 ;  /* 0x0000040000067802 */ /* 0x000fe20000000f00 */
[----:B------:R-:W1:Y:S04]  /*b080*/  S2R R9, SR_SWINHI ;  /* 0x0000000000097919 */ /* 0x000e680000002f00 */
[----:B------:R-:W-:-:S05]  /*b090*/  VIADD R6, R6, 0x410 ;  /* 0x0000041006067836 */ /* 0x000fca0000000000 */
[----:B0-----:R-:W-:-:S04]  /*b0a0*/  LEA R6, R7, R6, 0x18 ;  /* 0x0000000607067211 */ /* 0x001fc800078ec0ff */
[----:B------:R-:W-:Y:S02]  /*b0b0*/  MOV R6, R6 ;  /* 0x0000000600067202 */ /* 0x000fe40000000f00 */
[----:B-1----:R-:W-:-:S07]  /*b0c0*/  MOV R7, R9 ;  /* 0x0000000900077202 */ /* 0x002fce0000000f00 */
.L_x_113:
        /* <DEDUP_REMOVED lines=48> */
.L_x_112:
[----:B------:R-:W-:Y:S05]  /*b3d0*/  BSYNC.RECONVERGENT B5 ;  /* 0x0000000000057941 */ /* 0x000fea0003800200 */
.L_x_111:
[----:B------:R-:W-:Y:S01]  /*b3e0*/  LOP3.LUT P0, RZ, R13, 0x7, RZ, 0xc0, !PT ;  /* 0x000000070dff7812 */ /* 0x000fe2000780c0ff */
[----:B------:R1:W-:-:S12]  /*b3f0*/  ATOM.E.EXCH.STRONG.GPU PT, RZ, desc[UR8][R18.64], RZ ;  /* 0x800000ff12ff798a */ /* 0x0003d8000c1ef108 */
[----:B-1----:R-:W-:Y:S05]  /*b400*/  @!P0 BRA `(.L_x_113) ;  /* 0xfffffffc00308947 */ /* 0x002fea000383ffff */
.L_x_110:
[----:B------:R-:W-:Y:S05]  /*b410*/  BSYNC B4 ;  /* 0x0000000000047941 */ /* 0x000fea0003800000 */
.L_x_109:
[----:B0-----:R-:W0:Y:S01]  /*b420*/  S2R R7, SR_CgaCtaId ;  /* 0x0000000000077919 */ /* 0x001e220000008800 */
[----:B------:R-:W-:Y:S02]  /*b430*/  MOV R6, 0x400 ;  /* 0x0000040000067802 */ /* 0x000fe40000000f00 */
[--C-:B------:R-:W-:Y:S01]  /*b440*/  SHF.R.U32.HI R9, RZ, 0x3, R12.reuse ;  /* 0x00000003ff097819 */ /* 0x100fe2000001160c */
[----:B------:R-:W1:Y:S01]  /*b450*/  S2R R19, SR_SWINHI ;  /* 0x0000000000137919 */ /* 0x000e620000002f00 */
[----:B------:R-:W-:Y:S01]  /*b460*/  SHF.R.U32.HI R8, RZ, 0x10, R12 ;  /* 0x00000010ff087819 */ /* 0x000fe2000001160c */
[----:B------:R-:W-:Y:S02]  /*b470*/  VIADD R6, R6, 0x410 ;  /* 0x0000041006067836 */ /* 0x000fe40000000000 */
[----:B------:R-:W-:Y:S01]  /*b480*/  VIADD R15, R9, -UR15 ;  /* 0x8000000f090f7c36 */ /* 0x000fe20008000000 */
[----:B------:R-:W-:Y:S02]  /*b490*/  ISETP.NE.AND P1, PT, R8, UR14, PT ;  /* 0x0000000e08007c0c */ /* 0x000fe4000bf25270 */
[----:B0-----:R-:W-:-:S04]  /*b4a0*/  LEA R6, R7, R6, 0x18 ;  /* 0x0000000607067211 */ /* 0x001fc800078ec0ff */
[----:B------:R-:W-:Y:S02]  /*b4b0*/  MOV R6, R6 ;  /* 0x0000000600067202 */ /* 0x000fe40000000f00 */
[----:B-1----:R-:W-:-:S03]  /*b4c0*/  MOV R7, R19 ;  /* 0x0000001300077202 */ /* 0x002fc60000000f00 */
        /* <DEDUP_REMOVED lines=41> */
.L_x_116:
[----:B------:R-:W-:Y:S05]  /*b760*/  BSYNC.RECONVERGENT B4 ;  /* 0x0000000000047941 */ /* 0x000fea0003800200 */
.L_x_115:
[----:B------:R-:W-:Y:S01]  /*b770*/  LOP3.LUT P0, RZ, R14, 0x7, RZ, 0xc0, !PT ;  /* 0x000000070eff7812 */ /* 0x000fe2000780c0ff */
[----:B0-----:R-:W-:-:S03]  /*b780*/  IMAD.MOV.U32 R8, RZ, RZ, R12 ;  /* 0x000000ffff087224 */ /* 0x001fc600078e000c */
[----:B------:R-:W-:Y:S02]  /*b790*/  SEL R12, R14, R13, !P0 ;  /* 0x0000000d0e0c7207 */ /* 0x000fe40004000000 */
[----:B------:R1:W-:Y:S01]  /*b7a0*/  ATOM.E.EXCH.STRONG.GPU PT, RZ, desc[UR8][R8.64], RZ ;  /* 0x800000ff08ff798a */ /* 0x0003e2000c1ef108 */
[----:B------:R-:W-:Y:S02]  /*b7b0*/  SEL R13, R13, R14, !P0 ;  /* 0x0000000e0d0d7207 */ /* 0x000fe40004000000 */
[----:B------:R-:W-:-:S13]  /*b7c0*/  LOP3.LUT P1, RZ, R12, 0x7, RZ, 0xc0, !PT ;  /* 0x000000070cff7812 */ /* 0x000fda000782c0ff */
[----:B-1----:R-:W-:Y:S05]  /*b7d0*/  @!P1 BRA `(.L_x_117) ;  /* 0xfffffff800109947 */ /* 0x002fea000383ffff */
.L_x_108:
[----:B0-----:R-:W-:Y:S02]  /*b7e0*/  IMAD.SHL.U32 R6, R12, 0x8, RZ ;  /* 0x000000080c067824 */ /* 0x001fe400078e00ff */
        /* <DEDUP_REMOVED lines=28> */
.L_x_114:
[----:B------:R-:W-:Y:S05]  /*b9b0*/  BSYNC B3 ;  /* 0x0000000000037941 */ /* 0x000fea0003800000 */
.L_x_107:
[----:B------:R-:W-:Y:S01]  /*b9c0*/  ISETP.NE.AND P1, PT, R5, RZ, PT ;  /* 0x000000ff0500720c */ /* 0x000fe20003f25270 */
[----:B------:R-:W-:Y:S03]  /*b9d0*/  BSSY B3, `(.L_x_118) ;  /* 0x000009e000037945 */ /* 0x000fe60003800000 */
[----:B0-----:R-:W-:Y:S02]  /*b9e0*/  SEL R8, R0, R11, !P1 ;  /* 0x0000000b00087207 */ /* 0x001fe40004800000 */
[----:B------:R-:W-:Y:S02]  /*b9f0*/  SEL R9, R11, R0, !P1 ;  /* 0x000000000b097207 */ /* 0x000fe40004800000 */
[----:B------:R-:W-:-:S13]  /*ba00*/  LOP3.LUT P0, RZ, R8, 0x7, RZ, 0xc0, !PT ;  /* 0x0000000708ff7812 */ /* 0x000fda000780c0ff */
[----:B------:R-:W-:Y:S05]  /*ba10*/  @P0 BRA `(.L_x_119) ;  /* 0x0000000400f80947 */ /* 0x000fea0003800000 */
.L_x_128:
        /* <DEDUP_REMOVED lines=12> */
.L_x_124:
        /* <DEDUP_REMOVED lines=48> */
.L_x_123:
[----:B------:R-:W-:Y:S05]  /*bde0*/  BSYNC.RECONVERGENT B5 ;  /* 0x0000000000057941 */ /* 0x000fea0003800200 */
.L_x_122:
[----:B------:R-:W-:Y:S01]  /*bdf0*/  LOP3.LUT P0, RZ, R9, 0x7, RZ, 0xc0, !PT ;  /* 0x0000000709ff7812 */ /* 0x000fe2000780c0ff */
[----:B------:R-:W-:-:S05]  /*be00*/  IMAD.MOV.U32 R12, RZ, RZ, R0 ;  /* 0x000000ffff0c7224 */ /* 0x000fca00078e0000 */
[----:B------:R1:W-:Y:S07]  /*be10*/  ATOM.E.EXCH.STRONG.GPU PT, RZ, desc[UR8][R12.64], RZ ;  /* 0x800000ff0cff798a */ /* 0x0003ee000c1ef108 */
[----:B------:R-:W-:Y:S05]  /*be20*/  @!P0 BRA `(.L_x_124) ;  /* 0xfffffffc002c8947 */ /* 0x000fea000383ffff */
[----:B------:R-:W-:-:S07]  /*be30*/  IMAD.MOV.U32 R0, RZ, RZ, R9 ;  /* 0x000000ffff007224 */ /* 0x000fce00078e0009 */
.L_x_121:
[----:B------:R-:W-:Y:S05]  /*be40*/  BSYNC B4 ;  /* 0x0000000000047941 */ /* 0x000fea0003800000 */
.L_x_120:
        /* <DEDUP_REMOVED lines=22> */
[----:B------:R-:W-:Y:S04]  /*bfb0*/  BSSY.RECONVERGENT B4, `(.L_x_126) ;  /* 0x000001c000047945 */ /* 0x000fe80003800200 */
        /* <DEDUP_REMOVED lines=27> */
.L_x_127:
[----:B------:R-:W-:Y:S05]  /*c170*/  BSYNC.RECONVERGENT B4 ;  /* 0x0000000000047941 */ /* 0x000fea0003800200 */
.L_x_126:
        /* <DEDUP_REMOVED lines=8> */
.L_x_119:
        /* <DEDUP_REMOVED lines=27> */
.L_x_125:
[----:B------:R-:W-:Y:S05]  /*c3b0*/  BSYNC B3 ;  /* 0x0000000000037941 */ /* 0x000fea0003800000 */
.L_x_118:
[----:B------:R-:W-:Y:S05]  /*c3c0*/  BRA `(.L_x_93) ;  /* 0x000000e400587947 */ /* 0x000fea0003800000 */
.L_x_11:
[----:B------:R-:W-:-:S13]  /*c3d0*/  ISETP.GT.AND P0, PT, R10, 0x5, PT ;  /* 0x000000050a00780c */ /* 0x000fda0003f04270 */
[----:B------:R-:W-:Y:S05]  /*c3e0*/  @P0 BRA `(.L_x_129) ;  /* 0x0000008400a00947 */ /* 0x000fea0003800000 */
[----:B------:R-:W-:-:S13]  /*c3f0*/  ISETP.NE.AND P0, PT, R10, 0x4, PT ;  /* 0x000000040a00780c */ /* 0x000fda0003f05270 */
[----:B------:R-:W-:Y:S05]  /*c400*/  @!P0 BRA `(.L_x_130) ;  /* 0x0000006800a48947 */ /* 0x000fea0003800000 */
[----:B------:R-:W4:Y:S01]  /*c410*/  LDL R13, [R1+0x110] ;  /* 0x00011000010d7983 */ /* 0x000f220000100800 */
[----:B------:R-:W-:Y:S01]  /*c420*/  MOV R6, 0x400 ;  /* 0x0000040000067802 */ /* 0x000fe20000000f00 */
[----:B------:R-:W-:Y:S01]  /*c430*/  BSSY.RECONVERGENT B3, `(.L_x_131) ;  /* 0x00001a2000037945 */ /* 0x000fe20003800200 */
[----:B------:R-:W0:Y:S03]  /*c440*/  S2R R11, SR_CgaCtaId ;  /* 0x00000000000b7919 */ /* 0x000e260000008800 */
[----:B------:R-:W-:-:S05]  /*c450*/  VIADD R22, R6, 0x410 ;  /* 0x0000041006167836 */ /* 0x000fca0000000000 */
[----:B0-----:R-:W-:Y:S01]  /*c460*/  LEA R22, R11, R22, 0x18 ;  /* 0x000000160b167211 */ /* 0x001fe200078ec0ff */
[----:B----4-:R-:W-:-:S04]  /*c470*/  VIADD R5, R13, 0x100 ;  /* 0x000001000d057836 */ /* 0x010fc80000000000 */
[----:B------:R-:W-:Y:S02]  /*c480*/  IMAD R10, R13, 0x8, R22 ;  /* 0x000000080d0a7824 */ /* 0x000fe400078e0216 */
[C---:B------:R-:W-:Y:S01]  /*c490*/  IMAD.SHL.U32 R6, R5.reuse, 0x8, RZ ;  /* 0x0000000805067824 */ /* 0x040fe200078e00ff */
[----:B------:R-:W-:-:S03]  /*c4a0*/  LOP3.LUT R5, R5, 0x1fff, RZ, 0xc0, !PT ;  /* 0x00001fff05057812 */ /* 0x000fc600078ec0ff */
[----:B------:R-:W0:Y:S01]  /*c4b0*/  LDS R10, [R10] ;  /* 0x000000000a0a7984 */ /* 0x000e220000000800 */
[----:B------:R-:W-:Y:S01]  /*c4c0*/  LOP3.LUT R11, R6, 0xfff8, RZ, 0xc0, !PT ;  /* 0x0000fff8060b7812 */ /* 0x000fe200078ec0ff */
[----:B------:R-:W-:-:S04]  /*c4d0*/  VIADD R6, R13, 0x200 ;  /* 0x000002000d067836 */ /* 0x000fc80000000000 */
[----:B------:R-:W-:Y:S02]  /*c4e0*/  IMAD.SHL.U32 R14, R6, 0x8, RZ ;  /* 0x00000008060e7824 */ /* 0x000fe400078e00ff */
[----:B------:R-:W-:-:S03]  /*c4f0*/  IMAD.IADD R11, R22, 0x1, R11 ;  /* 0x00000001160b7824 */ /* 0x000fc600078e020b */
[----:B------:R-:W-:Y:S01]  /*c500*/  LOP3.LUT R15, R14, 0xfff8, RZ, 0xc0, !PT ;  /* 0x0000fff80e0f7812 */ /* 0x000fe200078ec0ff */
[----:B------:R-:W-:Y:S02]  /*c510*/  VIADD R14, R13, 0x300 ;  /* 0x000003000d0e7836 */ /* 0x000fe40000000000 */
[----:B------:R-:W1:Y:S02]  /*c520*/  LDS R11, [R11] ;  /* 0x000000000b0b7984 */ /* 0x000e640000000800 */
[----:B------:R-:W-:Y:S02]  /*c530*/  IMAD.IADD R15, R22, 0x1, R15 ;  /* 0x00000001160f7824 */ /* 0x000fe400078e020f */
[----:B------:R-:W-:-:S04]  /*c540*/  IMAD.SHL.U32 R18, R14, 0x8, RZ ;  /* 0x000000080e127824 */ /* 0x000fc800078e00ff */
[----:B------:R-:W4:Y:S01]  /*c550*/  LDS R15, [R15] ;  /* 0x000000000f0f7984 */ /* 0x000f220000000800 */
[----:B------:R-:W-:Y:S02]  /*c560*/  LOP3.LUT R19, R18, 0xfff8, RZ, 0xc0, !PT ;  /* 0x0000fff812137812 */ /* 0x000fe400078ec0ff */
[----:B------:R-:W-:-:S03]  /*c570*/  LOP3.LUT R18, R14, 0x1fff, RZ, 0xc0, !PT ;  /* 0x00001fff0e127812 */ /* 0x000fc600078ec0ff */
[----:B------:R-:W-:-:S06]  /*c580*/  IMAD.IADD R19, R22, 0x1, R19 ;  /* 0x0000000116137824 */ /* 0x000fcc00078e0213 */
[----:B------:R-:W5:Y:S01]  /*c590*/  LDS R19, [R19] ;  /* 0x0000000013137984 */ /* 0x000f620000000800 */
[----:B0-----:R-:W-:Y:S01]  /*c5a0*/  ISETP.NE.AND P0, PT, R10, RZ, PT ;  /* 0x000000ff0a00720c */ /* 0x001fe20003f05270 */
[----:B------:R-:W-:-:S03]  /*c5b0*/  IMAD.MOV.U32 R10, RZ, RZ, RZ ;  /* 0x000000ffff0a7224 */ /* 0x000fc600078e00ff */
[----:B------:R-:W-:Y:S02]  /*c5c0*/  ISETP.EQ.OR P0, PT, R13, RZ, P0 ;  /* 0x000000ff0d00720c */ /* 0x000fe40000702670 */
[----:B-1----:R-:W-:Y:S02]  /*c5d0*/  ISETP.NE.AND P1, PT, R11, RZ, PT ;  /* 0x000000ff0b00720c */ /* 0x002fe40003f25270 */
[----:B------:R-:W-:-:S09]  /*c5e0*/  LOP3.LUT R11, R13, 0x1fff, RZ, 0xc0, !PT ;  /* 0x00001fff0d0b7812 */ /* 0x000fd200078ec0ff */
[----:B------:R-:W-:Y:S01]  /*c5f0*/  @!P0 IMAD.MOV.U32 R10, RZ, RZ, 0x1 ;  /* 0x00000001ff0a8424 */ /* 0x000fe200078e00ff */
[----:B------:R-:W-:Y:S02]  /*c600*/  ISETP.EQ.OR P1, PT, R11, 0x1f00, P1 ;  /* 0x00001f000b00780c */ /* 0x000fe40000f22670 */
[----:B----4-:R-:W-:-:S04]  /*c610*/  ISETP.NE.AND P2, PT, R15, RZ, PT ;  /* 0x000000ff0f00720c */ /* 0x010fc80003f45270 */
[----:B------:R-:W-:-:S07]  /*c620*/  ISETP.EQ.OR P2, PT, R11, 0x1e00, P2 ;  /* 0x00001e000b00780c */ /* 0x000fce0001742670 */
[C---:B------:R-:W-:Y:S01]  /*c630*/  @!P1 VIADD R15, R10.reuse, 0x1 ;  /* 0x000000010a0f9836 */ /* 0x040fe20000000000 */
[----:B-----5:R-:W-:Y:S01]  /*c640*/  ISETP.NE.AND P3, PT, R19, RZ, PT ;  /* 0x000000ff1300720c */ /* 0x020fe20003f65270 */
[----:B------:R-:W-:Y:S01]  /*c650*/  @!P1 VIADD R14, R5, UR15 ;  /* 0x0000000f050e9c36 */ /* 0x000fe20008000000 */
[----:B------:R-:W-:Y:S01]  /*c660*/  @!P1 LEA R19, R10, UR7, 0x2 ;  /* 0x000000070a139c11 */ /* 0x000fe2000f8e10ff */
[----:B------:R-:W-:Y:S01]  /*c670*/  @!P1 IMAD.MOV.U32 R10, RZ, RZ, R15 ;  /* 0x000000ffff0a9224 */ /* 0x000fe200078e000f */
[----:B------:R-:W-:-:S03]  /*c680*/  ISETP.EQ.OR P3, PT, R11, 0x1d00, P3 ;  /* 0x00001d000b00780c */ /* 0x000fc60001f62670 */
[C---:B------:R-:W-:Y:S01]  /*c690*/  @!P2 VIADD R15, R10.reuse, 0x1 ;  /* 0x000000010a0fa836 */ /* 0x040fe20000000000 */
[----:B------:R-:W-:-:S03]  /*c6a0*/  @!P2 LEA R20, R10, UR7, 0x2 ;  /* 0x000000070a14ac11 */ /* 0x000fc6000f8e10ff */
[----:B------:R-:W-:Y:S01]  /*c6b0*/  @!P2 IMAD.MOV.U32 R10, RZ, RZ, R15 ;  /* 0x000000ffff0aa224 */ /* 0x000fe200078e000f */
[----:B------:R-:W-:Y:S01]  /*c6c0*/  LOP3.LUT R15, R6, 0x1fff, RZ, 0xc0, !PT ;  /* 0x00001fff060f7812 */ /* 0x000fe200078ec0ff */
[----:B------:R-:W-:-:S04]  /*c6d0*/  @!P0 VIADD R6, R13, UR15 ;  /* 0x0000000f0d068c36 */ /* 0x000fc80008000000 */
[----:B------:R-:W-:Y:S01]  /*c6e0*/  @!P2 VIADD R15, R15, UR15 ;  /* 0x0000000f0f0fac36 */ /* 0x000fe20008000000 */
[----:B------:R-:W-:Y:S01]  /*c6f0*/  @!P3 LEA R21, R10, UR7, 0x2 ;  /* 0x000000070a15bc11 */ /* 0x000fe2000f8e10ff */
[----:B------:R-:W-:Y:S01]  /*c700*/  @!P3 VIADD R18, R18, UR15 ;  /* 0x0000000f1212bc36 */ /* 0x000fe20008000000 */
[----:B------:R0:W-:Y:S01]  /*c710*/  @!P0 STL [R1+0x118], R6 ;  /* 0x0001180601008387 */ /* 0x0001e20000100800 */
[----:B------:R-:W-:Y:S01]  /*c720*/  @!P3 VIADD R5, R10, 0x1 ;  /* 0x000000010a05b836 */ /* 0x000fe20000000000 */
[----:B------:R-:W-:Y:S02]  /*c730*/  PLOP3.LUT P0, PT, PT, PT, PT, 0x8, 0x80 ;  /* 0x000000000080781c */ /* 0x000fe40003f0e170 */
[----:B------:R0:W-:Y:S01]  /*c740*/  @!P1 STL [R19+0x118], R14 ;  /* 0x0001180e13009387 */ /* 0x0001e20000100800 */
[----:B------:R-:W-:Y:S02]  /*c750*/  @!P3 IMAD.MOV.U32 R10, RZ, RZ, R5 ;  /* 0x000000ffff0ab224 */ /* 0x000fe400078e0005 */
[----:B------:R-:W-:Y:S01]  /*c760*/  VIADD R5, R13, 0x400 ;  /* 0x000004000d057836 */ /* 0x000fe20000000000 */
[----:B------:R0:W-:Y:S02]  /*c770*/  @!P2 STL [R20+0x118], R15 ;  /* 0x0001180f1400a387 */ /* 0x0001e40000100800 */
[----:B------:R-:W-:-:S02]  /*c780*/  ISETP.GT.U32.AND P1, PT, R10, 0x3, PT ;  /* 0x000000030a00780c */ /* 0x000fc40003f24070 */
[----:B------:R0:W-:Y:S01]  /*c790*/  @!P3 STL [R21+0x118], R18 ;  /* 0x000118121500b387 */ /* 0x0001e20000100800 */
[----:B------:R-:W-:-:S10]  /*c7a0*/  LOP3.LUT R5, R5, 0x1fff, RZ, 0xc0, !PT ;  /* 0x00001fff05057812 */ /* 0x000fd400078ec0ff */
        /* <DEDUP_REMOVED lines=11> */
[----:B------:R-:W-:Y:S02]  /*c860*/  ISETP.GT.U32.AND P1, PT, R10, 0x3, PT ;  /* 0x000000030a00780c */ /* 0x000fe40003f24070 */
        /* <DEDUP_REMOVED lines=143> */
[----:B------:R-:W-:-:S13]  /*d160*/  ISETP.GT.U32.AND P1, PT, R10, 0x3, PT ;  /* 0x000000030a00780c */ /* 0x000fda0003f24070 */
        /* <DEDUP_REMOVED lines=194> */
[----:B------:R-:W-:-:S13]  /*dd90*/  ISETP.GT.U32.AND P1, PT, R10, 0x3, PT ;  /* 0x000000030a00780c */ /* 0x000fda0003f24070 */
[----:B0-----:R-:W-:Y:S05]  /*dda0*/  @P1 BRA `(.L_x_132) ;  /* 0x0000000000281947 */ /* 0x001fea0003800000 */
[----:B------:R-:W-:-:S06]  /*ddb0*/  IMAD R6, R5, 0x8, R22 ;  /* 0x0000000805067824 */ /* 0x000fcc00078e0216 */
[----:B------:R-:W0:Y:S02]  /*ddc0*/  LDS R6, [R6] ;  /* 0x0000000006067984 */ /* 0x000e240000000800 */
[----:B0-----:R-:W-:-:S04]  /*ddd0*/  ISETP.NE.AND P0, PT, R6, RZ, PT ;  /* 0x000000ff0600720c */ /* 0x001fc80003f05270 */
[----:B------:R-:W-:Y:S02]  /*dde0*/  ISETP.EQ.OR P1, PT, R11, 0x100, P0 ;  /* 0x000001000b00780c */ /* 0x000fe40000722670 */
[----:B------:R-:W-:-:S11]  /*ddf0*/  PLOP3.LUT P0, PT, PT, PT, PT, 0x80, 0x8 ;  /* 0x000000000008781c */ /* 0x000fd60003f0f070 */
[----:B------:R-:W-:Y:S01]  /*de00*/  @!P1 VIADD R13, R5, UR15 ;  /* 0x0000000f050d9c36 */ /* 0x000fe20008000000 */
[----:B------:R-:W-:Y:S01]  /*de10*/  @!P1 LEA R10, R10, UR7, 0x2 ;  /* 0x000000070a0a9c11 */ /* 0x000fe2000f8e10ff */
[--C-:B------:R-:W-:Y:S02]  /*de20*/  IMAD.MOV.U32 R5, RZ, RZ, R11.reuse ;  /* 0x000000ffff057224 */ /* 0x100fe400078e000b */
[----:B------:R-:W-:Y:S02]  /*de30*/  @!P1 IMAD.MOV.U32 R5, RZ, RZ, R11 ;  /* 0x000000ffff059224 */ /* 0x000fe400078e000b */
[----:B------:R0:W-:Y:S05]  /*de40*/  @!P1 STL [R10+0x118], R13 ;  /* 0x0001180d0a009387 */ /* 0x0001ea0000100800 */
.L_x_132:
[----:B------:R-:W-:Y:S05]  /*de50*/  BSYNC.RECONVERGENT B3 ;  /* 0x0000000000037941 */ /* 0x000fea0003800200 */
.L_x_131:
[----:B------:R-:W0:Y:S01]  /*de60*/  LDL R19, [R1+0x114] ;  /* 0x0001140001137983 */ /* 0x000e220000100800 */
[----:B------:R-:W-:Y:S03]  /*de70*/  BSSY.RECONVERGENT B3, `(.L_x_133) ;  /* 0x00001a0000037945 */ /* 0x000fe60003800200 */
[----:B------:R-:W-:Y:S01]  /*de80*/  STL [R1+0x110], R5 ;  /* 0x0001100501007387 */ /* 0x000fe20000100800 */
[C---:B0-----:R-:W-:Y:S02]  /*de90*/  VIADD R10, R19.reuse, 0x100 ;  /* 0x00000100130a7836 */ /* 0x041fe40000000000 */
[C---:B------:R-:W-:Y:S02]  /*dea0*/  IMAD R11, R19.reuse, 0x4, R22 ;  /* 0x00000004130b7824 */ /* 0x040fe400078e0216 */
[C---:B------:R-:W-:Y:S01]  /*deb0*/  IMAD.SHL.U32 R6, R10.reuse, 0x4, RZ ;  /* 0x000000040a067824 */ /* 0x040fe200078e00ff */
[----:B------:R-:W-:Y:S01]  /*dec0*/  LOP3.LUT R10, R10, 0x1fff, RZ, 0xc0, !PT ;  /* 0x00001fff0a0a7812 */ /* 0x000fe200078ec0ff */
[----:B------:R-:W-:-:S02]  /*ded0*/  VIADD R18, R19, 0x300 ;  /* 0x0000030013127836 */ /* 0x000fc40000000000 */
[----:B------:R-:W0:Y:S01]  /*dee0*/  LDS R11, [R11+0x10000] ;  /* 0x010000000b0b7984 */ /* 0x000e220000000800 */
[----:B------:R-:W-:Y:S01]  /*def0*/  LOP3.LUT R13, R6, 0x7ffc, RZ, 0xc0, !PT ;  /* 0x00007ffc060d7812 */ /* 0x000fe200078ec0ff */
[----:B------:R-:W-:-:S04]  /*df00*/  VIADD R6, R19, 0x200 ;  /* 0x0000020013067836 */ /* 0x000fc80000000000 */
[----:B------:R-:W-:Y:S02]  /*df10*/  IMAD.SHL.U32 R14, R6, 0x4, RZ ;  /* 0x00000004060e7824 */ /* 0x000fe400078e00ff */
[----:B------:R-:W-:-:S03]  /*df20*/  IMAD.IADD R13, R22, 0x1, R13 ;  /* 0x00000001160d7824 */ /* 0x000fc600078e020d */
[----:B------:R-:W-:Y:S01]  /*df30*/  LOP3.LUT R15, R14, 0x7ffc, RZ, 0xc0, !PT ;  /* 0x00007ffc0e0f7812 */ /* 0x000fe200078ec0ff */
[----:B------:R-:W-:Y:S02]  /*df40*/  IMAD.SHL.U32 R14, R18, 0x4, RZ ;  /* 0x00000004120e7824 */ /* 0x000fe400078e00ff */
[----:B------:R-:W1:Y:S02]  /*df50*/  LDS R13, [R13+0x10000] ;  /* 0x010000000d0d7984 */ /* 0x000e640000000800 */
[----:B------:R-:W-:Y:S01]  /*df60*/  IMAD.IADD R15, R22, 0x1, R15 ;  /* 0x00000001160f7824 */ /* 0x000fe200078e020f */
[----:B------:R-:W-:Y:S02]  /*df70*/  LOP3.LUT R21, R14, 0x7ffc, RZ, 0xc0, !PT ;  /* 0x00007ffc0e157812 */ /* 0x000fe400078ec0ff */
[----:B------:R-:W-:-:S03]  /*df80*/  LOP3.LUT R14, R19, 0x1fff, RZ, 0xc0, !PT ;  /* 0x00001fff130e7812 */ /* 0x000fc600078ec0ff */
[----:B------:R-:W4:Y:S01]  /*df90*/  LDS R15, [R15+0x10000] ;  /* 0x010000000f0f7984 */ /* 0x000f220000000800 */
[----:B------:R-:W-:-:S06]  /*dfa0*/  IMAD.IADD R21, R22, 0x1, R21 ;  /* 0x0000000116157824 */ /* 0x000fcc00078e0215 */
[----:B------:R-:W5:Y:S01]  /*dfb0*/  LDS R21, [R21+0x10000] ;  /* 0x0100000015157984 */ /* 0x000f620000000800 */
[----:B0-----:R-:W-:Y:S01]  /*dfc0*/  ISETP.NE.AND P1, PT, R11, RZ, PT ;  /* 0x000000ff0b00720c */ /* 0x001fe20003f25270 */
[----:B------:R-:W-:-:S03]  /*dfd0*/  IMAD.MOV.U32 R11, RZ, RZ, RZ ;  /* 0x000000ffff0b7224 */ /* 0x000fc600078e00ff */
[----:B------:R-:W-:Y:S02]  /*dfe0*/  ISETP.EQ.OR P1, PT, R19, RZ, P1 ;  /* 0x000000ff1300720c */ /* 0x000fe40000f22670 */
[----:B-1----:R-:W-:-:S11]  /*dff0*/  ISETP.NE.AND P2, PT, R13, RZ, PT ;  /* 0x000000ff0d00720c */ /* 0x002fd60003f45270 */
[----:B------:R-:W-:Y:S01]  /*e000*/  @!P1 IMAD.MOV.U32 R11, RZ, RZ, 0x1 ;  /* 0x00000001ff0b9424 */ /* 0x000fe200078e00ff */
[----:B------:R-:W-:Y:S02]  /*e010*/  ISETP.EQ.OR P2, PT, R14, 0x1f00, P2 ;  /* 0x00001f000e00780c */ /* 0x000fe40001742670 */
[----:B----4-:R-:W-:-:S04]  /*e020*/  ISETP.NE.AND P3, PT, R15, RZ, PT ;  /* 0x000000ff0f00720c */ /* 0x010fc80003f65270 */
[----:B------:R-:W-:Y:S02]  /*e030*/  ISETP.EQ.OR P3, PT, R14, 0x1e00, P3 ;  /* 0x00001e000e00780c */ /* 0x000fe40001f62670 */
[----:B-----5:R-:W-:-:S05]  /*e040*/  ISETP.NE.AND P4, PT, R21, RZ, PT ;  /* 0x000000ff1500720c */ /* 0x020fca0003f85270 */
[C---:B------:R-:W-:Y:S01]  /*e050*/  @!P2 VIADD R13, R11.reuse, 0x1 ;  /* 0x000000010b0da836 */ /* 0x040fe20000000000 */
[----:B------:R-:W-:Y:S02]  /*e060*/  @!P2 LEA R15, R11, UR7, 0x2 ;  /* 0x000000070b0fac11 */ /* 0x000fe4000f8e10ff */
[----:B------:R-:W-:Y:S01]  /*e070*/  ISETP.EQ.OR P4, PT, R14, 0x1d00, P4 ;  /* 0x00001d000e00780c */ /* 0x000fe20002782670 */
[----:B------:R-:W-:Y:S01]  /*e080*/  @!P2 IMAD.MOV.U32 R11, RZ, RZ, R13 ;  /* 0x000000ffff0ba224 */ /* 0x000fe200078e000d */
[----:B------:R-:W-:Y:S01]  /*e090*/  LOP3.LUT R21, R18, 0x1fff, RZ, 0xc0, !PT ;  /* 0x00001fff12157812 */ /* 0x000fe200078ec0ff */
[----:B------:R-:W-:Y:S02]  /*e0a0*/  @!P2 VIADD R18, R10, UR15 ;  /* 0x0000000f0a12ac36 */ /* 0x000fe40008000000 */
[C---:B------:R-:W-:Y:S01]  /*e0b0*/  @!P3 VIADD R13, R11.reuse, 0x1 ;  /* 0x000000010b0db836 */ /* 0x040fe20000000000 */
[----:B------:R-:W-:-:S03]  /*e0c0*/  @!P3 LEA R23, R11, UR7, 0x2 ;  /* 0x000000070b17bc11 */ /* 0x000fc6000f8e10ff */
[----:B------:R-:W-:Y:S01]  /*e0d0*/  @!P3 IMAD.MOV.U32 R11, RZ, RZ, R13 ;  /* 0x000000ffff0bb224 */ /* 0x000fe200078e000d */
[----:B------:R-:W-:Y:S01]  /*e0e0*/  LOP3.LUT R13, R6, 0x1fff, RZ, 0xc0, !PT ;  /* 0x00001fff060d7812 */ /* 0x000fe200078ec0ff */
[----:B------:R-:W-:Y:S02]  /*e0f0*/  @!P1 VIADD R6, R19, UR15 ;  /* 0x0000000f13069c36 */ /* 0x000fe40008000000 */
[----:B------:R-:W-:Y:S01]  /*e100*/  @!P4 VIADD R21, R21, UR15 ;  /* 0x0000000f1515cc36 */ /* 0x000fe20008000000 */
[----:B------:R-:W-:Y:S01]  /*e110*/  @!P4 LEA R24, R11, UR7, 0x2 ;  /* 0x000000070b18cc11 */ /* 0x000fe2000f8e10ff */
[----:B------:R-:W-:Y:S01]  /*e120*/  @!P3 VIADD R20, R13, UR15 ;  /* 0x0000000f0d14bc36 */ /* 0x000fe20008000000 */
[----:B------:R0:W-:Y:S01]  /*e130*/  @!P1 STL [R1+0x518], R6 ;  /* 0x0005180601009387 */ /* 0x0001e20000100800 */
[----:B------:R-:W-:Y:S01]  /*e140*/  @!P4 VIADD R10, R11, 0x1 ;  /* 0x000000010b0ac836 */ /* 0x000fe20000000000 */
[----:B------:R-:W-:Y:S01]  /*e150*/  PLOP3.LUT P1, PT, PT, PT, PT, 0x8, 0x80 ;  /* 0x000000000080781c */ /* 0x000fe20003f2e170 */
[----:B------:R-:W-:Y:S01]  /*e160*/  VIADD R13, R19, 0x400 ;  /* 0x00000400130d7836 */ /* 0x000fe20000000000 */
[----:B------:R0:W-:Y:S01]  /*e170*/  @!P2 STL [R15+0x518], R18 ;  /* 0x000518120f00a387 */ /* 0x0001e20000100800 */
[----:B------:R-:W-:-:S03]  /*e180*/  @!P4 IMAD.MOV.U32 R11, RZ, RZ, R10 ;  /* 0x000000ffff0bc224 */ /* 0x000fc600078e000a */
[----:B------:R0:W-:Y:S01]  /*e190*/  @!P3 STL [R23+0x518], R20 ;  /* 0x000518141700b387 */ /* 0x0001e20000100800 */
[----:B------:R-:W-:Y:S02]  /*e1a0*/  LOP3.LUT R13, R13, 0x1fff, RZ, 0xc0, !PT ;  /* 0x00001fff0d0d7812 */ /* 0x000fe400078ec0ff */
[----:B------:R-:W-:Y:S01]  /*e1b0*/  ISETP.GT.U32.AND P2, PT, R11, 0x3, PT ;  /* 0x000000030b00780c */ /* 0x000fe20003f44070 */
[----:B------:R0:W-:-:S12]  /*e1c0*/  @!P4 STL [R24+0x518], R21 ;  /* 0x000518151800c387 */ /* 0x0001d80000100800 */
        /* <DEDUP_REMOVED lines=11> */
[----:B------:R-:W-:Y:S02]  /*e280*/  ISETP.GT.U32.AND P2, PT, R11, 0x3, PT ;  /* 0x000000030b00780c */ /* 0x000fe40003f44070 */
        /* <DEDUP_REMOVED lines=139> */
[----:B------:R-:W-:Y:S01]  /*eb40*/  @!P2 IMAD.MOV.U32 R11, RZ, RZ, R5 ;  /* 0x000000ffff0ba224 */ /* 0x000fe200078e0005 */
[----:B------:R-:W-:Y:S02]  /*eb50*/  LOP3.LUT R5, R14, 0x1000, RZ, 0x3c, !PT ;  /* 0x000010000e057812 */ /* 0x000fe400078e3cff */
[----:B------:R0:W-:Y:S02]  /*eb60*/  @!P2 STL [R15+0x518], R10 ;  /* 0x0005180a0f00a387 */ /* 0x0001e40000100800 */
[----:B------:R-:W-:Y:S01]  /*eb70*/  ISETP.GT.U32.AND P2, PT, R11, 0x3, PT ;  /* 0x000000030b00780c */ /* 0x000fe20003f44070 */
[----:B------:R-:W-:-:S12]  /*eb80*/  IMAD.MOV.U32 R13, RZ, RZ, R5 ;  /* 0x000000ffff0d7224 */ /* 0x000fd800078e0005 */
        /* <DEDUP_REMOVED lines=197> */
[----:B------:R-:W0:Y:S02]  /*f7e0*/  LDS R5, [R5+0x10000] ;  /* 0x0100000005057984 */ /* 0x000e240000000800 */
        /* <DEDUP_REMOVED lines=8> */
.L_x_134:
[----:B------:R-:W-:Y:S05]  /*f870*/  BSYNC.RECONVERGENT B3 ;  /* 0x0000000000037941 */ /* 0x000fea0003800200 */
.L_x_133:
[----:B------:R-:W-:Y:S01]  /*f880*/  IADD3 R5, PT, PT, R3, 0x1, -R2 ;  /* 0x0000000103057810 */ /* 0x000fe20007ffe802 */
[----:B------:R1:W-:Y:S03]  /*f890*/  STL [R1+0x114], R13 ;  /* 0x0001140d01007387 */ /* 0x0003e60000100800 */
[----:B------:R-:W-:-:S04]  /*f8a0*/  ISETP.LT.U32.OR P0, PT, R5, 0x4, P0 ;  /* 0x000000040500780c */ /* 0x000fc80000701470 */
[----:B------:R-:W-:-:S13]  /*f8b0*/  PLOP3.LUT P0, PT, P0, P1, PT, 0xf8, 0x8f ;  /* 0x00000000008f781c */ /* 0x000fda0000703f70 */
[----:B------:R-:W-:Y:S05]  /*f8c0*/  @P0 BREAK B2 ;  /* 0x0000000000020942 */ /* 0x000fea0003800000 */
[----:B------:R-:W-:Y:S05]  /*f8d0*/  @P0 BREAK B0 ;  /* 0x0000000000000942 */ /* 0x000fea0003800000 */
[----:B-1----:R-:W-:Y:S05]  /*f8e0*/  @P0 BRA `(.L_x_18) ;  /* 0x0000021c008c0947 */ /* 0x002fea0003800000 */
[----:B------:R-:W1:Y:S01]  /*f8f0*/  S2R R5, SR_SWINHI ;  /* 0x0000000000057919 */ /* 0x000e620000002f00 */
[----:B------:R-:W4:Y:S01]  /*f900*/  LDC.64 R18, c[0x0][0x380] ;  /* 0x0000e000ff127b82 */ /* 0x000f220000000a00 */
[----:B0-----:R-:W-:Y:S02]  /*f910*/  SHF.R.U32.HI R6, RZ, 0x10, R0 ;  /* 0x00000010ff067819 */ /* 0x001fe40000011600 */
[----:B------:R-:W-:Y:S02]  /*f920*/  LEA.HI R11, R0, -UR15, RZ, 0x1d ;  /* 0x8000000f000b7c11 */ /* 0x000fe4000f8fe8ff */
[----:B------:R-:W-:Y:S02]  /*f930*/  ISETP.NE.AND P2, PT, R6, UR14, PT ;  /* 0x0000000e06007c0c */ /* 0x000fe4000bf45270 */
[----:B------:R-:W-:Y:S02]  /*f940*/  MOV R22, R22 ;  /* 0x0000001600167202 */ /* 0x000fe40000000f00 */
[----:B-1----:R-:W-:-:S02]  /*f950*/  MOV R23, R5 ;  /* 0x0000000500177202 */ /* 0x002fc40000000f00 */
[----:B------:R-:W-:Y:S01]  /*f960*/  LOP3.LUT R5, R0, 0xfffffff8, RZ, 0xc0, !PT ;  /* 0xfffffff800057812 */ /* 0x000fe200078ec0ff */
[----:B------:R-:W-:-:S03]  /*f970*/  IMAD.WIDE.U32 R10, R11, 0x8, R22 ;  /* 0x000000080b0a7825 */ /* 0x000fc600078e0016 */
[----:B----4-:R-:W-:Y:S01]  /*f980*/  IADD3 R24, P0, PT, R5, R18, RZ ;  /* 0x0000001205187210 */ /* 0x010fe20007f1e0ff */
[----:B------:R-:W-:-:S04]  /*f990*/  IMAD.MOV.U32 R14, RZ, RZ, R10 ;  /* 0x000000ffff0e7224 */ /* 0x000fc800078e000a */
[----:B------:R-:W-:Y:S01]  /*f9a0*/  IMAD.X R13, RZ, RZ, R19, P0 ;  /* 0x000000ffff0d7224 */ /* 0x000fe200000e0613 */
        /* <DEDUP_REMOVED lines=9> */
[----:B------:R-:W-:Y:S02]  /*fa40*/  SHF.R.U32.HI R5, RZ, 0x10, R7 ;  /* 0x00000010ff057819 */ /* 0x000fe40000011607 */
[----:B------:R-:W-:Y:S02]  /*fa50*/  LEA.HI R15, R7, -UR15, RZ, 0x1d ;  /* 0x8000000f070f7c11 */ /* 0x000fe4000f8fe8ff */
[----:B------:R-:W-:Y:S02]  /*fa60*/  ISETP.NE.AND P1, PT, R5, UR14, PT ;  /* 0x0000000e05007c0c */ /* 0x000fe4000bf25270 */
[----:B------:R-:W-:Y:S01]  /*fa70*/  LOP3.LUT R21, R7, 0xfffffff8, RZ, 0xc0, !PT ;  /* 0xfffffff807157812 */ /* 0x000fe200078ec0ff */
[----:B------:R-:W-:-:S03]  /*fa80*/  IMAD.WIDE.U32 R14, R15, 0x8, R22 ;  /* 0x000000080f0e7825 */ /* 0x000fc600078e0016 */
[----:B------:R-:W-:Y:S01]  /*fa90*/  IADD3 R20, P0, PT, R21, R18, RZ ;  /* 0x0000001215147210 */ /* 0x000fe20007f1e0ff */
[----:B------:R-:W-:-:S04]  /*faa0*/  IMAD.MOV.U32 R18, RZ, RZ, R14 ;  /* 0x000000ffff127224 */ /* 0x000fc800078e000e */
[----:B------:R-:W-:Y:S02]  /*fab0*/  IMAD.X R21, RZ, RZ, R19, P0 ;  /* 0x000000ffff157224 */ /* 0x000fe400000e0613 */
        /* <DEDUP_REMOVED lines=16> */
[----:B------:R-:W-:Y:S01]  /*fbc0*/  BSSY.RECONVERGENT B4, `(.L_x_137) ;  /* 0x0000016000047945 */ /* 0x000fe20003800200 */
[----:B------:R-:W-:Y:S02]  /*fbd0*/  IADD3 R12, P2, PT, R24, 0x800000, RZ ;  /* 0x00800000180c7810 */ /* 0x000fe40007f5e0ff */
        /* <DEDUP_REMOVED lines=20> */
.L_x_138:
[----:B------:R-:W-:Y:S05]  /*fd20*/  BSYNC.RECONVERGENT B4 ;  /* 0x0000000000047941 */ /* 0x000fea0003800200 */
.L_x_137:
[----:B0-----:R-:W-:-:S07]  /*fd30*/  IMAD.X R11, RZ, RZ, R13, P2 ;  /* 0x000000ffff0b7224 */ /* 0x001fce00010e060d */
.L_x_136:
[----:B------:R-:W-:Y:S05]  /*fd40*/  BSYNC.RECONVERGENT B3 ;  /* 0x0000000000037941 */ /* 0x000fea0003800200 */
.L_x_135:
[----:B------:R-:W-:-:S05]  /*fd50*/  IMAD.MOV.U32 R13, RZ, RZ, R11 ;  /* 0x000000ffff0d7224 */ /* 0x000fca00078e000b */
[----:B------:R0:W5:Y:S01]  /*fd60*/  ATOM.E.EXCH.64.STRONG.GPU P0, R18, desc[UR8][R12.64], RZ ;  /* 0x800000ff0c12798a */ /* 0x000162000c10f508 */
[----:B------:R-:W-:Y:S04]  /*fd70*/  BSSY.RECONVERGENT B3, `(.L_x_139) ;  /* 0x0000004000037945 */ /* 0x000fe80003800200 */
[----:B0-----:R-:W-:Y:S05]  /*fd80*/  @P0 BRA `(.L_x_140) ;  /* 0x0000000000080947 */ /* 0x001fea0003800000 */
[----:B-----5:R0:W5:Y:S04]  /*fd90*/  LD.E.64 R18, desc[UR8][R12.64] ;  /* 0x000000080c127980 */ /* 0x020168000c101b00 */
[----:B------:R0:W-:Y:S02]  /*fda0*/  ST.E.64 desc[UR8][R12.64], RZ ;  /* 0x000000ff0c007985 */ /* 0x0001e4000c101b08 */
.L_x_140:
[----:B------:R-:W-:Y:S05]  /*fdb0*/  BSYNC.RECONVERGENT B3 ;  /* 0x0000000000037941 */ /* 0x000fea0003800200 */
.L_x_139:
[----:B------:R-:W-:Y:S04]  /*fdc0*/  BSSY.RECONVERGENT B3, `(.L_x_141) ;  /* 0x000001e000037945 */ /* 0x000fe80003800200 */
        /* <DEDUP_REMOVED lines=9> */
[----:B------:R-:W1:Y:S01]  /*fe60*/  S2R R9, SR_LANEID ;  /* 0x0000000000097919 */ /* 0x000e620000000000 */
[----:B------:R-:W-:Y:S01]  /*fe70*/  VOTEU.ANY UR5, UPT, PT ;  /* 0x0000000000057886 */ /* 0x000fe200038e0100 */
[----:B------:R-:W-:Y:S01]  /*fe80*/  IMAD.U32 R11, RZ, RZ, UR13 ;  /* 0x0000000dff0b7e24 */ /* 0x000fe2000f8e00ff */
[----:B0-----:R-:W1:Y:S01]  /*fe90*/  FLO.U32 R12, UR5 ;  /* 0x00000005000c7d00 */ /* 0x001e6200080e0000 */
[----:B------:R-:W-:-:S07]  /*fea0*/  IMAD.U32 R10, RZ, RZ, UR12 ;  /* 0x0000000cff0a7e24 */ /* 0x000fce000f8e00ff */
[----:B------:R-:W0:Y:S01]  /*feb0*/  POPC R13, UR5 ;  /* 0x00000005000d7d09 */ /* 0x000e220008000000 */
[----:B-1----:R-:W-:-:S13]  /*fec0*/  ISETP.EQ.U32.AND P0, PT, R12, R9, PT ;  /* 0x000000090c00720c */ /* 0x002fda0003f02070 */
[----:B0-----:R-:W4:Y:S01]  /*fed0*/  @P0 ATOMG.E.ADD.STRONG.GPU PT, R11, desc[UR8][R10.64+0x40004], R13 ;  /* 0x8400040d0a0b09a8 */ /* 0x001f2200081ef108 */
        /* <DEDUP_REMOVED lines=10> */
.L_x_144:
[----:B------:R-:W-:Y:S05]  /*ff80*/  BSYNC.RECONVERGENT B4 ;  /* 0x0000000000047941 */ /* 0x000fea0003800200 */
.L_x_143:
[----:B------:R-:W-:-:S07]  /*ff90*/  IMAD.X R15, RZ, RZ, R21, P1 ;  /* 0x000000ffff0f7224 */ /* 0x000fce00008e0615 */
.L_x_142:
[----:B------:R-:W-:Y:S05]  /*ffa0*/  BSYNC.RECONVERGENT B3 ;  /* 0x0000000000037941 */ /* 0x000fea0003800200 */
.L_x_141:
[----:B------:R4:W4:Y:S04]  /*ffb0*/  ATOM.E.EXCH.64.STRONG.GPU P0, R20, desc[UR8][R14.64], RZ ;  /* 0x800000ff0e14798a */ /* 0x000928000c10f508 */
[----:B----4-:R4:W5:Y:S04]  /*ffc0*/  @!P0 LD.E.64 R20, desc[UR8][R14.64] ;  /* 0x000000080e148980 */ /* 0x010968000c101b00 */
[----:B------:R4:W-:Y:S04]  /*ffd0*/  @!P0 ST.E.64 desc[UR8][R14.64], RZ ;  /* 0x000000ff0e008985 */ /* 0x0009e8000c101b08 */
[----:B0-----:R-:W1:Y:S02]  /*ffe0*/  LDL R13, [R1+0x518] ;  /* 0x00051800010d7983 */ /* 0x001e640000100800 */
[----:B-1----:R-:W-:-:S04]  /*fff0*/  SHF.R.U32.HI R5, RZ, 0xd, R13 ;  /* 0x0000000dff057819 */ /* 0x002fc8000001160d */
[----:B------:R-:W-:-:S13]  /*10000*/  ISETP.NE.AND P0, PT, R5, UR14, PT ;  /* 0x0000000e05007c0c */ /* 0x000fda000bf05270 */
[C---:B------:R-:W-:Y:S02]  /*10010*/  @!P0 VIADD R5, R13.reuse, -UR15 ;  /* 0x8000000f0d058c36 */ /* 0x040fe40008000000 */
[----:B------:R-:W-:-:S04]  /*10020*/  @P0 IMAD.WIDE.U32 R10, R13, 0x4, R16 ;  /* 0x000000040d0a0825 */ /* 0x000fc800078e0010 */
[----:B------:R-:W-:-:S03]  /*10030*/  @!P0 IMAD.WIDE.U32 R8, R5, 0x4, R22 ;  /* 0x0000000405088825 */ /* 0x000fc600078e0016 */
[----:B------:R-:W-:Y:S01]  /*10040*/  @!P0 IADD3 R6, P1, PT, R8, 0x10000, RZ ;  /* 0x0001000008068810 */ /* 0x000fe20007f3e0ff */
[----:B------:R-:W-:Y:S02]  /*10050*/  @P0 IMAD.MOV.U32 R6, RZ, RZ, R10 ;  /* 0x000000ffff060224 */ /* 0x000fe400078e000a */
[----:B------:R-:W-:Y:S02]  /*10060*/  IMAD.SHL.U32 R10, R13, 0x8, RZ ;  /* 0x000000080d0a7824 */ /* 0x000fe400078e00ff */
[----:B------:R-:W-:Y:S02]  /*10070*/  @!P0 IMAD.X R9, RZ, RZ, R9, P1 ;  /* 0x000000ffff098224 */ /* 0x000fe400008e0609 */
[----:B------:R-:W-:Y:S02]  /*10080*/  @P0 IMAD.MOV.U32 R9, RZ, RZ, R11 ;  /* 0x000000ffff090224 */ /* 0x000fe400078e000b */
[----:B----4-:R-:W-:Y:S02]  /*10090*/  IMAD.MOV.U32 R14, RZ, RZ, R6 ;  /* 0x000000ffff0e7224 */ /* 0x010fe400078e0006 */
[----:B------:R-:W-:-:S05]  /*100a0*/  IMAD.MOV.U32 R15, RZ, RZ, R9 ;  /* 0x000000ffff0f7224 */ /* 0x000fca00078e0009 */
[----:B------:R0:W-:Y:S04]  /*100b0*/  ST.E desc[UR8][R14.64], R10 ;  /* 0x0000000a0e007985 */ /* 0x0001e8000c101908 */
[----:B------:R-:W4:Y:S02]  /*100c0*/  LDL R11, [R1+0x51c] ;  /* 0x00051c00010b7983 */ /* 0x000f240000100800 */
[----:B----4-:R-:W-:Y:S01]  /*100d0*/  SHF.R.U32.HI R5, RZ, 0xd, R11 ;  /* 0x0000000dff057819 */ /* 0x010fe2000001160b */
[----:B------:R-:W-:-:S03]  /*100e0*/  IMAD.SHL.U32 R6, R11, 0x8, RZ ;  /* 0x000000080b067824 */ /* 0x000fc600078e00ff */
[----:B------:R-:W-:-:S13]  /*100f0*/  ISETP.NE.AND P0, PT, R5, UR14, PT ;  /* 0x0000000e05007c0c */ /* 0x000fda000bf05270 */
[C---:B------:R-:W-:Y:S02]  /*10100*/  @!P0 VIADD R5, R11.reuse, -UR15 ;  /* 0x8000000f0b058c36 */ /* 0x040fe40008000000 */
[----:B------:R-:W-:-:S04]  /*10110*/  @P0 IMAD.WIDE.U32 R12, R11, 0x4, R16 ;  /* 0x000000040b0c0825 */ /* 0x000fc800078e0010 */
[----:B------:R-:W-:-:S03]  /*10120*/  @!P0 IMAD.WIDE.U32 R8, R5, 0x4, R22 ;  /* 0x0000000405088825 */ /* 0x000fc600078e0016 */
[----:B------:R-:W-:Y:S01]  /*10130*/  @!P0 IADD3 R8, P1, PT, R8, 0x10000, RZ ;  /* 0x0001000008088810 */ /* 0x000fe20007f3e0ff */
[----:B------:R-:W-:-:S04]  /*10140*/  @P0 IMAD.MOV.U32 R8, RZ, RZ, R12 ;  /* 0x000000ffff080224 */ /* 0x000fc800078e000c */
[----:B------:R-:W-:Y:S02]  /*10150*/  @!P0 IMAD.X R9, RZ, RZ, R9, P1 ;  /* 0x000000ffff098224 */ /* 0x000fe400008e0609 */
[----:B------:R-:W-:-:S05]  /*10160*/  @P0 IMAD.MOV.U32 R9, RZ, RZ, R13 ;  /* 0x000000ffff090224 */ /* 0x000fca00078e000d */
[----:B------:R1:W-:Y:S04]  /*10170*/  ST.E desc[UR8][R8.64], R6 ;  /* 0x0000000608007985 */ /* 0x0003e8000c101908 */
[----:B0-----:R-:W4:Y:S02]  /*10180*/  LDL R15, [R1+0x520] ;  /* 0x00052000010f7983 */ /* 0x001f240000100800 */
[----:B----4-:R-:W-:-:S04]  /*10190*/  SHF.R.U32.HI R5, RZ, 0xd, R15 ;  /* 0x0000000dff057819 */ /* 0x010fc8000001160f */
[----:B------:R-:W-:-:S13]  /*101a0*/  ISETP.NE.AND P0, PT, R5, UR14, PT ;  /* 0x0000000e05007c0c */ /* 0x000fda000bf05270 */
[C---:B------:R-:W-:Y:S02]  /*101b0*/  @!P0 VIADD R13, R15.reuse, -UR15 ;  /* 0x8000000f0f0d8c36 */ /* 0x040fe40008000000 */
[----:B-1----:R-:W-:-:S04]  /*101c0*/  @P0 IMAD.WIDE.U32 R8, R15, 0x4, R16 ;  /* 0x000000040f080825 */ /* 0x002fc800078e0010 */
[----:B------:R-:W-:-:S03]  /*101d0*/  @!P0 IMAD.WIDE.U32 R12, R13, 0x4, R22 ;  /* 0x000000040d0c8825 */ /* 0x000fc600078e0016 */
[----:B------:R-:W-:Y:S01]  /*101e0*/  @!P0 IADD3 R12, P1, PT, R12, 0x10000, RZ ;  /* 0x000100000c0c8810 */ /* 0x000fe20007f3e0ff */
[----:B------:R-:W-:Y:S02]  /*101f0*/  @P0 IMAD.MOV.U32 R12, RZ, RZ, R8 ;  /* 0x000000ffff0c0224 */ /* 0x000fe400078e0008 */
[----:B------:R-:W-:Y:S02]  /*10200*/  IMAD.SHL.U32 R8, R15, 0x8, RZ ;  /* 0x000000080f087824 */ /* 0x000fe400078e00ff */
[----:B------:R-:W-:Y:S02]  /*10210*/  @!P0 IMAD.X R13, RZ, RZ, R13, P1 ;  /* 0x000000ffff0d8224 */ /* 0x000fe400008e060d */
[----:B------:R-:W-:-:S05]  /*10220*/  @P0 IMAD.MOV.U32 R13, RZ, RZ, R9 ;  /* 0x000000ffff0d0224 */ /* 0x000fca00078e0009 */
[----:B------:R0:W-:Y:S04]  /*10230*/  ST.E desc[UR8][R12.64], R8 ;  /* 0x000000080c007985 */ /* 0x0001e8000c101908 */
[----:B------:R-:W4:Y:S02]  /*10240*/  LDL R9, [R1+0x524] ;  /* 0x0005240001097983 */ /* 0x000f240000100800 */
[----:B----4-:R-:W-:Y:S01]  /*10250*/  SHF.R.U32.HI R5, RZ, 0xd, R9 ;  /* 0x0000000dff057819 */ /* 0x010fe20000011609 */
[----:B------:R-:W-:-:S03]  /*10260*/  IMAD.SHL.U32 R27, R9, 0x8, RZ ;  /* 0x00000008091b7824 */ /* 0x000fc600078e00ff */
[----:B------:R-:W-:-:S13]  /*10270*/  ISETP.NE.AND P0, PT, R5, UR14, PT ;  /* 0x0000000e05007c0c */ /* 0x000fda000bf05270 */
[C---:B------:R-:W-:Y:S02]  /*10280*/  @!P0 VIADD R15, R9.reuse, -UR15 ;  /* 0x8000000f090f8c36 */ /* 0x040fe40008000000 */
[----:B0-----:R-:W-:-:S04]  /*10290*/  @P0 IMAD.WIDE.U32 R12, R9, 0x4, R16 ;  /* 0x00000004090c0825 */ /* 0x001fc800078e0010 */
[----:B------:R-:W-:-:S03]  /*102a0*/  @!P0 IMAD.WIDE.U32 R14, R15, 0x4, R22 ;  /* 0x000000040f0e8825 */ /* 0x000fc600078e0016 */
[----:B------:R-:W-:Y:S01]  /*102b0*/  @!P0 IADD3 R24, P1, PT, R14, 0x10000, RZ ;  /* 0x000100000e188810 */ /* 0x000fe20007f3e0ff */
[----:B------:R-:W-:-:S04]  /*102c0*/  @P0 IMAD.MOV.U32 R24, RZ, RZ, R12 ;  /* 0x000000ffff180224 */ /* 0x000fc800078e000c */
[----:B------:R-:W-:Y:S02]  /*102d0*/  @!P0 IMAD.X R25, RZ, RZ, R15, P1 ;  /* 0x000000ffff198224 */ /* 0x000fe400008e060f */
[----:B------:R-:W-:-:S05]  /*102e0*/  @P0 IMAD.MOV.U32 R25, RZ, RZ, R13 ;  /* 0x000000ffff190224 */ /* 0x000fca00078e000d */
[----:B------:R0:W-:Y:S04]  /*102f0*/  ST.E desc[UR8][R24.64], R27 ;  /* 0x0000001b18007985 */ /* 0x0001e8000c101908 */
[----:B------:R-:W4:Y:S01]  /*10300*/  LDL R5, [R1+0x118] ;  /* 0x0001180001057983 */ /* 0x000f220000100800 */
[----:B------:R-:W-:Y:S01]  /*10310*/  IMAD.SHL.U32 R11, R11, 0x8, RZ ;  /* 0x000000080b0b7824 */ /* 0x000fe200078e00ff */
[----:B----4-:R-:W-:-:S04]  /*10320*/  SHF.R.U32.HI R12, RZ, 0xd, R5 ;  /* 0x0000000dff0c7819 */ /* 0x010fc80000011605 */
[----:B------:R-:W-:-:S13]  /*10330*/  ISETP.NE.AND P0, PT, R12, UR14, PT ;  /* 0x0000000e0c007c0c */ /* 0x000fda000bf05270 */
[----:B------:R-:W1:Y:S01]  /*10340*/  @P0 LDC.64 R12, c[0x0][0x380] ;  /* 0x0000e000ff0c0b82 */ /* 0x000e620000000a00 */
[----:B------:R-:W-:-:S04]  /*10350*/  @!P0 VIADD R15, R5, -UR15 ;  /* 0x8000000f050f8c36 */ /* 0x000fc80008000000 */
[----:B------:R-:W-:-:S04]  /*10360*/  @!P0 IMAD.WIDE.U32 R14, R15, 0x8, R22 ;  /* 0x000000080f0e8825 */ /* 0x000fc800078e0016 */
[----:B-1----:R-:W-:-:S03]  /*10370*/  @P0 IMAD.WIDE.U32 R12, R5, 0x8, R12 ;  /* 0x00000008050c0825 */ /* 0x002fc600078e000c */
[----:B------:R-:W-:-:S05]  /*10380*/  @P0 IADD3 R14, P1, PT, R12, 0x800000, RZ ;  /* 0x008000000c0e0810 */ /* 0x000fca0007f3e0ff */
[----:B------:R-:W-:Y:S02]  /*10390*/  @P0 IMAD.X R15, RZ, RZ, R13, P1 ;  /* 0x000000ffff0f0224 */ /* 0x000fe400008e060d */
[----:B0-----:R-:W-:Y:S02]  /*103a0*/  IMAD.MOV.U32 R24, RZ, RZ, R14 ;  /* 0x000000ffff187224 */ /* 0x001fe400078e000e */
[----:B------:R-:W-:-:S05]  /*103b0*/  IMAD.MOV.U32 R25, RZ, RZ, R15 ;  /* 0x000000ffff197224 */ /* 0x000fca00078e000f */
[----:B------:R0:W-:Y:S04]  /*103c0*/  ST.E.64 desc[UR8][R24.64], R10 ;  /* 0x0000000a18007985 */ /* 0x0001e8000c101b08 */
        /* <DEDUP_REMOVED lines=13> */
[----:B------:R-:W4:Y:S02]  /*104a0*/  LDL R27, [R1+0x120] ;  /* 0x00012000011b7983 */ /* 0x000f240000100800 */
[----:B----4-:R-:W-:-:S04]  /*104b0*/  SHF.R.U32.HI R11, RZ, 0xd, R27 ;  /* 0x0000000dff0b7819 */ /* 0x010fc8000001161b */
[----:B------:R-:W-:-:S13]  /*104c0*/  ISETP.NE.AND P0, PT, R11, UR14, PT ;  /* 0x0000000e0b007c0c */ /* 0x000fda000bf05270 */
[----:B------:R-:W1:Y:S01]  /*104d0*/  @P0 LDC.64 R14, c[0x0][0x380] ;  /* 0x0000e000ff0e0b82 */ /* 0x000e620000000a00 */
[----:B------:R-:W-:-:S04]  /*104e0*/  @!P0 VIADD R13, R27, -UR15 ;  /* 0x8000000f1b0d8c36 */ /* 0x000fc80008000000 */
[----:B------:R-:W-:-:S04]  /*104f0*/  @!P0 IMAD.WIDE.U32 R12, R13, 0x8, R22 ;  /* 0x000000080d0c8825 */ /* 0x000fc800078e0016 */
[----:B-1----:R-:W-:-:S03]  /*10500*/  @P0 IMAD.WIDE.U32 R14, R27, 0x8, R14 ;  /* 0x000000081b0e0825 */ /* 0x002fc600078e000e */
[----:B------:R-:W-:Y:S01]  /*10510*/  @P0 IADD3 R12, P1, PT, R14, 0x800000, RZ ;  /* 0x008000000e0c0810 */ /* 0x000fe20007f3e0ff */
[----:B------:R-:W-:-:S04]  /*10520*/  IMAD.MOV.U32 R14, RZ, RZ, R10 ;  /* 0x000000ffff0e7224 */ /* 0x000fc800078e000a */
[----:B------:R-:W-:Y:S02]  /*10530*/  @P0 IMAD.X R13, RZ, RZ, R15, P1 ;  /* 0x000000ffff0d0224 */ /* 0x000fe400008e060f */
[----:B------:R-:W-:-:S05]  /*10540*/  IMAD.MOV.U32 R15, RZ, RZ, R8 ;  /* 0x000000ffff0f7224 */ /* 0x000fca00078e0008 */
[----:B------:R1:W-:Y:S04]  /*10550*/  ST.E.64 desc[UR8][R12.64], R14 ;  /* 0x0000000e0c007985 */ /* 0x0003e8000c101b08 */
[----:B0-----:R-:W4:Y:S01]  /*10560*/  LDL R25, [R1+0x124] ;  /* 0x0001240001197983 */ /* 0x001f220000100800 */
[----:B------:R-:W-:Y:S01]  /*10570*/  BSSY B3, `(.L_x_145) ;  /* 0x00000aa000037945 */ /* 0x000fe20003800000 */
[----:B----4-:R-:W-:-:S04]  /*10580*/  SHF.R.U32.HI R8, RZ, 0xd, R25 ;  /* 0x0000000dff087819 */ /* 0x010fc80000011619 */
[----:B------:R-:W-:-:S13]  /*10590*/  ISETP.NE.AND P0, PT, R8, UR14, PT ;  /* 0x0000000e08007c0c */ /* 0x000fda000bf05270 */
[----:B------:R-:W0:Y:S01]  /*105a0*/  @P0 LDC.64 R10, c[0x0][0x380] ;  /* 0x0000e000ff0a0b82 */ /* 0x000e220000000a00 */
[----:B-1----:R-:W-:-:S04]  /*105b0*/  @!P0 VIADD R13, R25, -UR15 ;  /* 0x8000000f190d8c36 */ /* 0x002fc80008000000 */
[----:B------:R-:W-:-:S04]  /*105c0*/  @!P0 IMAD.WIDE.U32 R22, R13, 0x8, R22 ;  /* 0x000000080d168825 */ /* 0x000fc800078e0016 */
[----:B0-----:R-:W-:-:S03]  /*105d0*/  @P0 IMAD.WIDE.U32 R10, R25, 0x8, R10 ;  /* 0x00000008190a0825 */ /* 0x001fc600078e000a */
[----:B------:R-:W-:Y:S02]  /*105e0*/  @P0 IADD3 R22, P1, PT, R10, 0x800000, RZ ;  /* 0x008000000a160810 */ /* 0x000fe40007f3e0ff */
[----:B------:R-:W-:Y:S01]  /*105f0*/  LOP3.LUT R10, R7, 0x7, RZ, 0xc0, !PT ;  /* 0x00000007070a7812 */ /* 0x000fe200078ec0ff */
[----:B------:R-:W-:Y:S02]  /*10600*/  IMAD.MOV.U32 R7, RZ, RZ, R9 ;  /* 0x000000ffff077224 */ /* 0x000fe400078e0009 */
[----:B------:R-:W-:Y:S01]  /*10610*/  @P0 IMAD.X R23, RZ, RZ, R11, P1 ;  /* 0x000000ffff170224 */ /* 0x000fe200008e060b */
[----:B-----5:R-:W-:Y:S01]  /*10620*/  LOP3.LUT P1, RZ, R18, 0x7, RZ, 0xc0, !PT ;  /* 0x0000000712ff7812 */ /* 0x020fe2000782c0ff */
[----:B------:R-:W-:-:S03]  /*10630*/  IMAD R5, R5, 0x8, R10 ;  /* 0x0000000805057824 */ /* 0x000fc600078e020a */
[----:B------:R0:W-:Y:S02]  /*10640*/  ST.E.64 desc[UR8][R22.64], R6 ;  /* 0x0000000616007985 */ /* 0x0001e4000c101b08 */
[----:B------:R-:W-:Y:S02]  /*10650*/  SEL R12, R18, R5, !P1 ;  /* 0x00000005120c7207 */ /* 0x000fe40004800000 */
[----:B------:R-:W-:Y:S02]  /*10660*/  SEL R5, R5, R18, !P1 ;  /* 0x0000001205057207 */ /* 0x000fe40004800000 */
[----:B------:R-:W-:-:S13]  /*10670*/  LOP3.LUT P0, RZ, R12, 0x7, RZ, 0xc0, !PT ;  /* 0x000000070cff7812 */ /* 0x000fda000780c0ff */
[----:B0-----:R-:W-:Y:S05]  /*10680*/  @P0 BRA `(.L_x_146) ;  /* 0x0000000400e80947 */ /* 0x001fea0003800000 */
.L_x_155:
[----:B------:R-:W-:Y:S01]  /*10690*/  LOP3.LUT P0, RZ, R5, 0x7, RZ, 0xc0, !PT ;  /* 0x0000000705ff7812 */ /* 0x000fe2000780c0ff */
[----:B------:R-:W-:Y:S05]  /*106a0*/  YIELD ;  /* 0x0000000000007946 */ /* 0x000fea0003800000 */
[----:B------:R-:W-:Y:S07]  /*106b0*/  BSSY B4, `(.L_x_147) ;  /* 0x000003d000047945 */ /* 0x000fee0003800000 */
[----:B0-----:R-:W-:Y:S05]  /*106c0*/  @P0 BRA `(.L_x_148) ;  /* 0x0000000000ec0947 */ /* 0x001fea0003800000 */
[----:B------:R-:W0:Y:S01]  /*106d0*/  S2R R7, SR_CgaCtaId ;  /* 0x0000000000077919 */ /* 0x000e220000008800 */
[----:B------:R-:W-:Y:S01]  /*106e0*/  MOV R6, 0x400 ;  /* 0x0000040000067802 */ /* 0x000fe20000000f00 */
[----:B------:R-:W1:Y:S04]  /*106f0*/  S2R R9, SR_SWINHI ;  /* 0x0000000000097919 */ /* 0x000e680000002f00 */
[----:B------:R-:W-:-:S05]  /*10700*/  VIADD R6, R6, 0x410 ;  /* 0x0000041006067836 */ /* 0x000fca0000000000 */
[----:B0-----:R-:W-:-:S04]  /*10710*/  LEA R6, R7, R6, 0x18 ;  /* 0x0000000607067211 */ /* 0x001fc800078ec0ff */
[----:B------:R-:W-:Y:S02]  /*10720*/  MOV R6, R6 ;  /* 0x0000000600067202 */ /* 0x000fe40000000f00 */
[----:B-1----:R-:W-:-:S07]  /*10730*/  MOV R7, R9 ;  /* 0x0000000900077202 */ /* 0x002fce0000000f00 */
.L_x_151:
        /* <DEDUP_REMOVED lines=48> */
.L_x_150:
[----:B------:R-:W-:Y:S05]  /*10a40*/  BSYNC.RECONVERGENT B5 ;  /* 0x0000000000057941 */ /* 0x000fea0003800200 */
.L_x_149:
[----:B------:R-:W-:Y:S01]  /*10a50*/  LOP3.LUT P0, RZ, R5, 0x7, RZ, 0xc0, !PT ;  /* 0x0000000705ff7812 */ /* 0x000fe2000780c0ff */
[----:B------:R1:W-:-:S12]  /*10a60*/  ATOM.E.EXCH.STRONG.GPU PT, RZ, desc[UR8][R14.64], RZ ;  /* 0x800000ff0eff798a */ /* 0x0003d8000c1ef108 */
[----:B-1----:R-:W-:Y:S05]  /*10a70*/  @!P0 BRA `(.L_x_151) ;  /* 0xfffffffc00308947 */ /* 0x002fea000383ffff */
.L_x_148:
[----:B------:R-:W-:Y:S05]  /*10a80*/  BSYNC B4 ;  /* 0x0000000000047941 */ /* 0x000fea0003800000 */
.L_x_147:
        /* <DEDUP_REMOVED lines=51> */
.L_x_154:
[----:B------:R-:W-:Y:S05]  /*10dc0*/  BSYNC.RECONVERGENT B4 ;  /* 0x0000000000047941 */ /* 0x000fea0003800200 */
.L_x_153:
[C---:B------:R-:W-:Y:S01]  /*10dd0*/  LOP3.LUT P0, RZ, R14.reuse, 0x7, RZ, 0xc0, !PT ;  /* 0x000000070eff7812 */ /* 0x040fe2000780c0ff */
[----:B------:R1:W-:Y:S03]  /*10de0*/  ATOM.E.EXCH.STRONG.GPU PT, RZ, desc[UR8][R12.64], RZ ;  /* 0x800000ff0cff798a */ /* 0x0003e6000c1ef108 */
[----:B-1----:R-:W-:Y:S02]  /*10df0*/  SEL R12, R14, R5, !P0 ;  /* 0x000000050e0c7207 */ /* 0x002fe40004000000 */
[----:B------:R-:W-:Y:S02]  /*10e00*/  SEL R5, R5, R14, !P0 ;  /* 0x0000000e05057207 */ /* 0x000fe40004000000 */
[----:B------:R-:W-:-:S13]  /*10e10*/  LOP3.LUT P1, RZ, R12, 0x7, RZ, 0xc0, !PT ;  /* 0x000000070cff7812 */ /* 0x000fda000782c0ff */
[----:B------:R-:W-:Y:S05]  /*10e20*/  @!P1 BRA `(.L_x_155) ;  /* 0xfffffff800189947 */ /* 0x000fea000383ffff */
.L_x_146:
[----:B------:R-:W-:Y:S02]  /*10e30*/  IMAD.SHL.U32 R6, R12, 0x8, RZ ;  /* 0x000000080c067824 */ /* 0x000fe400078e00ff */
[----:B------:R-:W-:Y:S02]  /*10e40*/  IMAD.MOV.U32 R7, RZ, RZ, -0x4f0f1000 ;  /* 0xb0f0f000ff077424 */ /* 0x000fe400078e00ff */
[----:B------:R-:W-:Y:S01]  /*10e50*/  IMAD.MOV.U32 R11, RZ, RZ, -0x40000000 ;  /* 0xc0000000ff0b7424 */ /* 0x000fe200078e00ff */
[----:B------:R-:W-:Y:S01]  /*10e60*/  LOP3.LUT R6, R6, 0x38, RZ, 0xc0, !PT ;  /* 0x0000003806067812 */ /* 0x000fe200078ec0ff */
[----:B------:R-:W-:Y:S02]  /*10e70*/  IMAD.MOV.U32 R9, RZ, RZ, -0x203e400 ;  /* 0xfdfc1c00ff097424 */ /* 0x000fe400078e00ff */
[--C-:B------:R-:W-:Y:S01]  /*10e80*/  IMAD.MOV.U32 R13, RZ, RZ, R5.reuse ;  /* 0x000000ffff0d7224 */ /* 0x100fe200078e0005 */
[----:B------:R-:W-:-:S04]  /*10e90*/  LOP3.LUT R6, R6, 0x7, R5, 0xf8, !PT ;  /* 0x0000000706067812 */ /* 0x000fc800078ef805 */
[-C--:B0-----:R-:W-:Y:S02]  /*10ea0*/  SHF.R.U64 R8, R7, R6.reuse, 0x7eb6deee ;  /* 0x7eb6deee07087419 */ /* 0x081fe40000001206 */
        /* <DEDUP_REMOVED lines=22> */
.L_x_152:
[----:B------:R-:W-:Y:S05]  /*11010*/  BSYNC B3 ;  /* 0x0000000000037941 */ /* 0x000fea0003800000 */
.L_x_145:
[----:B0-----:R-:W4:Y:S01]  /*11020*/  LDL R7, [R1+0x11c] ;  /* 0x00011c0001077983 */ /* 0x001f220000100800 */
[----:B------:R-:W-:Y:S01]  /*11030*/  LOP3.LUT P1, RZ, R19, 0x7, RZ, 0xc0, !PT ;  /* 0x0000000713ff7812 */ /* 0x000fe2000782c0ff */
[----:B------:R-:W-:Y:S01]  /*11040*/  BSSY B3, `(.L_x_156) ;  /* 0x00000a0000037945 */ /* 0x000fe20003800000 */
[----:B----4-:R-:W-:-:S05]  /*11050*/  IMAD R7, R7, 0x8, R10 ;  /* 0x0000000807077824 */ /* 0x010fca00078e020a */
[----:B------:R-:W-:Y:S02]  /*11060*/  SEL R6, R19, R7, !P1 ;  /* 0x0000000713067207 */ /* 0x000fe40004800000 */
[----:B------:R-:W-:Y:S02]  /*11070*/  SEL R7, R7, R19, !P1 ;  /* 0x0000001307077207 */ /* 0x000fe40004800000 */
[----:B------:R-:W-:-:S13]  /*11080*/  LOP3.LUT P0, RZ, R6, 0x7, RZ, 0xc0, !PT ;  /* 0x0000000706ff7812 */ /* 0x000fda000780c0ff */
[----:B------:R-:W-:Y:S05]  /*11090*/  @P0 BRA `(.L_x_157) ;  /* 0x0000000400f40947 */ /* 0x000fea0003800000 */
.L_x_166:
        /* <DEDUP_REMOVED lines=11> */
.L_x_162:
        /* <DEDUP_REMOVED lines=48> */
.L_x_161:
[----:B------:R-:W-:Y:S05]  /*11450*/  BSYNC.RECONVERGENT B5 ;  /* 0x0000000000057941 */ /* 0x000fea0003800200 */
.L_x_160:
[----:B------:R-:W-:Y:S01]  /*11460*/  LOP3.LUT P0, RZ, R7, 0x7, RZ, 0xc0, !PT ;  /* 0x0000000707ff7812 */ /* 0x000fe2000780c0ff */
[----:B------:R1:W-:-:S12]  /*11470*/  ATOM.E.EXCH.STRONG.GPU PT, RZ, desc[UR8][R12.64], RZ ;  /* 0x800000ff0cff798a */ /* 0x0003d8000c1ef108 */
[----:B-1----:R-:W-:Y:S05]  /*11480*/  @!P0 BRA `(.L_x_162) ;  /* 0xfffffffc00308947 */ /* 0x002fea000383ffff */
.L_x_159:
[----:B------:R-:W-:Y:S05]  /*11490*/  BSYNC B4 ;  /* 0x0000000000047941 */ /* 0x000fea0003800000 */
.L_x_158:
[----:B------:R-:W1:Y:S01]  /*114a0*/  S2R R8, SR_CgaCtaId ;  /* 0x0000000000087919 */ /* 0x000e620000008800 */
[----:B0-----:R-:W-:Y:S02]  /*114b0*/  MOV R5, 0x400 ;  /* 0x0000040000057802 */ /* 0x001fe40000000f00 */
[----:B------:R-:W-:Y:S01]  /*114c0*/  SHF.R.U32.HI R11, RZ, 0x3, R6 ;  /* 0x00000003ff0b7819 */ /* 0x000fe20000011606 */
[----:B------:R-:W0:Y:S02]  /*114d0*/  S2R R15, SR_SWINHI ;  /* 0x00000000000f7919 */ /* 0x000e240000002f00 */
[----:B------:R-:W-:Y:S02]  /*114e0*/  VIADD R5, R5, 0x410 ;  /* 0x0000041005057836 */ /* 0x000fe40000000000 */
[----:B------:R-:W-:-:S03]  /*114f0*/  VIADD R13, R11, -UR15 ;  /* 0x8000000f0b0d7c36 */ /* 0x000fc60008000000 */
[----:B-1----:R-:W-:Y:S02]  /*11500*/  LEA R8, R8, R5, 0x18 ;  /* 0x0000000508087211 */ /* 0x002fe400078ec0ff */
        /* <DEDUP_REMOVED lines=45> */
.L_x_165:
[----:B------:R-:W-:Y:S05]  /*117e0*/  BSYNC.RECONVERGENT B4 ;  /* 0x0000000000047941 */ /* 0x000fea0003800200 */
.L_x_164:
        /* <DEDUP_REMOVED lines=8> */
.L_x_157:
        /* <DEDUP_REMOVED lines=29> */
.L_x_163:
[----:B------:R-:W-:Y:S05]  /*11a40*/  BSYNC B3 ;  /* 0x0000000000037941 */ /* 0x000fea0003800000 */
.L_x_156:
[----:B0-----:R-:W4:Y:S01]  /*11a50*/  LDL R7, [R1+0x120] ;  /* 0x0001200001077983 */ /* 0x001f220000100800 */
[----:B------:R-:W-:Y:S01]  /*11a60*/  LOP3.LUT R0, R0, 0x7, RZ, 0xc0, !PT ;  /* 0x0000000700007812 */ /* 0x000fe200078ec0ff */
[----:B------:R-:W-:Y:S01]  /*11a70*/  BSSY B3, `(.L_x_167) ;  /* 0x00000a1000037945 */ /* 0x000fe20003800000 */
[----:B------:R-:W-:-:S03]  /*11a80*/  LOP3.LUT P1, RZ, R20, 0x7, RZ, 0xc0, !PT ;  /* 0x0000000714ff7812 */ /* 0x000fc6000782c0ff */
[----:B----4-:R-:W-:-:S05]  /*11a90*/  IMAD R7, R7, 0x8, R0 ;  /* 0x0000000807077824 */ /* 0x010fca00078e0200 */
[----:B------:R-:W-:Y:S02]  /*11aa0*/  SEL R6, R20, R7, !P1 ;  /* 0x0000000714067207 */ /* 0x000fe40004800000 */
[----:B------:R-:W-:Y:S02]  /*11ab0*/  SEL R7, R7, R20, !P1 ;  /* 0x0000001407077207 */ /* 0x000fe40004800000 */
[----:B------:R-:W-:-:S13]  /*11ac0*/  LOP3.LUT P0, RZ, R6, 0x7, RZ, 0xc0, !PT ;  /* 0x0000000706ff7812 */ /* 0x000fda000780c0ff */
[----:B------:R-:W-:Y:S05]  /*11ad0*/  @P0 BRA `(.L_x_168) ;  /* 0x0000000400f40947 */ /* 0x000fea0003800000 */
.L_x_177:
        /* <DEDUP_REMOVED lines=11> */
.L_x_173:
        /* <DEDUP_REMOVED lines=48> */
.L_x_172:
[----:B------:R-:W-:Y:S05]  /*11e90*/  BSYNC.RECONVERGENT B5 ;  /* 0x0000000000057941 */ /* 0x000fea0003800200 */
.L_x_171:
[----:B------:R-:W-:Y:S01]  /*11ea0*/  LOP3.LUT P0, RZ, R7, 0x7, RZ, 0xc0, !PT ;  /* 0x0000000707ff7812 */ /* 0x000fe2000780c0ff */
[----:B------:R1:W-:-:S12]  /*11eb0*/  ATOM.E.EXCH.STRONG.GPU PT, RZ, desc[UR8][R12.64], RZ ;  /* 0x800000ff0cff798a */ /* 0x0003d8000c1ef108 */
[----:B-1----:R-:W-:Y:S05]  /*11ec0*/  @!P0 BRA `(.L_x_173) ;  /* 0xfffffffc00308947 */ /* 0x002fea000383ffff */
.L_x_170:
[----:B------:R-:W-:Y:S05]  /*11ed0*/  BSYNC B4 ;  /* 0x0000000000047941 */ /* 0x000fea0003800000 */
.L_x_169:
        /* <DEDUP_REMOVED lines=52> */
.L_x_176:
[----:B------:R-:W-:Y:S05]  /*12220*/  BSYNC.RECONVERGENT B4 ;  /* 0x0000000000047941 */ /* 0x000fea0003800200 */
.L_x_175:
        /* <DEDUP_REMOVED lines=8> */
.L_x_168:
        /* <DEDUP_REMOVED lines=29> */
.L_x_174:
[----:B------:R-:W-:Y:S05]  /*12480*/  BSYNC B3 ;  /* 0x0000000000037941 */ /* 0x000fea0003800000 */
.L_x_167:
        /* <DEDUP_REMOVED lines=8> */
.L_x_188:
        /* <DEDUP_REMOVED lines=11> */
.L_x_184:
        /* <DEDUP_REMOVED lines=48> */
.L_x_183:
[----:B------:R-:W-:Y:S05]  /*128c0*/  BSYNC.RECONVERGENT B5 ;  /* 0x0000000000057941 */ /* 0x000fea0003800200 */
.L_x_182:
[----:B------:R-:W-:Y:S01]  /*128d0*/  LOP3.LUT P0, RZ, R21, 0x7, RZ, 0xc0, !PT ;  /* 0x0000000715ff7812 */ /* 0x000fe2000780c0ff */
[----:B------:R1:W-:-:S12]  /*128e0*/  ATOM.E.EXCH.STRONG.GPU PT, RZ, desc[UR8][R10.64], RZ ;  /* 0x800000ff0aff798a */ /* 0x0003d8000c1ef108 */
[----:B-1----:R-:W-:Y:S05]  /*128f0*/  @!P0 BRA `(.L_x_184) ;  /* 0xfffffffc00308947 */ /* 0x002fea000383ffff */
.L_x_181:
[----:B------:R-:W-:Y:S05]  /*12900*/  BSYNC B4 ;  /* 0x0000000000047941 */ /* 0x000fea0003800000 */
.L_x_180:
[----:B------:R-:W1:Y:S01]  /*12910*/  S2R R6, SR_CgaCtaId ;  /* 0x0000000000067919 */ /* 0x000e620000008800 */
[----:B0-----:R-:W-:Y:S02]  /*12920*/  MOV R5, 0x400 ;  /* 0x0000040000057802 */ /* 0x001fe40000000f00 */
[----:B------:R-:W-:Y:S01]  /*12930*/  SHF.R.U32.HI R9, RZ, 0x3, R0 ;  /* 0x00000003ff097819 */ /* 0x000fe20000011600 */
[----:B------:R-:W0:Y:S02]  /*12940*/  S2R R13, SR_SWINHI ;  /* 0x00000000000d7919 */ /* 0x000e240000002f00 */
[----:B------:R-:W-:Y:S02]  /*12950*/  VIADD R5, R5, 0x410 ;  /* 0x0000041005057836 */ /* 0x000fe40000000000 */
[C---:B------:R-:W-:Y:S02]  /*12960*/  VIADD R11, R9.reuse, -UR15 ;  /* 0x8000000f090b7c36 */ /* 0x040fe40008000000 */
[----:B------:R-:W-:Y:S01]  /*12970*/  IMAD.WIDE.U32 R8, R9, 0x4, R16 ;  /* 0x0000000409087825 */ /* 0x000fe200078e0010 */
[----:B-1----:R-:W-:-:S02]  /*12980*/  LEA R6, R6, R5, 0x18 ;  /* 0x0000000506067211 */ /* 0x002fc400078ec0ff */
[----:B------:R-:W-:Y:S02]  /*12990*/  SHF.R.U32.HI R5, RZ, 0x10, R0 ;  /* 0x00000010ff057819 */ /* 0x000fe40000011600 */
[----:B------:R-:W-:Y:S02]  /*129a0*/  MOV R6, R6 ;  /* 0x0000000600067202 */ /* 0x000fe40000000f00 */
[----:B0-----:R-:W-:Y:S02]  /*129b0*/  MOV R7, R13 ;  /* 0x0000000d00077202 */ /* 0x001fe40000000f00 */
[----:B------:R-:W-:Y:S01]  /*129c0*/  ISETP.NE.AND P1, PT, R5, UR14, PT ;  /* 0x0000000e05007c0c */ /* 0x000fe2000bf25270 */
[----:B------:R-:W-:-:S03]  /*129d0*/  IMAD.WIDE.U32 R6, R11, 0x4, R6 ;  /* 0x000000040b067825 */ /* 0x000fc600078e0006 */
        /* <DEDUP_REMOVED lines=37> */
.L_x_187:
[----:B------:R-:W-:Y:S05]  /*12c30*/  BSYNC.RECONVERGENT B4 ;  /* 0x0000000000047941 */ /* 0x000fea0003800200 */
.L_x_186:
        /* <DEDUP_REMOVED lines=8> */
.L_x_179:
[----:B------:R-:W-:Y:S02]  /*12cc0*/  IMAD.SHL.U32 R5, R0, 0x8, RZ ;  /* 0x0000000800057824 */ /* 0x000fe400078e00ff */
[----:B------:R-:W-:Y:S02]  /*12cd0*/  IMAD.MOV.U32 R7, RZ, RZ, -0x203e400 ;  /* 0xfdfc1c00ff077424 */ /* 0x000fe400078e00ff */
[----:B------:R-:W-:Y:S01]  /*12ce0*/  IMAD.MOV.U32 R9, RZ, RZ, -0x40000000 ;  /* 0xc0000000ff097424 */ /* 0x000fe200078e00ff */
[----:B------:R-:W-:Y:S01]  /*12cf0*/  LOP3.LUT R6, R5, 0x38, RZ, 0xc0, !PT ;  /* 0x0000003805067812 */ /* 0x000fe200078ec0ff */
[----:B------:R-:W-:Y:S02]  /*12d00*/  IMAD.MOV.U32 R5, RZ, RZ, -0x4f0f1000 ;  /* 0xb0f0f000ff057424 */ /* 0x000fe400078e00ff */
[----:B------:R-:W-:Y:S01]  /*12d10*/  IMAD.MOV.U32 R20, RZ, RZ, R0 ;  /* 0x000000ffff147224 */ /* 0x000fe200078e0000 */
        /* <DEDUP_REMOVED lines=22> */
.L_x_185:
[----:B------:R-:W-:Y:S05]  /*12e80*/  BSYNC B3 ;  /* 0x0000000000037941 */ /* 0x000fea0003800000 */
.L_x_178:
[----:B------:R-:W-:Y:S05]  /*12e90*/  BRA `(.L_x_93) ;  /* 0x0000007800a47947 */ /* 0x000fea0003800000 */
.L_x_130:
[----:B------:R-:W-:-:S05]  /*12ea0*/  IMAD.IADD R5, R2, 0x1, -R3 ;  /* 0x0000000102057824 */ /* 0x000fca00078e0a03 */
[----:B------:R-:W-:-:S13]  /*12eb0*/  ISETP.GE.U32.AND P0, PT, R5, 0x2, PT ;  /* 0x000000020500780c */ /* 0x000fda0003f06070 */
[----:B------:R-:W-:Y:S05]  /*12ec0*/  @!P0 BREAK B2 ;  /* 0x0000000000028942 */ /* 0x000fea0003800000 */
[----:B------:R-:W-:Y:S05]  /*12ed0*/  @!P0 BREAK B0 ;  /* 0x0000000000008942 */ /* 0x000fea0003800000 */
[----:B------:R-:W-:Y:S05]  /*12ee0*/  @!P0 BRA `(.L_x_18) ;  /* 0x000001e8000c8947 */ /* 0x000fea0003800000 */
[----:B------:R-:W0:Y:S01]  /*12ef0*/  S2R R6, SR_CgaCtaId ;  /* 0x0000000000067919 */ /* 0x000e220000008800 */
[----:B------:R-:W1:Y:S01]  /*12f00*/  LDC.64 R10, c[0x0][0x380] ;  /* 0x0000e000ff0a7b82 */ /* 0x000e620000000a00 */
[----:B------:R-:W-:Y:S01]  /*12f10*/  MOV R5, 0x400 ;  /* 0x0000040000057802 */ /* 0x000fe20000000f00 */
[----:B------:R-:W4:Y:S01]  /*12f20*/  S2R R13, SR_SWINHI ;  /* 0x00000000000d7919 */ /* 0x000f220000002f00 */
[----:B------:R-:W-:-:S03]  /*12f30*/  LEA.HI R15, R0, -UR15, RZ, 0x1d ;  /* 0x8000000f000f7c11 */ /* 0x000fc6000f8fe8ff */
[----:B------:R-:W-:-:S05]  /*12f40*/  VIADD R5, R5, 0x410 ;  /* 0x0000041005057836 */ /* 0x000fca0000000000 */
[----:B0-----:R-:W-:Y:S02]  /*12f50*/  LEA R6, R6, R5, 0x18 ;  /* 0x0000000506067211 */ /* 0x001fe400078ec0ff */
[----:B------:R-:W-:Y:S02]  /*12f60*/  SHF.R.U32.HI R5, RZ, 0x10, R0 ;  /* 0x00000010ff057819 */ /* 0x000fe40000011600 */
[----:B------:R-:W-:Y:S02]  /*12f70*/  MOV R18, R6 ;  /* 0x0000000600127202 */ /* 0x000fe40000000f00 */
[----:B----4-:R-:W-:Y:S02]  /*12f80*/  MOV R19, R13 ;  /* 0x0000000d00137202 */ /* 0x010fe40000000f00 */
[----:B------:R-:W-:Y:S02]  /*12f90*/  ISETP.NE.AND P2, PT, R5, UR14, PT ;  /* 0x0000000e05007c0c */ /* 0x000fe4000bf45270 */
[----:B------:R-:W-:Y:S01]  /*12fa0*/  LOP3.LUT R13, R0, 0xfffffff8, RZ, 0xc0, !PT ;  /* 0xfffffff8000d7812 */ /* 0x000fe200078ec0ff */
[----:B------:R-:W-:-:S03]  /*12fb0*/  IMAD.WIDE.U32 R14, R15, 0x8, R18 ;  /* 0x000000080f0e7825 */ /* 0x000fc600078e0012 */
[----:B-1----:R-:W-:Y:S01]  /*12fc0*/  IADD3 R0, P0, PT, R13, R10, RZ ;  /* 0x0000000a0d007210 */ /* 0x002fe20007f1e0ff */
[----:B------:R-:W-:Y:S02]  /*12fd0*/  IMAD.MOV.U32 R20, RZ, RZ, R14 ;  /* 0x000000ffff147224 */ /* 0x000fe400078e000e */
[----:B------:R-:W-:Y:S02]  /*12fe0*/  IMAD.MOV.U32 R21, RZ, RZ, R15 ;  /* 0x000000ffff157224 */ /* 0x000fe400078e000f */
[----:B------:R-:W-:Y:S02]  /*12ff0*/  IMAD.X R13, RZ, RZ, R11, P0 ;  /* 0x000000ffff0d7224 */ /* 0x000fe400000e060b */
[----:B------:R-:W-:-:S05]  /*13000*/  @P2 IADD3 R20, P0, PT, R0, 0x800000, RZ ;  /* 0x0080000000142810 */ /* 0x000fca0007f1e0ff */
        /* <DEDUP_REMOVED lines=8> */
[C---:B------:R-:W-:Y:S02]  /*13090*/  LEA.HI R21, R7.reuse, -UR15, RZ, 0x1d ;  /* 0x8000000f07157c11 */ /* 0x040fe4000f8fe8ff */
[----:B------:R-:W-:Y:S02]  /*130a0*/  ISETP.NE.AND P1, PT, R20, UR14, PT ;  /* 0x0000000e14007c0c */ /* 0x000fe4000bf25270 */
[----:B------:R-:W-:Y:S01]  /*130b0*/  LOP3.LUT R23, R7, 0xfffffff8, RZ, 0xc0, !PT ;  /* 0xfffffff807177812 */ /* 0x000fe200078ec0ff */
[----:B------:R-:W-:-:S03]  /*130c0*/  IMAD.WIDE.U32 R6, R21, 0x8, R18 ;  /* 0x0000000815067825 */ /* 0x000fc600078e0012 */
[----:B------:R-:W-:Y:S01]  /*130d0*/  IADD3 R10, P0, PT, R23, R10, RZ ;  /* 0x0000000a170a7210 */ /* 0x000fe20007f1e0ff */
        /* <DEDUP_REMOVED lines=39> */
.L_x_192:
[----:B------:R-:W-:Y:S05]  /*13350*/  BSYNC.RECONVERGENT B4 ;  /* 0x0000000000047941 */ /* 0x000fea0003800200 */
.L_x_191:
[----:B------:R-:W-:-:S07]  /*13360*/  IMAD.X R15, RZ, RZ, R13, P2 ;  /* 0x000000ffff0f7224 */ /* 0x000fce00010e060d */
.L_x_190:
[----:B------:R-:W-:Y:S05]  /*13370*/  BSYNC.RECONVERGENT B3 ;  /* 0x0000000000037941 */ /* 0x000fea0003800200 */
.L_x_189:
[----:B0-----:R0:W5:Y:S01]  /*13380*/  ATOM.E.EXCH.64.STRONG.GPU P0, R8, desc[UR8][R14.64], RZ ;  /* 0x800000ff0e08798a */ /* 0x001162000c10f508 */
[----:B------:R-:W-:Y:S04]  /*13390*/  BSSY.RECONVERGENT B3, `(.L_x_193) ;  /* 0x0000004000037945 */ /* 0x000fe80003800200 */
[----:B0-----:R-:W-:Y:S05]  /*133a0*/  @P0 BRA `(.L_x_194) ;  /* 0x0000000000080947 */ /* 0x001fea0003800000 */
[----:B-----5:R0:W5:Y:S04]  /*133b0*/  LD.E.64 R8, desc[UR8][R14.64] ;  /* 0x000000080e087980 */ /* 0x020168000c101b00 */
[----:B------:R0:W-:Y:S02]  /*133c0*/  ST.E.64 desc[UR8][R14.64], RZ ;  /* 0x000000ff0e007985 */ /* 0x0001e4000c101b08 */
.L_x_194:
[----:B------:R-:W-:Y:S05]  /*133d0*/  BSYNC.RECONVERGENT B3 ;  /* 0x0000000000037941 */ /* 0x000fea0003800200 */
.L_x_193:
        /* <DEDUP_REMOVED lines=12> */
[----:B0-----:R-:W-:Y:S01]  /*134a0*/  IMAD.U32 R14, RZ, RZ, UR12 ;  /* 0x0000000cff0e7e24 */ /* 0x001fe2000f8e00ff */
[----:B------:R-:W1:Y:S01]  /*134b0*/  FLO.U32 R7, UR5 ;  /* 0x0000000500077d00 */ /* 0x000e6200080e0000 */
[----:B------:R-:W-:-:S07]  /*134c0*/  IMAD.U32 R15, RZ, RZ, UR13 ;  /* 0x0000000dff0f7e24 */ /* 0x000fce000f8e00ff */
[----:B------:R-:W0:Y:S01]  /*134d0*/  POPC R5, UR5 ;  /* 0x0000000500057d09 */ /* 0x000e220008000000 */
[----:B-1----:R-:W-:-:S13]  /*134e0*/  ISETP.EQ.U32.AND P0, PT, R7, R0, PT ;  /* 0x000000000700720c */ /* 0x002fda0003f02070 */
[----:B0-----:R-:W4:Y:S01]  /*134f0*/  @P0 ATOMG.E.ADD.STRONG.GPU PT, R14, desc[UR8][R14.64+0x40004], R5 ;  /* 0x840004050e0e09a8 */ /* 0x001f2200081ef108 */
        /* <DEDUP_REMOVED lines=10> */
.L_x_198:
[----:B------:R-:W-:Y:S05]  /*135a0*/  BSYNC.RECONVERGENT B4 ;  /* 0x0000000000047941 */ /* 0x000fea0003800200 */
.L_x_197:
[----:B------:R-:W-:-:S07]  /*135b0*/  IMAD.X R7, RZ, RZ, R11, P1 ;  /* 0x000000ffff077224 */ /* 0x000fce00008e060b */
.L_x_196:
[----:B------:R-:W-:Y:S05]  /*135c0*/  BSYNC.RECONVERGENT B3 ;  /* 0x0000000000037941 */ /* 0x000fea0003800200 */
.L_x_195:
[----:B------:R4:W5:Y:S01]  /*135d0*/  ATOM.E.EXCH.64.STRONG.GPU P0, R10, desc[UR8][R6.64], RZ ;  /* 0x800000ff060a798a */ /* 0x000962000c10f508 */
[----:B------:R-:W-:Y:S01]  /*135e0*/  BSSY.RECONVERGENT B3, `(.L_x_199) ;  /* 0x0000005000037945 */ /* 0x000fe20003800200 */
[----:B-----5:R-:W-:-:S03]  /*135f0*/  LOP3.LUT P1, RZ, R8, 0x7, RZ, 0xc0, !PT ;  /* 0x0000000708ff7812 */ /* 0x020fc6000782c0ff */
[----:B----4-:R-:W-:Y:S10]  /*13600*/  @P0 BRA `(.L_x_200) ;  /* 0x0000000000080947 */ /* 0x010ff40003800000 */
[----:B------:R4:W5:Y:S04]  /*13610*/  LD.E.64 R10, desc[UR8][R6.64] ;  /* 0x00000008060a7980 */ /* 0x000968000c101b00 */
[----:B------:R4:W-:Y:S02]  /*13620*/  ST.E.64 desc[UR8][R6.64], RZ ;  /* 0x000000ff06007985 */ /* 0x0009e4000c101b08 */
.L_x_200:
[----:B------:R-:W-:Y:S05]  /*13630*/  BSYNC.RECONVERGENT B3 ;  /* 0x0000000000037941 */ /* 0x000fea0003800200 */
.L_x_199:
[----:B-1---5:R-:W-:Y:S01]  /*13640*/  SEL R12, R8, R10, !P1 ;  /* 0x0000000a080c7207 */ /* 0x022fe20004800000 */
[----:B------:R-:W-:Y:S01]  /*13650*/  BSSY B3, `(.L_x_201) ;  /* 0x00000a0000037945 */ /* 0x000fe20003800000 */
[----:B------:R-:W-:Y:S02]  /*13660*/  SEL R13, R10, R8, !P1 ;  /* 0x000000080a0d7207 */ /* 0x000fe40004800000 */
[----:B------:R-:W-:-:S13]  /*13670*/  LOP3.LUT P0, RZ, R12, 0x7, RZ, 0xc0, !PT ;  /* 0x000000070cff7812 */ /* 0x000fda000780c0ff */
[----:B------:R-:W-:Y:S05]  /*13680*/  @P0 BRA `(.L_x_202) ;  /* 0x0000000400fc0947 */ /* 0x000fea0003800000 */
.L_x_211:
[----:B------:R-:W-:Y:S01]  /*13690*/  LOP3.LUT P0, RZ, R13, 0x7, RZ, 0xc0, !PT ;  /* 0x000000070dff7812 */ /* 0x000fe2000780c0ff */
[----:B------:R-:W-:Y:S05]  /*136a0*/  YIELD ;  /* 0x0000000000007946 */ /* 0x000fea0003800000 */
[----:B------:R-:W-:Y:S01]  /*136b0*/  BSSY B4, `(.L_x_203) ;  /* 0x0000040000047945 */ /* 0x000fe20003800000 */
[----:B------:R-:W-:-:S06]  /*136c0*/  IMAD.MOV.U32 R0, RZ, RZ, R13 ;  /* 0x000000ffff007224 */ /* 0x000fcc00078e000d */
[----:B0-----:R-:W-:Y:S05]  /*136d0*/  @P0 BRA `(.L_x_204) ;  /* 0x0000000000f40947 */ /* 0x001fea0003800000 */
[----:B------:R-:W1:Y:S01]  /*136e0*/  S2R R5, SR_CgaCtaId ;  /* 0x0000000000057919 */ /* 0x000e620000008800 */
[----:B------:R-:W-:Y:S01]  /*136f0*/  MOV R0, 0x400 ;  /* 0x0000040000007802 */ /* 0x000fe20000000f00 */
[----:B0-----:R-:W0:Y:S04]  /*13700*/  S2R R15, SR_SWINHI ;  /* 0x00000000000f7919 */ /* 0x001e280000002f00 */
[----:B------:R-:W-:-:S05]  /*13710*/  VIADD R0, R0, 0x410 ;  /* 0x0000041000007836 */ /* 0x000fca0000000000 */
[----:B-1----:R-:W-:-:S04]  /*13720*/  LEA R0, R5, R0, 0x18 ;  /* 0x0000000005007211 */ /* 0x002fc800078ec0ff */
[----:B----4-:R-:W-:Y:S02]  /*13730*/  MOV R6, R0 ;  /* 0x0000000000067202 */ /* 0x010fe40000000f00 */
[----:B0-----:R-:W-:-:S07]  /*13740*/  MOV R7, R15 ;  /* 0x0000000f00077202 */ /* 0x001fce0000000f00 */
.L_x_207:
        /* <DEDUP_REMOVED lines=48> */
.L_x_206:
[----:B------:R-:W-:Y:S05]  /*13a50*/  BSYNC.RECONVERGENT B5 ;  /* 0x0000000000057941 */ /* 0x000fea0003800200 */
.L_x_205:
[----:B------:R-:W-:Y:S01]  /*13a60*/  LOP3.LUT P0, RZ, R13, 0x7, RZ, 0xc0, !PT ;  /* 0x000000070dff7812 */ /* 0x000fe2000780c0ff */
[----:B------:R-:W-:-:S05]  /*13a70*/  IMAD.MOV.U32 R18, RZ, RZ, R0 ;  /* 0x000000ffff127224 */ /* 0x000fca00078e0000 */
[----:B------:R1:W-:Y:S07]  /*13a80*/  ATOM.E.EXCH.STRONG.GPU PT, RZ, desc[UR8][R18.64], RZ ;  /* 0x800000ff12ff798a */ /* 0x0003ee000c1ef108 */
[----:B------:R-:W-:Y:S05]  /*13a90*/  @!P0 BRA `(.L_x_207) ;  /* 0xfffffffc002c8947 */ /* 0x000fea000383ffff */
[----:B------:R-:W-:-:S07]  /*13aa0*/  IMAD.MOV.U32 R0, RZ, RZ, R13 ;  /* 0x000000ffff007224 */ /* 0x000fce00078e000d */
.L_x_204:
[----:B------:R-:W-:Y:S05]  /*13ab0*/  BSYNC B4 ;  /* 0x0000000000047941 */ /* 0x000fea0003800000 */
.L_x_203:
[----:B----4-:R-:W4:Y:S01]  /*13ac0*/  S2R R6, SR_CgaCtaId ;  /* 0x0000000000067919 */ /* 0x010f220000008800 */
        /* <DEDUP_REMOVED lines=51> */
.L_x_210:
[----:B------:R-:W-:Y:S05]  /*13e00*/  BSYNC.RECONVERGENT B4 ;  /* 0x0000000000047941 */ /* 0x000fea0003800200 */
.L_x_209:
[----:B------:R-:W-:Y:S01]  /*13e10*/  LOP3.LUT P0, RZ, R13, 0x7, RZ, 0xc0, !PT ;  /* 0x000000070dff7812 */ /* 0x000fe2000780c0ff */
[----:B------:R-:W-:-:S03]  /*13e20*/  IMAD.MOV.U32 R14, RZ, RZ, R12 ;  /* 0x000000ffff0e7224 */ /* 0x000fc600078e000c */
[----:B------:R-:W-:Y:S02]  /*13e30*/  SEL R12, R13, R0, !P0 ;  /* 0x000000000d0c7207 */ /* 0x000fe40004000000 */
[----:B------:R1:W-:Y:S01]  /*13e40*/  ATOM.E.EXCH.STRONG.GPU PT, RZ, desc[UR8][R14.64], RZ ;  /* 0x800000ff0eff798a */ /* 0x0003e2000c1ef108 */
[----:B------:R-:W-:Y:S02]  /*13e50*/  SEL R13, R0, R13, !P0 ;  /* 0x0000000d000d7207 */ /* 0x000fe40004000000 */
[----:B------:R-:W-:-:S13]  /*13e60*/  LOP3.LUT P1, RZ, R12, 0x7, RZ, 0xc0, !PT ;  /* 0x000000070cff7812 */ /* 0x000fda000782c0ff */
[----:B-1----:R-:W-:Y:S05]  /*13e70*/  @!P1 BRA `(.L_x_211) ;  /* 0xfffffff800049947 */ /* 0x002fea000383ffff */
.L_x_202:
[----:B------:R-:W-:Y:S02]  /*13e80*/  IMAD.SHL.U32 R0, R12, 0x8, RZ ;  /* 0x000000080c007824 */ /* 0x000fe400078e00ff */
[----:B0-----:R-:W-:Y:S02]  /*13e90*/  IMAD.MOV.U32 R5, RZ, RZ, -0x4f0f1000 ;  /* 0xb0f0f000ff057424 */ /* 0x001fe400078e00ff */
        /* <DEDUP_REMOVED lines=27> */
.L_x_208:
[----:B------:R-:W-:Y:S05]  /*14050*/  BSYNC B3 ;  /* 0x0000000000037941 */ /* 0x000fea0003800000 */
.L_x_201:
[C---:B------:R-:W-:Y:S01]  /*14060*/  LOP3.LUT P1, RZ, R9.reuse, 0x7, RZ, 0xc0, !PT ;  /* 0x0000000709ff7812 */ /* 0x040fe2000782c0ff */
[----:B------:R-:W-:Y:S03]  /*14070*/  BSSY B3, `(.L_x_212) ;  /* 0x000009e000037945 */ /* 0x000fe60003800000 */
[----:B------:R-:W-:Y:S02]  /*14080*/  SEL R8, R9, R11, !P1 ;  /* 0x0000000b09087207 */ /* 0x000fe40004800000 */
[----:B------:R-:W-:Y:S02]  /*14090*/  SEL R9, R11, R9, !P1 ;  /* 0x000000090b097207 */ /* 0x000fe40004800000 */
[----:B------:R-:W-:-:S13]  /*140a0*/  LOP3.LUT P0, RZ, R8, 0x7, RZ, 0xc0, !PT ;  /* 0x0000000708ff7812 */ /* 0x000fda000780c0ff */
[----:B------:R-:W-:Y:S05]  /*140b0*/  @P0 BRA `(.L_x_213) ;  /* 0x0000000400f80947 */ /* 0x000fea0003800000 */
.L_x_222:
[----:B------:R-:W-:Y:S01]  /*140c0*/  LOP3.LUT P0, RZ, R9, 0x7, RZ, 0xc0, !PT ;  /* 0x0000000709ff7812 */ /* 0x000fe2000780c0ff */
[----:B------:R-:W-:Y:S05]  /*140d0*/  YIELD ;  /* 0x0000000000007946 */ /* 0x000fea0003800000 */
[----:B------:R-:W-:Y:S01]  /*140e0*/  BSSY B4, `(.L_x_214) ;  /* 0x0000040000047945 */ /* 0x000fe20003800000 */
[----:B0-----:R-:W-:-:S06]  /*140f0*/  IMAD.MOV.U32 R0, RZ, RZ, R9 ;  /* 0x000000ffff007224 */ /* 0x001fcc00078e0009 */
        /* <DEDUP_REMOVED lines=8> */
.L_x_218:
        /* <DEDUP_REMOVED lines=48> */
.L_x_217:
[----:B------:R-:W-:Y:S05]  /*14480*/  BSYNC.RECONVERGENT B5 ;  /* 0x0000000000057941 */ /* 0x000fea0003800200 */
.L_x_216:
[----:B------:R-:W-:Y:S01]  /*14490*/  LOP3.LUT P0, RZ, R9, 0x7, RZ, 0xc0, !PT ;  /* 0x0000000709ff7812 */ /* 0x000fe2000780c0ff */
[----:B------:R-:W-:-:S05]  /*144a0*/  IMAD.MOV.U32 R12, RZ, RZ, R0 ;  /* 0x000000ffff0c7224 */ /* 0x000fca00078e0000 */
[----:B------:R1:W-:Y:S07]  /*144b0*/  ATOM.E.EXCH.STRONG.GPU PT, RZ, desc[UR8][R12.64], RZ ;  /* 0x800000ff0cff798a */ /* 0x0003ee000c1ef108 */
[----:B------:R-:W-:Y:S05]  /*144c0*/  @!P0 BRA `(.L_x_218) ;  /* 0xfffffffc002c8947 */ /* 0x000fea000383ffff */
[----:B------:R-:W-:-:S07]  /*144d0*/  IMAD.MOV.U32 R0, RZ, RZ, R9 ;  /* 0x000000ffff007224 */ /* 0x000fce00078e0009 */
.L_x_215:
[----:B------:R-:W-:Y:S05]  /*144e0*/  BSYNC B4 ;  /* 0x0000000000047941 */ /* 0x000fea0003800000 */
.L_x_214:
        /* <DEDUP_REMOVED lines=50> */
.L_x_221:
[----:B------:R-:W-:Y:S05]  /*14810*/  BSYNC.RECONVERGENT B4 ;  /* 0x0000000000047941 */ /* 0x000fea0003800200 */
.L_x_220:
[C---:B------:R-:W-:Y:S01]  /*14820*/  LOP3.LUT P0, RZ, R9.reuse, 0x7, RZ, 0xc0, !PT ;  /* 0x0000000709ff7812 */ /* 0x040fe2000780c0ff */
[----:B0-----:R-:W-:Y:S02]  /*14830*/  IMAD.MOV.U32 R6, RZ, RZ, R14 ;  /* 0x000000ffff067224 */ /* 0x001fe400078e000e */
[----:B------:R-:W-:Y:S01]  /*14840*/  IMAD.MOV.U32 R7, RZ, RZ, R15 ;  /* 0x000000ffff077224 */ /* 0x000fe200078e000f */
[----:B------:R-:W-:-:S04]  /*14850*/  SEL R8, R9, R0, !P0 ;  /* 0x0000000009087207 */ /* 0x000fc80004000000 */
[----:B------:R-:W-:Y:S01]  /*14860*/  LOP3.LUT P1, RZ, R8, 0x7, RZ, 0xc0, !PT ;  /* 0x0000000708ff7812 */ /* 0x000fe2000782c0ff */
[----:B------:R1:W-:Y:S01]  /*14870*/  ATOM.E.EXCH.STRONG.GPU PT, RZ, desc[UR8][R6.64], RZ ;  /* 0x800000ff06ff798a */ /* 0x0003e2000c1ef108 */
[----:B------:R-:W-:-:S11]  /*14880*/  SEL R9, R0, R9, !P0 ;  /* 0x0000000900097207 */ /* 0x000fd60004000000 */
[----:B-1----:R-:W-:Y:S05]  /*14890*/  @!P1 BRA `(.L_x_222) ;  /* 0xfffffff800089947 */ /* 0x002fea000383ffff */
.L_x_213:
        /* <DEDUP_REMOVED lines=27> */
.L_x_219:
[----:B------:R-:W-:Y:S05]  /*14a50*/  BSYNC B3 ;  /* 0x0000000000037941 */ /* 0x000fea0003800000 */
.L_x_212:
[----:B------:R-:W-:Y:S05]  /*14a60*/  BRA `(.L_x_93) ;  /* 0x0000005c00b07947 */ /* 0x000fea0003800000 */
.L_x_129:
        /* <DEDUP_REMOVED lines=8> */
[C---:B----4-:R-:W-:Y:S01]  /*14af0*/  VIADD R11, R18.reuse, 0x100 ;  /* 0x00000100120b7836 */ /* 0x050fe20000000000 */
[----:B------:R-:W-:-:S03]  /*14b00*/  LOP3.LUT R15, R18, 0x1fff, RZ, 0xc0, !PT ;  /* 0x00001fff120f7812 */ /* 0x000fc600078ec0ff */
[----:B------:R-:W-:Y:S02]  /*14b10*/  IMAD R10, R18, 0x8, R5 ;  /* 0x00000008120a7824 */ /* 0x000fe400078e0205 */
[C---:B------:R-:W-:Y:S01]  /*14b20*/  IMAD.SHL.U32 R6, R11.reuse, 0x8, RZ ;  /* 0x000000080b067824 */ /* 0x040fe200078e00ff */
[----:B------:R-:W-:-:S03]  /*14b30*/  LOP3.LUT R11, R11, 0x1fff, RZ, 0xc0, !PT ;  /* 0x00001fff0b0b7812 */ /* 0x000fc600078ec0ff */
[----:B------:R-:W0:Y:S01]  /*14b40*/  LDS R10, [R10] ;  /* 0x000000000a0a7984 */ /* 0x000e220000000800 */
[----:B------:R-:W-:-:S05]  /*14b50*/  LOP3.LUT R6, R6, 0xfff8, RZ, 0xc0, !PT ;  /* 0x0000fff806067812 */ /* 0x000fca00078ec0ff */
[----:B------:R-:W-:Y:S02]  /*14b60*/  IMAD.IADD R13, R5, 0x1, R6 ;  /* 0x00000001050d7824 */ /* 0x000fe400078e0206 */
[----:B------:R-:W-:-:S04]  /*14b70*/  IMAD.MOV.U32 R6, RZ, RZ, RZ ;  /* 0x000000ffff067224 */ /* 0x000fc800078e00ff */
[----:B------:R-:W1:Y:S01]  /*14b80*/  LDS R13, [R13] ;  /* 0x000000000d0d7984 */ /* 0x000e620000000800 */
[----:B0-----:R-:W-:-:S04]  /*14b90*/  ISETP.NE.AND P0, PT, R10, RZ, PT ;  /* 0x000000ff0a00720c */ /* 0x001fc80003f05270 */
[----:B------:R-:W-:Y:S02]  /*14ba0*/  ISETP.EQ.OR P0, PT, R18, RZ, P0 ;  /* 0x000000ff1200720c */ /* 0x000fe40000702670 */
[----:B-1----:R-:W-:-:S04]  /*14bb0*/  ISETP.NE.AND P1, PT, R13, RZ, PT ;  /* 0x000000ff0d00720c */ /* 0x002fc80003f25270 */
[----:B------:R-:W-:-:S07]  /*14bc0*/  ISETP.EQ.OR P1, PT, R15, 0x1f00, P1 ;  /* 0x00001f000f00780c */ /* 0x000fce0000f22670 */
[----:B------:R-:W-:Y:S02]  /*14bd0*/  @!P0 IMAD.MOV.U32 R6, RZ, RZ, 0x1 ;  /* 0x00000001ff068424 */ /* 0x000fe400078e00ff */
[----:B------:R-:W-:-:S05]  /*14be0*/  @!P0 VIADD R14, R18, UR15 ;  /* 0x0000000f120e8c36 */ /* 0x000fca0008000000 */
[----:B------:R0:W-:Y:S01]  /*14bf0*/  @!P0 STL [R1+0x118], R14 ;  /* 0x0001180e01008387 */ /* 0x0001e20000100800 */
[----:B------:R-:W-:Y:S01]  /*14c00*/  PLOP3.LUT P0, PT, PT, PT, PT, 0x8, 0x80 ;  /* 0x000000000080781c */ /* 0x000fe20003f0e170 */
[C---:B------:R-:W-:Y:S01]  /*14c10*/  @!P1 VIADD R10, R6.reuse, 0x1 ;  /* 0x00000001060a9836 */ /* 0x040fe20000000000 */
[----:B------:R-:W-:Y:S01]  /*14c20*/  @!P1 LEA R20, R6, UR7, 0x2 ;  /* 0x0000000706149c11 */ /* 0x000fe2000f8e10ff */
[----:B------:R-:W-:Y:S02]  /*14c30*/  @!P1 VIADD R11, R11, UR15 ;  /* 0x0000000f0b0b9c36 */ /* 0x000fe40008000000 */
[----:B------:R-:W-:Y:S02]  /*14c40*/  @!P1 IMAD.MOV.U32 R6, RZ, RZ, R10 ;  /* 0x000000ffff069224 */ /* 0x000fe400078e000a */
[----:B------:R-:W-:Y:S01]  /*14c50*/  VIADD R10, R18, 0x200 ;  /* 0x00000200120a7836 */ /* 0x000fe20000000000 */
[----:B------:R0:W-:Y:S02]  /*14c60*/  @!P1 STL [R20+0x118], R11 ;  /* 0x0001180b14009387 */ /* 0x0001e40000100800 */
[----:B------:R-:W-:-:S02]  /*14c70*/  ISETP.GT.U32.AND P1, PT, R6, 0x1, PT ;  /* 0x000000010600780c */ /* 0x000fc40003f24070 */
        /* <DEDUP_REMOVED lines=389> */
.L_x_225:
[----:B------:R-:W-:Y:S05]  /*164d0*/  BSYNC.RECONVERGENT B3 ;  /* 0x0000000000037941 */ /* 0x000fea0003800200 */
.L_x_224:
[----:B0-----:R-:W-:Y:S01]  /*164e0*/  IMAD.IADD R6, R3, 0x1, -R2 ;  /* 0x0000000103067824 */ /* 0x001fe200078e0a02 */
[----:B------:R1:W-:Y:S04]  /*164f0*/  STL [R1+0x110], R10 ;  /* 0x0001100a01007387 */ /* 0x0003e80000100800 */
[----:B------:R-:W-:-:S13]  /*16500*/  ISETP.EQ.OR P0, PT, R6, -0x1, P0 ;  /* 0xffffffff0600780c */ /* 0x000fda0000702670 */
[----:B------:R-:W-:Y:S05]  /*16510*/  @P0 BREAK B2 ;  /* 0x0000000000020942 */ /* 0x000fea0003800000 */
[----:B------:R-:W-:Y:S05]  /*16520*/  @P0 BREAK B0 ;  /* 0x0000000000000942 */ /* 0x000fea0003800000 */
[----:B-1----:R-:W-:Y:S05]  /*16530*/  @P0 BRA `(.L_x_18) ;  /* 0x000001b000780947 */ /* 0x002fea0003800000 */
[----:B------:R-:W0:Y:S01]  /*16540*/  S2R R14, SR_SWINHI ;  /* 0x00000000000e7919 */ /* 0x000e220000002f00 */
[----:B------:R-:W1:Y:S01]  /*16550*/  LDCU.64 UR16, c[0x0][0x380] ;  /* 0x00007000ff1077ac */ /* 0x000e620008000a00 */
[----:B------:R-:W-:Y:S02]  /*16560*/  SHF.R.U32.HI R6, RZ, 0x10, R7 ;  /* 0x00000010ff067819 */ /* 0x000fe40000011607 */
[C---:B------:R-:W-:Y:S02]  /*16570*/  LEA.HI R15, R7.reuse, -UR15, RZ, 0x1d ;  /* 0x8000000f070f7c11 */ /* 0x040fe4000f8fe8ff */
[----:B------:R-:W-:Y:S02]  /*16580*/  ISETP.NE.AND P1, PT, R6, UR14, PT ;  /* 0x0000000e06007c0c */ /* 0x000fe4000bf25270 */
[----:B------:R-:W-:-:S04]  /*16590*/  LOP3.LUT R7, R7, 0xfffffff8, RZ, 0xc0, !PT ;  /* 0xfffffff807077812 */ /* 0x000fc800078ec0ff */
[----:B-1----:R-:W-:Y:S02]  /*165a0*/  IADD3 R7, P0, PT, R7, UR16, RZ ;  /* 0x0000001007077c10 */ /* 0x002fe4000ff1e0ff */
[----:B------:R-:W-:Y:S02]  /*165b0*/  MOV R10, R5 ;  /* 0x00000005000a7202 */ /* 0x000fe40000000f00 */
[----:B0-----:R-:W-:Y:S01]  /*165c0*/  MOV R11, R14 ;  /* 0x0000000e000b7202 */ /* 0x001fe20000000f00 */
[----:B------:R-:W-:Y:S02]  /*165d0*/  IMAD.X R5, RZ, RZ, UR17, P0 ;  /* 0x00000011ff057e24 */ /* 0x000fe400080e06ff */
[----:B------:R-:W-:-:S04]  /*165e0*/  IMAD.WIDE.U32 R14, R15, 0x8, R10 ;  /* 0x000000080f0e7825 */ /* 0x000fc800078e000a */
[----:B------:R-:W-:Y:S01]  /*165f0*/  IMAD.MOV.U32 R18, RZ, RZ, R14 ;  /* 0x000000ffff127224 */ /* 0x000fe200078e000e */
        /* <DEDUP_REMOVED lines=37> */
.L_x_229:
[----:B------:R-:W-:Y:S05]  /*16850*/  BSYNC.RECONVERGENT B4 ;  /* 0x0000000000047941 */ /* 0x000fea0003800200 */
.L_x_228:
[----:B------:R-:W-:-:S07]  /*16860*/  IMAD.X R15, RZ, RZ, R5, P1 ;  /* 0x000000ffff0f7224 */ /* 0x000fce00008e0605 */
.L_x_227:
[----:B------:R-:W-:Y:S05]  /*16870*/  BSYNC.RECONVERGENT B3 ;  /* 0x0000000000037941 */ /* 0x000fea0003800200 */
.L_x_226:
[----:B------:R1:W5:Y:S01]  /*16880*/  ATOM.E.EXCH.64.STRONG.GPU P1, R12, desc[UR8][R14.64], RZ ;  /* 0x800000ff0e0c798a */ /* 0x000362000c12f508 */
[----:B------:R-:W-:Y:S01]  /*16890*/  BSSY.RECONVERGENT B3, `(.L_x_230) ;  /* 0x0000005000037945 */ /* 0x000fe20003800200 */
[----:B------:R-:W-:-:S03]  /*168a0*/  ISETP.GT.U32.AND P0, PT, R0, 0x7, PT ;  /* 0x000000070000780c */ /* 0x000fc60003f04070 */
[----:B-1----:R-:W-:Y:S10]  /*168b0*/  @P1 BRA `(.L_x_231) ;  /* 0x0000000000081947 */ /* 0x002ff40003800000 */
[----:B-----5:R1:W5:Y:S04]  /*168c0*/  LD.E.64 R12, desc[UR8][R14.64] ;  /* 0x000000080e0c7980 */ /* 0x020368000c101b00 */
[----:B------:R1:W-:Y:S02]  /*168d0*/  ST.E.64 desc[UR8][R14.64], RZ ;  /* 0x000000ff0e007985 */ /* 0x0003e4000c101b08 */
.L_x_231:
[----:B------:R-:W-:Y:S05]  /*168e0*/  BSYNC.RECONVERGENT B3 ;  /* 0x0000000000037941 */ /* 0x000fea0003800200 */
.L_x_230:
[----:B------:R-:W-:Y:S04]  /*168f0*/  BSSY B3, `(.L_x_232) ;  /* 0x0000164000037945 */ /* 0x000fe80003800000 */
[----:B------:R-:W-:Y:S05]  /*16900*/  @P0 BRA `(.L_x_233) ;  /* 0x0000000800a40947 */ /* 0x000fea0003800000 */
[----:B------:R-:W4:Y:S02]  /*16910*/  LDL R5, [R1+0x118] ;  /* 0x0001180001057983 */ /* 0x000f240000100800 */
[----:B----4-:R-:W-:-:S04]  /*16920*/  SHF.R.U32.HI R0, RZ, 0xd, R5 ;  /* 0x0000000dff007819 */ /* 0x010fc80000011605 */
[----:B------:R-:W-:-:S13]  /*16930*/  ISETP.NE.AND P0, PT, R0, UR14, PT ;  /* 0x0000000e00007c0c */ /* 0x000fda000bf05270 */
[----:B0-----:R-:W0:Y:S01]  /*16940*/  @P0 LDC.64 R8, c[0x0][0x380] ;  /* 0x0000e000ff080b82 */ /* 0x001e220000000a00 */
[----:B------:R-:W-:-:S04]  /*16950*/  @!P0 VIADD R0, R5, -UR15 ;  /* 0x8000000f05008c36 */ /* 0x000fc80008000000 */
[----:B------:R-:W-:-:S04]  /*16960*/  @!P0 IMAD.WIDE.U32 R6, R0, 0x8, R10 ;  /* 0x0000000800068825 */ /* 0x000fc800078e000a */
[----:B0-----:R-:W-:-:S03]  /*16970*/  @P0 IMAD.WIDE.U32 R8, R5, 0x8, R8 ;  /* 0x0000000805080825 */ /* 0x001fc600078e0008 */
[----:B------:R-:W-:Y:S01]  /*16980*/  @P0 IADD3 R6, P1, PT, R8, 0x800000, RZ ;  /* 0x0080000008060810 */ /* 0x000fe20007f3e0ff */
[----:B-----5:R-:W-:Y:S01]  /*16990*/  IMAD.MOV.U32 R8, RZ, RZ, R13 ;  /* 0x000000ffff087224 */ /* 0x020fe200078e000d */
[----:B------:R-:W-:-:S03]  /*169a0*/  LEA R13, R5, 0x4, 0x3 ;  /* 0x00000004050d7811 */ /* 0x000fc600078e18ff */
[----:B------:R-:W-:Y:S01]  /*169b0*/  @P0 IMAD.X R7, RZ, RZ, R9, P1 ;  /* 0x000000ffff070224 */ /* 0x000fe200008e0609 */
[----:B------:R-:W-:Y:S01]  /*169c0*/  LOP3.LUT P0, RZ, R12, 0x7, RZ, 0xc0, !PT ;  /* 0x000000070cff7812 */ /* 0x000fe2000780c0ff */
[----:B------:R-:W-:-:S05]  /*169d0*/  IMAD.MOV.U32 R9, RZ, RZ, 0x2 ;  /* 0x00000002ff097424 */ /* 0x000fca00078e00ff */
[----:B------:R0:W-:Y:S07]  /*169e0*/  ST.E.64 desc[UR8][R6.64], R8 ;  /* 0x0000000806007985 */ /* 0x0001ee000c101b08 */
[----:B------:R-:W-:Y:S05]  /*169f0*/  @P0 BRA `(.L_x_234) ;  /* 0x0000000400f80947 */ /* 0x000fea0003800000 */
.L_x_243:
[----:B------:R-:W-:Y:S01]  /*16a00*/  LOP3.LUT P0, RZ, R13, 0x7, RZ, 0xc0, !PT ;  /* 0x000000070dff7812 */ /* 0x000fe2000780c0ff */
[----:B------:R-:W-:Y:S05]  /*16a10*/  YIELD ;  /* 0x0000000000007946 */ /* 0x000fea0003800000 */
[----:B------:R-:W-:Y:S01]  /*16a20*/  BSSY B4, `(.L_x_235) ;  /* 0x0000040000047945 */ /* 0x000fe20003800000 */
[----:B------:R-:W-:-:S06]  /*16a30*/  IMAD.MOV.U32 R0, RZ, RZ, R13 ;  /* 0x000000ffff007224 */ /* 0x000fcc00078e000d */
[----:B------:R-:W-:Y:S05]  /*16a40*/  @P0 BRA `(.L_x_236) ;  /* 0x0000000000f40947 */ /* 0x000fea0003800000 */
[----:B------:R-:W4:Y:S01]  /*16a50*/  S2R R5, SR_CgaCtaId ;  /* 0x0000000000057919 */ /* 0x000f220000008800 */
[----:B------:R-:W-:Y:S01]  /*16a60*/  MOV R0, 0x400 ;  /* 0x0000040000007802 */ /* 0x000fe20000000f00 */
[----:B0-----:R-:W0:Y:S04]  /*16a70*/  S2R R9, SR_SWINHI ;  /* 0x0000000000097919 */ /* 0x001e280000002f00 */
[----:B------:R-:W-:-:S05]  /*16a80*/  VIADD R0, R0, 0x410 ;  /* 0x0000041000007836 */ /* 0x000fca0000000000 */
[----:B----4-:R-:W-:-:S04]  /*16a90*/  LEA R0, R5, R0, 0x18 ;  /* 0x0000000005007211 */ /* 0x010fc800078ec0ff */
[----:B------:R-:W-:Y:S02]  /*16aa0*/  MOV R6, R0 ;  /* 0x0000000000067202 */ /* 0x000fe40000000f00 */
[----:B0-----:R-:W-:-:S07]  /*16ab0*/  MOV R7, R9 ;  /* 0x0000000900077202 */ /* 0x001fce0000000f00 */
.L_x_239:
[--C-:B----4-:R-:W-:Y:S01]  /*16ac0*/  SHF.R.U32.HI R11, RZ, 0x3, R13.reuse ;  /* 0x00000003ff0b7819 */ /* 0x110fe2000001160d */
[--C-:B------:R-:W-:Y:S01]  /*16ad0*/  IMAD.MOV.U32 R0, RZ, RZ, R13.reuse ;  /* 0x000000ffff007224 */ /* 0x100fe200078e000d */
[----:B0-----:R-:W-:Y:S01]  /*16ae0*/  SHF.R.U32.HI R5, RZ, 0x10, R13 ;  /* 0x00000010ff057819 */ /* 0x001fe2000001160d */
[----:B------:R-:W-:Y:S05]  /*16af0*/  YIELD ;  /* 0x0000000000007946 */ /* 0x000fea0003800000 */
[----:B------:R-:W-:Y:S01]  /*16b00*/  VIADD R9, R11, -UR15 ;  /* 0x8000000f0b097c36 */ /* 0x000fe20008000000 */
[----:B------:R-:W-:-:S03]  /*16b10*/  ISETP.NE.AND P1, PT, R5, UR14, PT ;  /* 0x0000000e05007c0c */ /* 0x000fc6000bf25270 */
[----:B------:R-:W-:-:S03]  /*16b20*/  IMAD.WIDE.U32 R8, R9, 0x4, R6 ;  /* 0x0000000409087825 */ /* 0x000fc600078e0006 */
[----:B-1----:R-:W-:-:S05]  /*16b30*/  IADD3 R14, P0, PT, R8, 0x10000, RZ ;  /* 0x00010000080e7810 */ /* 0x002fca0007f1e0ff */
        /* <DEDUP_REMOVED lines=40> */
.L_x_238:
[----:B------:R-:W-:Y:S05]  /*16dc0*/  BSYNC.RECONVERGENT B5 ;  /* 0x0000000000057941 */ /* 0x000fea0003800200 */
.L_x_237:
[----:B------:R-:W-:Y:S01]  /*16dd0*/  LOP3.LUT P0, RZ, R13, 0x7, RZ, 0xc0, !PT ;  /* 0x000000070dff7812 */ /* 0x000fe2000780c0ff */
[----:B------:R-:W-:-:S05]  /*16de0*/  IMAD.MOV.U32 R10, RZ, RZ, R0 ;  /* 0x000000ffff0a7224 */ /* 0x000fca00078e0000 */
[----:B------:R4:W-:Y:S07]  /*16df0*/  ATOM.E.EXCH.STRONG.GPU PT, RZ, desc[UR8][R10.64], RZ ;  /* 0x800000ff0aff798a */ /* 0x0009ee000c1ef108 */
[----:B------:R-:W-:Y:S05]  /*16e00*/  @!P0 BRA `(.L_x_239) ;  /* 0xfffffffc002c8947 */ /* 0x000fea000383ffff */
[----:B------:R-:W-:-:S07]  /*16e10*/  IMAD.MOV.U32 R0, RZ, RZ, R13 ;  /* 0x000000ffff007224 */ /* 0x000fce00078e000d */
.L_x_236:
[----:B------:R-:W-:Y:S05]  /*16e20*/  BSYNC B4 ;  /* 0x0000000000047941 */ /* 0x000fea0003800000 */
.L_x_235:
[----:B0-----:R-:W0:Y:S01]  /*16e30*/  S2R R6, SR_CgaCtaId ;  /* 0x0000000000067919 */ /* 0x001e220000008800 */
[----:B------:R-:W-:Y:S02]  /*16e40*/  MOV R5, 0x400 ;  /* 0x0000040000057802 */ /* 0x000fe40000000f00 */
[----:B------:R-:W-:Y:S01]  /*16e50*/  SHF.R.U32.HI R9, RZ, 0x3, R12 ;  /* 0x00000003ff097819 */ /* 0x000fe2000001160c */
[----:B------:R-:W5:Y:S02]  /*16e60*/  S2R R13, SR_SWINHI ;  /* 0x00000000000d7919 */ /* 0x000f640000002f00 */
[----:B------:R-:W-:Y:S02]  /*16e70*/  VIADD R5, R5, 0x410 ;  /* 0x0000041005057836 */ /* 0x000fe40000000000 */
[----:B----4-:R-:W-:-:S03]  /*16e80*/  VIADD R11, R9, -UR15 ;  /* 0x8000000f090b7c36 */ /* 0x010fc60008000000 */
[----:B0-----:R-:W-:Y:S02]  /*16e90*/  LEA R6, R6, R5, 0x18 ;  /* 0x0000000506067211 */ /* 0x001fe400078ec0ff */
[----:B------:R-:W-:Y:S02]  /*16ea0*/  SHF.R.U32.HI R5, RZ, 0x10, R12 ;  /* 0x00000010ff057819 */ /* 0x000fe4000001160c */
[----:B------:R-:W-:Y:S02]  /*16eb0*/  MOV R6, R6 ;  /* 0x0000000600067202 */ /* 0x000fe40000000f00 */
[----:B-----5:R-:W-:Y:S02]  /*16ec0*/  MOV R7, R13 ;  /* 0x0000000d00077202 */ /* 0x020fe40000000f00 */
[----:B------:R-:W-:Y:S01]  /*16ed0*/  ISETP.NE.AND P1, PT, R5, UR14, PT ;  /* 0x0000000e05007c0c */ /* 0x000fe2000bf25270 */
        /* <DEDUP_REMOVED lines=39> */
.L_x_242:
[----:B------:R-:W-:Y:S05]  /*17150*/  BSYNC.RECONVERGENT B4 ;  /* 0x0000000000047941 */ /* 0x000fea0003800200 */
.L_x_241:
[C---:B------:R-:W-:Y:S01]  /*17160*/  LOP3.LUT P0, RZ, R13.reuse, 0x7, RZ, 0xc0, !PT ;  /* 0x000000070dff7812 */ /* 0x040fe2000780c0ff */
[----:B0-----:R-:W-:Y:S02]  /*17170*/  IMAD.MOV.U32 R6, RZ, RZ, R14 ;  /* 0x000000ffff067224 */ /* 0x001fe400078e000e */
[----:B------:R-:W-:Y:S01]  /*17180*/  IMAD.MOV.U32 R7, RZ, RZ, R15 ;  /* 0x000000ffff077224 */ /* 0x000fe200078e000f */
[----:B------:R-:W-:-:S04]  /*17190*/  SEL R12, R13, R0, !P0 ;  /* 0x000000000d0c7207 */ /* 0x000fc80004000000 */
[----:B------:R-:W-:Y:S01]  /*171a0*/  LOP3.LUT P1, RZ, R12, 0x7, RZ, 0xc0, !PT ;  /* 0x000000070cff7812 */ /* 0x000fe2000782c0ff */
[----:B------:R4:W-:Y:S01]  /*171b0*/  ATOM.E.EXCH.STRONG.GPU PT, RZ, desc[UR8][R6.64], RZ ;  /* 0x800000ff06ff798a */ /* 0x0009e2000c1ef108 */
[----:B------:R-:W-:-:S11]  /*171c0*/  SEL R13, R0, R13, !P0 ;  /* 0x0000000d000d7207 */ /* 0x000fd60004000000 */
[----:B----4-:R-:W-:Y:S05]  /*171d0*/  @!P1 BRA `(.L_x_243) ;  /* 0xfffffff800089947 */ /* 0x010fea000383ffff */
.L_x_234:
[----:B------:R-:W-:Y:S02]  /*171e0*/  IMAD.SHL.U32 R0, R12, 0x8, RZ ;  /* 0x000000080c007824 */ /* 0x000fe400078e00ff */
[----:B------:R-:W-:Y:S02]  /*171f0*/  IMAD.MOV.U32 R5, RZ, RZ, -0x4f0f1000 ;  /* 0xb0f0f000ff057424 */ /* 0x000fe400078e00ff */
[----:B0-----:R-:W-:Y:S01]  /*17200*/  IMAD.MOV.U32 R9, RZ, RZ, -0x40000000 ;  /* 0xc0000000ff097424 */ /* 0x001fe200078e00ff */
        /* <DEDUP_REMOVED lines=23> */
[----:B------:R0:W-:Y:S01]  /*17380*/  @!P0 STL.64 [R5+0x8], R12 ;  /* 0x0000080c05008387 */ /* 0x0001e20000100a00 */
[----:B------:R-:W-:Y:S05]  /*17390*/  BRA `(.L_x_240) ;  /* 0x0000000800e47947 */ /* 0x000fea0003800000 */
.L_x_233:
[----:B------:R-:W0:Y:S01]  /*173a0*/  LDL.64 R18, [R1+0x118] ;  /* 0x0001180001127983 */ /* 0x000e220000100a00 */
[----:B------:R-:W-:Y:S02]  /*173b0*/  LOP3.LUT R0, R0, 0xfffffff8, RZ, 0xc0, !PT ;  /* 0xfffffff800007812 */ /* 0x000fe400078ec0ff */
[----:B0-----:R-:W-:Y:S02]  /*173c0*/  SHF.R.U32.HI R6, RZ, 0xd, R19 ;  /* 0x0000000dff067819 */ /* 0x001fe40000011613 */
[----:B------:R-:W-:Y:S02]  /*173d0*/  SHF.R.U32.HI R5, RZ, 0xd, R18 ;  /* 0x0000000dff057819 */ /* 0x000fe40000011612 */
[----:B------:R-:W-:Y:S02]  /*173e0*/  ISETP.NE.AND P1, PT, R6, UR14, PT ;  /* 0x0000000e06007c0c */ /* 0x000fe4000bf25270 */
[----:B------:R-:W-:-:S11]  /*173f0*/  ISETP.NE.AND P0, PT, R5, UR14, PT ;  /* 0x0000000e05007c0c */ /* 0x000fd6000bf05270 */
[----:B------:R-:W0:Y:S01]  /*17400*/  @P1 LDC.64 R6, c[0x0][0x380] ;  /* 0x0000e000ff061b82 */ /* 0x000e220000000a00 */
[----:B------:R-:W-:Y:S02]  /*17410*/  @!P1 VIADD R21, R19, -UR15 ;  /* 0x8000000f13159c36 */ /* 0x000fe40008000000 */
[----:B------:R-:W-:-:S04]  /*17420*/  @!P0 VIADD R5, R18, -UR15 ;  /* 0x8000000f12058c36 */ /* 0x000fc80008000000 */
[--C-:B-1----:R-:W-:Y:S01]  /*17430*/  @!P0 IMAD.WIDE.U32 R14, R5, 0x8, R10.reuse ;  /* 0x00000008050e8825 */ /* 0x102fe200078e000a */
[----:B------:R-:W1:Y:S03]  /*17440*/  @P0 LDC.64 R8, c[0x0][0x380] ;  /* 0x0000e000ff080b82 */ /* 0x000e660000000a00 */
[----:B------:R-:W-:-:S04]  /*17450*/  @!P1 IMAD.WIDE.U32 R10, R21, 0x8, R10 ;  /* 0x00000008150a9825 */ /* 0x000fc800078e000a */
[----:B------:R-:W-:Y:S02]  /*17460*/  @!P1 IMAD.MOV.U32 R5, RZ, RZ, R10 ;  /* 0x000000ffff059224 */ /* 0x000fe400078e000a */
[----:B------:R-:W-:Y:S02]  /*17470*/  IMAD.SHL.U32 R10, R19, 0x8, RZ ;  /* 0x00000008130a7824 */ /* 0x000fe400078e00ff */
[----:B------:R-:W-:-:S03]  /*17480*/  @!P1 IMAD.MOV.U32 R20, RZ, RZ, R11 ;  /* 0x000000ffff149224 */ /* 0x000fc600078e000b */
[----:B------:R-:W-:Y:S01]  /*17490*/  LOP3.LUT R11, R10, 0x4, RZ, 0xfc, !PT ;  /* 0x000000040a0b7812 */ /* 0x000fe200078efcff */
[----:B------:R-:W-:Y:S02]  /*174a0*/  IMAD.MOV.U32 R10, RZ, RZ, 0x2 ;  /* 0x00000002ff0a7424 */ /* 0x000fe400078e00ff */
[----:B0-----:R-:W-:-:S03]  /*174b0*/  @P1 IMAD.WIDE.U32 R6, R19, 0x8, R6 ;  /* 0x0000000813061825 */ /* 0x001fc600078e0006 */
[----:B------:R-:W-:Y:S01]  /*174c0*/  @P1 IADD3 R5, P3, PT, R6, 0x800000, RZ ;  /* 0x0080000006051810 */ /* 0x000fe20007f7e0ff */
[----:B------:R-:W-:Y:S02]  /*174d0*/  VIADD R6, R0, 0xfffffffb ;  /* 0xfffffffb00067836 */ /* 0x000fe40000000000 */
[----:B-1----:R-:W-:-:S04]  /*174e0*/  @P0 IMAD.WIDE.U32 R8, R18, 0x8, R8 ;  /* 0x0000000812080825 */ /* 0x002fc800078e0008 */
[----:B------:R-:W-:Y:S01]  /*174f0*/  @P1 IMAD.X R20, RZ, RZ, R7, P3 ;  /* 0x000000ffff141224 */ /* 0x000fe200018e0607 */
[----:B------:R-:W-:Y:S01]  /*17500*/  @P0 IADD3 R14, P2, PT, R8, 0x800000, RZ ;  /* 0x00800000080e0810 */ /* 0x000fe20007f5e0ff */
[----:B-----5:R-:W-:Y:S01]  /*17510*/  IMAD.MOV.U32 R7, RZ, RZ, R13 ;  /* 0x000000ffff077224 */ /* 0x020fe200078e000d */
[----:B------:R-:W-:Y:S01]  /*17520*/  LEA R13, R18, 0x4, 0x3 ;  /* 0x00000004120d7811 */ /* 0x000fe200078e18ff */
[----:B------:R-:W-:Y:S02]  /*17530*/  IMAD.MOV.U32 R8, RZ, RZ, R5 ;  /* 0x000000ffff087224 */ /* 0x000fe400078e0005 */
[----:B------:R-:W-:Y:S01]  /*17540*/  @P0 IMAD.X R15, RZ, RZ, R9, P2 ;  /* 0x000000ffff0f0224 */ /* 0x000fe200010e0609 */
[----:B------:R-:W-:Y:S01]  /*17550*/  LOP3.LUT P0, RZ, R12, 0x7, RZ, 0xc0, !PT ;  /* 0x000000070cff7812 */ /* 0x000fe2000780c0ff */
[----:B------:R-:W-:-:S03]  /*17560*/  IMAD.MOV.U32 R9, RZ, RZ, R20 ;  /* 0x000000ffff097224 */ /* 0x000fc600078e0014 */
[----:B------:R0:W-:Y:S04]  /*17570*/  ST.E.64 desc[UR8][R14.64], R10 ;  /* 0x0000000a0e007985 */ /* 0x0001e8000c101b08 */
[----:B------:R0:W-:Y:S05]  /*17580*/  ST.E.64 desc[UR8][R8.64], R6 ;  /* 0x0000000608007985 */ /* 0x0001ea000c101b08 */
[----:B------:R-:W-:Y:S05]  /*17590*/  @P0 BRA `(.L_x_244) ;  /* 0x0000000400f80947 */ /* 0x000fea0003800000 */
.L_x_252:
[----:B------:R-:W-:Y:S01]  /*175a0*/  LOP3.LUT P0, RZ, R13, 0x7, RZ, 0xc0, !PT ;  /* 0x000000070dff7812 */ /* 0x000fe2000780c0ff */
[----:B------:R-:W-:Y:S05]  /*175b0*/  YIELD ;  /* 0x0000000000007946 */ /* 0x000fea0003800000 */
[----:B------:R-:W-:Y:S01]  /*175c0*/  BSSY B4, `(.L_x_245) ;  /* 0x0000040000047945 */ /* 0x000fe20003800000 */
[----:B------:R-:W-:-:S06]  /*175d0*/  IMAD.MOV.U32 R0, RZ, RZ, R13 ;  /* 0x000000ffff007224 */ /* 0x000fcc00078e000d */
[----:B------:R-:W-:Y:S05]  /*175e0*/  @P0 BRA `(.L_x_246) ;  /* 0x0000000000f40947 */ /* 0x000fea0003800000 */
[----:B------:R-:W1:Y:S01]  /*175f0*/  S2R R5, SR_CgaCtaId ;  /* 0x0000000000057919 */ /* 0x000e620000008800 */
[----:B------:R-:W-:Y:S01]  /*17600*/  MOV R0, 0x400 ;  /* 0x0000040000007802 */ /* 0x000fe20000000f00 */
[----:B0-----:R-:W0:Y:S04]  /*17610*/  S2R R9, SR_SWINHI ;  /* 0x0000000000097919 */ /* 0x001e280000002f00 */
[----:B------:R-:W-:-:S05]  /*17620*/  VIADD R0, R0, 0x410 ;  /* 0x0000041000007836 */ /* 0x000fca0000000000 */
[----:B-1----:R-:W-:-:S04]  /*17630*/  LEA R0, R5, R0, 0x18 ;  /* 0x0000000005007211 */ /* 0x002fc800078ec0ff */
[----:B------:R-:W-:Y:S02]  /*17640*/  MOV R6, R0 ;  /* 0x0000000000067202 */ /* 0x000fe40000000f00 */
[----:B0-----:R-:W-:-:S07]  /*17650*/  MOV R7, R9 ;  /* 0x0000000900077202 */ /* 0x001fce0000000f00 */
.L_x_249:
        /* <DEDUP_REMOVED lines=48> */
.L_x_248:
[----:B------:R-:W-:Y:S05]  /*17960*/  BSYNC.RECONVERGENT B5 ;  /* 0x0000000000057941 */ /* 0x000fea0003800200 */
.L_x_247:
[----:B------:R-:W-:Y:S01]  /*17970*/  LOP3.LUT P0, RZ, R13, 0x7, RZ, 0xc0, !PT ;  /* 0x000000070dff7812 */ /* 0x000fe2000780c0ff */
[----:B------:R-:W-:-:S05]  /*17980*/  IMAD.MOV.U32 R10, RZ, RZ, R0 ;  /* 0x000000ffff0a7224 */ /* 0x000fca00078e0000 */
[----:B------:R1:W-:Y:S07]  /*17990*/  ATOM.E.EXCH.STRONG.GPU PT, RZ, desc[UR8][R10.64], RZ ;  /* 0x800000ff0aff798a */ /* 0x0003ee000c1ef108 */
[----:B------:R-:W-:Y:S05]  /*179a0*/  @!P0 BRA `(.L_x_249) ;  /* 0xfffffffc002c8947 */ /* 0x000fea000383ffff */
[----:B------:R-:W-:-:S07]  /*179b0*/  IMAD.MOV.U32 R0, RZ, RZ, R13 ;  /* 0x000000ffff007224 */ /* 0x000fce00078e000d */
.L_x_246:
[----:B------:R-:W-:Y:S05]  /*179c0*/  BSYNC B4 ;  /* 0x0000000000047941 */ /* 0x000fea0003800000 */
.L_x_245:
[----:B0-----:R-:W0:Y:S01]  /*179d0*/  S2R R6, SR_CgaCtaId ;  /* 0x0000000000067919 */ /* 0x001e220000008800 */
[----:B------:R-:W-:Y:S02]  /*179e0*/  MOV R5, 0x400 ;  /* 0x0000040000057802 */ /* 0x000fe40000000f00 */
[----:B------:R-:W-:Y:S01]  /*179f0*/  SHF.R.U32.HI R9, RZ, 0x3, R12 ;  /* 0x00000003ff097819 */ /* 0x000fe2000001160c */
[----:B------:R-:W4:Y:S02]  /*17a00*/  S2R R13, SR_SWINHI ;  /* 0x00000000000d7919 */ /* 0x000f240000002f00 */
[----:B------:R-:W-:Y:S02]  /*17a10*/  VIADD R5, R5, 0x410 ;  /* 0x0000041005057836 */ /* 0x000fe40000000000 */
[----:B-1----:R-:W-:-:S03]  /*17a20*/  VIADD R11, R9, -UR15 ;  /* 0x8000000f090b7c36 */ /* 0x002fc60008000000 */
[----:B0-----:R-:W-:Y:S02]  /*17a30*/  LEA R6, R6, R5, 0x18 ;  /* 0x0000000506067211 */ /* 0x001fe400078ec0ff */
[----:B------:R-:W-:Y:S02]  /*17a40*/  SHF.R.U32.HI R5, RZ, 0x10, R12 ;  /* 0x00000010ff057819 */ /* 0x000fe4000001160c */
[----:B------:R-:W-:Y:S02]  /*17a50*/  MOV R6, R6 ;  /* 0x0000000600067202 */ /* 0x000fe40000000f00 */
[----:B----4-:R-:W-:Y:S02]  /*17a60*/  MOV R7, R13 ;  /* 0x0000000d00077202 */ /* 0x010fe40000000f00 */
        /* <DEDUP_REMOVED lines=40> */
.L_x_251:
[----:B------:R-:W-:Y:S05]  /*17cf0*/  BSYNC.RECONVERGENT B4 ;  /* 0x0000000000047941 */ /* 0x000fea0003800200 */
.L_x_250:
        /* <DEDUP_REMOVED lines=8> */
.L_x_244:
        /* <DEDUP_REMOVED lines=19> */
[C---:B------:R-:W-:Y:S01]  /*17eb0*/  @!P0 VIADD R0, R2.reuse, 0x1 ;  /* 0x0000000102008836 */ /* 0x040fe20000000000 */
[----:B------:R-:W-:Y:S01]  /*17ec0*/  @!P0 LEA R5, R2, UR7, 0x3 ;  /* 0x0000000702058c11 */ /* 0x000fe2000f8e18ff */
[C---:B--2---:R-:W-:Y:S01]  /*17ed0*/  @P0 VIADD R2, R3.reuse, 0xffffffff ;  /* 0xffffffff03020836 */ /* 0x044fe20000000000 */
[----:B---3--:R-:W-:Y:S02]  /*17ee0*/  @P0 LEA R3, R3, UR7, 0x3 ;  /* 0x0000000703030c11 */ /* 0x008fe4000f8e18ff */
[----:B------:R4:W-:Y:S04]  /*17ef0*/  @!P0 STL [R1], R0 ;  /* 0x0000000001008387 */ /* 0x0009e80000100800 */
[----:B------:R4:W-:Y:S04]  /*17f00*/  @!P0 STL.64 [R5+0x8], R12 ;  /* 0x0000080c05008387 */ /* 0x0009e80000100a00 */
[----:B------:R4:W-:Y:S04]  /*17f10*/  @P0 STL [R1+0x4], R2 ;  /* 0x0000040201000387 */ /* 0x0009e80000100800 */
[----:B------:R4:W-:Y:S02]  /*17f20*/  @P0 STL.64 [R3+0x8], R12 ;  /* 0x0000080c03000387 */ /* 0x0009e40000100a00 */
.L_x_240:
[----:B------:R-:W-:Y:S05]  /*17f30*/  BSYNC B3 ;  /* 0x0000000000037941 */ /* 0x000fea0003800000 */
.L_x_232:
[----:B------:R-:W-:Y:S05]  /*17f40*/  BRA `(.L_x_93) ;  /* 0x0000002800787947 */ /* 0x000fea0003800000 */
.L_x_223:
[----:B------:R-:W4:Y:S01]  /*17f50*/  LDL R14, [R1+0x110] ;  /* 0x00011000010e7983 */ /* 0x000f220000100800 */
[----:B------:R-:W-:Y:S01]  /*17f60*/  MOV R5, 0x400 ;  /* 0x0000040000057802 */ /* 0x000fe20000000f00 */
[----:B------:R-:W-:Y:S01]  /*17f70*/  BSSY.RECONVERGENT B3, `(.L_x_253) ;  /* 0x0000107000037945 */ /* 0x000fe20003800200 */
[----:B------:R-:W-:Y:S01]  /*17f80*/  PLOP3.LUT P0, PT, PT, PT, PT, 0x8, 0x80 ;  /* 0x000000000080781c */ /* 0x000fe20003f0e170 */
[----:B------:R-:W0:Y:S02]  /*17f90*/  S2R R6, SR_CgaCtaId ;  /* 0x0000000000067919 */ /* 0x000e240000008800 */
[----:B------:R-:W-:-:S05]  /*17fa0*/  VIADD R5, R5, 0x410 ;  /* 0x0000041005057836 */ /* 0x000fca0000000000 */
[----:B0-----:R-:W-:-:S05]  /*17fb0*/  LEA R5, R6, R5, 0x18 ;  /* 0x0000000506057211 */ /* 0x001fca00078ec0ff */
[C---:B----4-:R-:W-:Y:S01]  /*17fc0*/  IMAD R11, R14.reuse, 0x8, R5 ;  /* 0x000000080e0b7824 */ /* 0x050fe200078e0205 */
[C---:B------:R-:W-:Y:S01]  /*17fd0*/  ISETP.NE.AND P2, PT, R14.reuse, RZ, PT ;  /* 0x000000ff0e00720c */ /* 0x040fe20003f45270 */
[C---:B------:R-:W-:Y:S02]  /*17fe0*/  VIADD R10, R14.reuse, 0x100 ;  /* 0x000001000e0a7836 */ /* 0x040fe40000000000 */
[----:B------:R-:W-:Y:S02]  /*17ff0*/  VIADD R6, R14, UR15 ;  /* 0x0000000f0e067c36 */ /* 0x000fe40008000000 */
[----:B------:R-:W0:Y:S01]  /*18000*/  LDS R11, [R11] ;  /* 0x000000000b0b7984 */ /* 0x000e220000000800 */
[----:B------:R-:W-:Y:S02]  /*18010*/  LOP3.LUT R10, R10, 0x1fff, RZ, 0xc0, !PT ;  /* 0x00001fff0a0a7812 */ /* 0x000fe400078ec0ff */
[----:B0-----:R-:W-:-:S13]  /*18020*/  ISETP.NE.AND P1, PT, R11, RZ, PT ;  /* 0x000000ff0b00720c */ /* 0x001fda0003f25270 */
[----:B------:R-:W-:Y:S05]  /*18030*/  @!P1 BRA P2, `(.L_x_254) ;  /* 0x0000000c00e89947 */ /* 0x000fea0001000000 */
[----:B------:R-:W-:Y:S01]  /*18040*/  IMAD R11, R10, 0x8, R5 ;  /* 0x000000080a0b7824 */ /* 0x000fe200078e0205 */
[C---:B------:R-:W-:Y:S01]  /*18050*/  LOP3.LUT R15, R14.reuse, 0x1fff, RZ, 0xc0, !PT ;  /* 0x00001fff0e0f7812 */ /* 0x040fe200078ec0ff */
[----:B------:R-:W-:Y:S02]  /*18060*/  VIADD R13, R14, 0x200 ;  /* 0x000002000e0d7836 */ /* 0x000fe40000000000 */
[----:B------:R-:W-:Y:S01]  /*18070*/  VIADD R6, R10, UR15 ;  /* 0x0000000f0a067c36 */ /* 0x000fe20008000000 */
[----:B------:R-:W-:Y:S01]  /*18080*/  ISETP.NE.AND P2, PT, R15, 0x1f00, PT ;  /* 0x00001f000f00780c */ /* 0x000fe20003f45270 */
[----:B------:R-:W0:Y:S01]  /*18090*/  LDS R11, [R11] ;  /* 0x000000000b0b7984 */ /* 0x000e220000000800 */
[----:B------:R-:W-:Y:S02]  /*180a0*/  LOP3.LUT R10, R13, 0x1fff, RZ, 0xc0, !PT ;  /* 0x00001fff0d0a7812 */ /* 0x000fe400078ec0ff */
[----:B0-----:R-:W-:-:S13]  /*180b0*/  ISETP.NE.AND P1, PT, R11, RZ, PT ;  /* 0x000000ff0b00720c */ /* 0x001fda0003f25270 */
[----:B------:R-:W-:Y:S05]  /*180c0*/  @!P1 BRA P2, `(.L_x_254) ;  /* 0x0000000c00c49947 */ /* 0x000fea0001000000 */
[----:B------:R-:W-:Y:S01]  /*180d0*/  IMAD R13, R10, 0x8, R5 ;  /* 0x000000080a0d7824 */ /* 0x000fe200078e0205 */
[----:B------:R-:W-:Y:S01]  /*180e0*/  ISETP.NE.AND P2, PT, R15, 0x1e00, PT ;  /* 0x00001e000f00780c */ /* 0x000fe20003f45270 */
[----:B------:R-:W-:Y:S02]  /*180f0*/  VIADD R11, R14, 0x300 ;  /* 0x000003000e0b7836 */ /* 0x000fe40000000000 */
[----:B------:R-:W-:Y:S02]  /*18100*/  VIADD R6, R10, UR15 ;  /* 0x0000000f0a067c36 */ /* 0x000fe40008000000 */
        /* <DEDUP_REMOVED lines=100> */
[C---:B------:R-:W-:Y:S01]  /*18750*/  IMAD R11, R10.reuse, 0x8, R5 ;  /* 0x000000080a0b7824 */ /* 0x040fe200078e0205 */
[C---:B------:R-:W-:Y:S01]  /*18760*/  ISETP.NE.AND P2, PT, R15.reuse, 0x1100, PT ;  /* 0x000011000f00780c */ /* 0x040fe20003f45270 */
[----:B------:R-:W-:Y:S01]  /*18770*/  VIADD R6, R10, UR15 ;  /* 0x0000000f0a067c36 */ /* 0x000fe20008000000 */
[----:B------:R-:W-:-:S03]  /*18780*/  LOP3.LUT R14, R15, 0x1000, RZ, 0x3c, !PT ;  /* 0x000010000f0e7812 */ /* 0x000fc600078e3cff */
[----:B------:R-:W0:Y:S02]  /*18790*/  LDS R11, [R11] ;  /* 0x000000000b0b7984 */ /* 0x000e240000000800 */
[----:B------:R-:W-:Y:S01]  /*187a0*/  IMAD.MOV.U32 R10, RZ, RZ, R14 ;  /* 0x000000ffff0a7224 */ /* 0x000fe200078e000e */
[----:B0-----:R-:W-:-:S13]  /*187b0*/  ISETP.NE.AND P1, PT, R11, RZ, PT ;  /* 0x000000ff0b00720c */ /* 0x001fda0003f25270 */
[----:B------:R-:W-:Y:S05]  /*187c0*/  @!P1 BRA P2, `(.L_x_254) ;  /* 0x0000000800049947 */ /* 0x000fea0001000000 */
[C---:B------:R-:W-:Y:S01]  /*187d0*/  IMAD R11, R14.reuse, 0x8, R5 ;  /* 0x000000080e0b7824 */ /* 0x040fe200078e0205 */
[----:B------:R-:W-:Y:S01]  /*187e0*/  ISETP.NE.AND P2, PT, R15, 0x1000, PT ;  /* 0x000010000f00780c */ /* 0x000fe20003f45270 */
[C---:B------:R-:W-:Y:S02]  /*187f0*/  VIADD R10, R14.reuse, 0x100 ;  /* 0x000001000e0a7836 */ /* 0x040fe40000000000 */
        /* <DEDUP_REMOVED lines=117> */
[----:B------:R-:W4:Y:S01]  /*18f50*/  LDL R6, [R1+0x118] ;  /* 0x0001180001067983 */ /* 0x000f220000100800 */
[C---:B------:R-:W-:Y:S01]  /*18f60*/  IMAD R11, R10.reuse, 0x8, R5 ;  /* 0x000000080a0b7824 */ /* 0x040fe200078e0205 */
[----:B------:R-:W-:Y:S01]  /*18f70*/  ISETP.NE.AND P2, PT, R15, 0x100, PT ;  /* 0x000001000f00780c */ /* 0x000fe20003f45270 */
[----:B------:R-:W-:Y:S01]  /*18f80*/  VIADD R13, R10, UR15 ;  /* 0x0000000f0a0d7c36 */ /* 0x000fe20008000000 */
[----:B------:R-:W-:Y:S01]  /*18f90*/  PLOP3.LUT P0, PT, PT, PT, PT, 0x80, 0x8 ;  /* 0x000000000008781c */ /* 0x000fe20003f0f070 */
[----:B------:R-:W-:Y:S02]  /*18fa0*/  IMAD.MOV.U32 R10, RZ, RZ, R15 ;  /* 0x000000ffff0a7224 */ /* 0x000fe400078e000f */
[----:B------:R-:W0:Y:S02]  /*18fb0*/  LDS R11, [R11] ;  /* 0x000000000b0b7984 */ /* 0x000e240000000800 */
[----:B0-----:R-:W-:-:S06]  /*18fc0*/  ISETP.NE.AND P1, PT, R11, RZ, PT ;  /* 0x000000ff0b00720c */ /* 0x001fcc0003f25270 */
[----:B----4-:R-:W-:-:S07]  /*18fd0*/  @P2 SEL R6, R6, R13, P1 ;  /* 0x0000000d06062207 */ /* 0x010fce0000800000 */
.L_x_254:
[----:B------:R-:W-:Y:S05]  /*18fe0*/  BSYNC.RECONVERGENT B3 ;  /* 0x0000000000037941 */ /* 0x000fea0003800200 */
.L_x_253:
[----:B------:R-:W-:Y:S01]  /*18ff0*/  IMAD.IADD R11, R3, 0x1, -R2 ;  /* 0x00000001030b7824 */ /* 0x000fe200078e0a02 */
[----:B------:R1:W-:Y:S04]  /*19000*/  STL [R1+0x110], R10 ;  /* 0x0001100a01007387 */ /* 0x0003e80000100800 */
[----:B------:R1:W-:Y:S01]  /*19010*/  STL [R1+0x118], R6 ;  /* 0x0001180601007387 */ /* 0x0003e20000100800 */
[----:B------:R-:W-:-:S13]  /*19020*/  ISETP.EQ.OR P0, PT, R11, -0x1, P0 ;  /* 0xffffffff0b00780c */ /* 0x000fda0000702670 */
[----:B------:R-:W-:Y:S05]  /*19030*/  @P0 BREAK B2 ;  /* 0x0000000000020942 */ /* 0x000fea0003800000 */
[----:B------:R-:W-:Y:S05]  /*19040*/  @P0 BREAK B0 ;  /* 0x0000000000000942 */ /* 0x000fea0003800000 */
[----:B-1----:R-:W-:Y:S05]  /*19050*/  @P0 BRA `(.L_x_18) ;  /* 0x0000018400b00947 */ /* 0x002fea0003800000 */
[----:B------:R-:W0:Y:S01]  /*19060*/  S2R R14, SR_SWINHI ;  /* 0x00000000000e7919 */ /* 0x000e220000002f00 */
[----:B------:R-:W1:Y:S01]  /*19070*/  LDCU.64 UR16, c[0x0][0x380] ;  /* 0x00007000ff1077ac */ /* 0x000e620008000a00 */
[----:B------:R-:W-:Y:S02]  /*19080*/  SHF.R.U32.HI R13, RZ, 0x10, R7 ;  /* 0x00000010ff0d7819 */ /* 0x000fe40000011607 */
[----:B------:R-:W-:Y:S02]  /*19090*/  LEA.HI R15, R7, -UR15, RZ, 0x1d ;  /* 0x8000000f070f7c11 */ /* 0x000fe4000f8fe8ff */
        /* <DEDUP_REMOVED lines=45> */
.L_x_258:
[----:B------:R-:W-:Y:S05]  /*19370*/  BSYNC.RECONVERGENT B4 ;  /* 0x0000000000047941 */ /* 0x000fea0003800200 */
.L_x_257:
[----:B------:R-:W-:-:S07]  /*19380*/  IMAD.X R15, RZ, RZ, R5, P1 ;  /* 0x000000ffff0f7224 */ /* 0x000fce00008e0605 */
.L_x_256:
[----:B------:R-:W-:Y:S05]  /*19390*/  BSYNC.RECONVERGENT B3 ;  /* 0x0000000000037941 */ /* 0x000fea0003800200 */
.L_x_255:
[----:B0-----:R0:W5:Y:S01]  /*193a0*/  ATOM.E.EXCH.64.STRONG.GPU P0, R8, desc[UR8][R14.64], RZ ;  /* 0x800000ff0e08798a */ /* 0x001162000c10f508 */
[----:B------:R-:W-:Y:S04]  /*193b0*/  BSSY.RECONVERGENT B3, `(.L_x_259) ;  /* 0x0000004000037945 */ /* 0x000fe80003800200 */
[----:B0-----:R-:W-:Y:S05]  /*193c0*/  @P0 BRA `(.L_x_260) ;  /* 0x0000000000080947 */ /* 0x001fea0003800000 */
[----:B-----5:R0:W5:Y:S04]  /*193d0*/  LD.E.64 R8, desc[UR8][R14.64] ;  /* 0x000000080e087980 */ /* 0x020168000c101b00 */
[----:B------:R0:W-:Y:S02]  /*193e0*/  ST.E.64 desc[UR8][R14.64], RZ ;  /* 0x000000ff0e007985 */ /* 0x0001e4000c101b08 */
.L_x_260:
[----:B------:R-:W-:Y:S05]  /*193f0*/  BSYNC.RECONVERGENT B3 ;  /* 0x0000000000037941 */ /* 0x000fea0003800200 */
.L_x_259:
[----:B-----5:R-:W-:Y:S01]  /*19400*/  LOP3.LUT R5, R8, 0x7, RZ, 0xc0, !PT ;  /* 0x0000000708057812 */ /* 0x020fe200078ec0ff */
[----:B------:R-:W-:Y:S03]  /*19410*/  BSSY B3, `(.L_x_93) ;  /* 0x0000151000037945 */ /* 0x000fe60003800000 */
[----:B------:R-:W-:-:S04]  /*19420*/  ISETP.NE.U32.AND P0, PT, R5, 0x3, PT ;  /* 0x000000030500780c */ /* 0x000fc80003f05070 */
[----:B------:R-:W-:-:S13]  /*19430*/  ISETP.NE.AND.EX P0, PT, RZ, RZ, PT, P0 ;  /* 0x000000ffff00720c */ /* 0x000fda0003f05300 */
[----:B------:R-:W-:Y:S05]  /*19440*/  @P0 BRA `(.L_x_261) ;  /* 0x0000000800840947 */ /* 0x000fea0003800000 */
[----:B------:R-:W-:Y:S02]  /*19450*/  LOP3.LUT R5, R0, 0xfffffff8, RZ, 0xc0, !PT ;  /* 0xfffffff800057812 */ /* 0x000fe400078ec0ff */
[----:B------:R-:W-:-:S03]  /*19460*/  LOP3.LUT P1, RZ, R9, 0x7, RZ, 0xc0, !PT ;  /* 0x0000000709ff7812 */ /* 0x000fc6000782c0ff */
[----:B------:R-:W-:-:S05]  /*19470*/  IMAD.IADD R0, R5, 0x1, R8 ;  /* 0x0000000105007824 */ /* 0x000fca00078e0208 */
[----:B------:R-:W-:Y:S02]  /*19480*/  SEL R8, R9, R0, !P1 ;  /* 0x0000000009087207 */ /* 0x000fe40004800000 */
[----:B------:R-:W-:Y:S02]  /*19490*/  SEL R9, R0, R9, !P1 ;  /* 0x0000000900097207 */ /* 0x000fe40004800000 */
[----:B------:R-:W-:-:S13]  /*194a0*/  LOP3.LUT P0, RZ, R8, 0x7, RZ, 0xc0, !PT ;  /* 0x0000000708ff7812 */ /* 0x000fda000780c0ff */
[----:B------:R-:W-:Y:S05]  /*194b0*/  @P0 BRA `(.L_x_262) ;  /* 0x0000000400f80947 */ /* 0x000fea0003800000 */
.L_x_271:
[----:B------:R-:W-:Y:S01]  /*194c0*/  LOP3.LUT P0, RZ, R9, 0x7, RZ, 0xc0, !PT ;  /* 0x0000000709ff7812 */ /* 0x000fe2000780c0ff */
[----:B------:R-:W-:Y:S05]  /*194d0*/  YIELD ;  /* 0x0000000000007946 */ /* 0x000fea0003800000 */
[----:B------:R-:W-:Y:S01]  /*194e0*/  BSSY B4, `(.L_x_263) ;  /* 0x0000040000047945 */ /* 0x000fe20003800000 */
[----:B------:R-:W-:-:S06]  /*194f0*/  IMAD.MOV.U32 R0, RZ, RZ, R9 ;  /* 0x000000ffff007224 */ /* 0x000fcc00078e0009 */
[----:B------:R-:W-:Y:S05]  /*19500*/  @P0 BRA `(.L_x_264) ;  /* 0x0000000000f40947 */ /* 0x000fea0003800000 */
[----:B------:R-:W1:Y:S01]  /*19510*/  S2R R5, SR_CgaCtaId ;  /* 0x0000000000057919 */ /* 0x000e620000008800 */
[----:B------:R-:W-:Y:S01]  /*19520*/  MOV R0, 0x400 ;  /* 0x0000040000007802 */ /* 0x000fe20000000f00 */
[----:B------:R-:W4:Y:S04]  /*19530*/  S2R R11, SR_SWINHI ;  /* 0x00000000000b7919 */ /* 0x000f280000002f00 */
[----:B------:R-:W-:-:S05]  /*19540*/  VIADD R0, R0, 0x410 ;  /* 0x0000041000007836 */ /* 0x000fca0000000000 */
[----:B-1----:R-:W-:-:S04]  /*19550*/  LEA R0, R5, R0, 0x18 ;  /* 0x0000000005007211 */ /* 0x002fc800078ec0ff */
[----:B------:R-:W-:Y:S02]  /*19560*/  MOV R6, R0 ;  /* 0x0000000000067202 */ /* 0x000fe40000000f00 */
[----:B----4-:R-:W-:-:S07]  /*19570*/  MOV R7, R11 ;  /* 0x0000000b00077202 */ /* 0x010fce0000000f00 */
.L_x_267:
[--C-:B-1----:R-:W-:Y:S01]  /*19580*/  SHF.R.U32.HI R13, RZ, 0x3, R9.reuse ;  /* 0x00000003ff0d7819 */ /* 0x102fe20000011609 */
[--C-:B------:R-:W-:Y:S01]  /*19590*/  IMAD.MOV.U32 R0, RZ, RZ, R9.reuse ;  /* 0x000000ffff007224 */ /* 0x100fe200078e0009 */
[----:B0-----:R-:W-:Y:S01]  /*195a0*/  SHF.R.U32.HI R5, RZ, 0x10, R9 ;  /* 0x00000010ff057819 */ /* 0x001fe20000011609 */
[----:B------:R-:W-:Y:S05]  /*195b0*/  YIELD ;  /* 0x0000000000007946 */ /* 0x000fea0003800000 */
[----:B------:R-:W-:Y:S01]  /*195c0*/  VIADD R11, R13, -UR15 ;  /* 0x8000000f0d0b7c36 */ /* 0x000fe20008000000 */
[----:B------:R-:W-:-:S03]  /*195d0*/  ISETP.NE.AND P1, PT, R5, UR14, PT ;  /* 0x0000000e05007c0c */ /* 0x000fc6000bf25270 */
[----:B------:R-:W-:-:S03]  /*195e0*/  IMAD.WIDE.U32 R10, R11, 0x4, R6 ;  /* 0x000000040b0a7825 */ /* 0x000fc600078e0006 */
[----:B0-----:R-:W-:-:S05]  /*195f0*/  IADD3 R14, P0, PT, R10, 0x10000, RZ ;  /* 0x000100000a0e7810 */ /* 0x001fca0007f1e0ff */
        /* <DEDUP_REMOVED lines=40> */
.L_x_266:
[----:B------:R-:W-:Y:S05]  /*19880*/  BSYNC.RECONVERGENT B5 ;  /* 0x0000000000057941 */ /* 0x000fea0003800200 */
.L_x_265:
[----:B------:R-:W-:Y:S01]  /*19890*/  LOP3.LUT P0, RZ, R9, 0x7, RZ, 0xc0, !PT ;  /* 0x0000000709ff7812 */ /* 0x000fe2000780c0ff */
[----:B------:R-:W-:-:S05]  /*198a0*/  IMAD.MOV.U32 R12, RZ, RZ, R0 ;  /* 0x000000ffff0c7224 */ /* 0x000fca00078e0000 */
[----:B------:R1:W-:Y:S07]  /*198b0*/  ATOM.E.EXCH.STRONG.GPU PT, RZ, desc[UR8][R12.64], RZ ;  /* 0x800000ff0cff798a */ /* 0x0003ee000c1ef108 */
[----:B------:R-:W-:Y:S05]  /*198c0*/  @!P0 BRA `(.L_x_267) ;  /* 0xfffffffc002c8947 */ /* 0x000fea000383ffff */
[----:B------:R-:W-:-:S07]  /*198d0*/  IMAD.MOV.U32 R0, RZ, RZ, R9 ;  /* 0x000000ffff007224 */ /* 0x000fce00078e0009 */
.L_x_264:
[----:B------:R-:W-:Y:S05]  /*198e0*/  BSYNC B4 ;  /* 0x0000000000047941 */ /* 0x000fea0003800000 */
.L_x_263:
        /* <DEDUP_REMOVED lines=50> */
.L_x_270:
[----:B------:R-:W-:Y:S05]  /*19c10*/  BSYNC.RECONVERGENT B4 ;  /* 0x0000000000047941 */ /* 0x000fea0003800200 */
.L_x_269:
        /* <DEDUP_REMOVED lines=8> */
.L_x_262:
        /* <DEDUP_REMOVED lines=28> */
.L_x_261:
[----:B------:R-:W-:Y:S01]  /*19e60*/  SHF.R.U32.HI R5, RZ, 0xd, R6 ;  /* 0x0000000dff057819 */ /* 0x000fe20000011606 */
[----:B0-----:R-:W-:Y:S02]  /*19e70*/  IMAD.MOV.U32 R14, RZ, RZ, R0 ;  /* 0x000000ffff0e7224 */ /* 0x001fe400078e0000 */
[----:B------:R-:W-:Y:S01]  /*19e80*/  IMAD.MOV.U32 R15, RZ, RZ, R9 ;  /* 0x000000ffff0f7224 */ /* 0x000fe200078e0009 */
[----:B------:R-:W-:-:S13]  /*19e90*/  ISETP.NE.AND P0, PT, R5, UR14, PT ;  /* 0x0000000e05007c0c */ /* 0x000fda000bf05270 */
[----:B------:R-:W0:Y:S01]  /*19ea0*/  @P0 LDC.64 R12, c[0x0][0x380] ;  /* 0x0000e000ff0c0b82 */ /* 0x000e220000000a00 */
[----:B------:R-:W-:-:S04]  /*19eb0*/  @!P0 VIADD R5, R6, -UR15 ;  /* 0x8000000f06058c36 */ /* 0x000fc80008000000 */
[----:B------:R-:W-:-:S04]  /*19ec0*/  @!P0 IMAD.WIDE.U32 R10, R5, 0x8, R10 ;  /* 0x00000008050a8825 */ /* 0x000fc800078e000a */
[----:B0-----:R-:W-:-:S03]  /*19ed0*/  @P0 IMAD.WIDE.U32 R12, R6, 0x8, R12 ;  /* 0x00000008060c0825 */ /* 0x001fc600078e000c */
[----:B------:R-:W-:-:S05]  /*19ee0*/  @P0 IADD3 R10, P1, PT, R12, 0x800000, RZ ;  /* 0x008000000c0a0810 */ /* 0x000fca0007f3e0ff */
[----:B------:R-:W-:Y:S01]  /*19ef0*/  @P0 IMAD.X R11, RZ, RZ, R13, P1 ;  /* 0x000000ffff0b0224 */ /* 0x000fe200008e060d */
[----:B------:R-:W-:Y:S01]  /*19f00*/  LOP3.LUT P1, RZ, R8, 0x7, RZ, 0xc0, !PT ;  /* 0x0000000708ff7812 */ /* 0x000fe2000782c0ff */
[----:B------:R-:W-:Y:S02]  /*19f10*/  IMAD.MOV.U32 R12, RZ, RZ, R10 ;  /* 0x000000ffff0c7224 */ /* 0x000fe400078e000a */
[----:B------:R-:W-:Y:S01]  /*19f20*/  IMAD.MOV.U32 R13, RZ, RZ, R11 ;  /* 0x000000ffff0d7224 */ /* 0x000fe200078e000b */
[----:B------:R-:W-:-:S04]  /*19f30*/  LEA R11, R6, 0x6, 0x3 ;  /* 0x00000006060b7811 */ /* 0x000fc800078e18ff */
[----:B------:R0:W-:Y:S01]  /*19f40*/  ST.E.64 desc[UR8][R12.64], R14 ;  /* 0x0000000e0c007985 */ /* 0x0001e2000c101b08 */
[----:B------:R-:W-:Y:S02]  /*19f50*/  SEL R10, R8, R11, !P1 ;  /* 0x0000000b080a7207 */ /* 0x000fe40004800000 */
[----:B------:R-:W-:Y:S02]  /*19f60*/  SEL R11, R11, R8, !P1 ;  /* 0x000000080b0b7207 */ /* 0x000fe40004800000 */
[----:B------:R-:W-:-:S13]  /*19f70*/  LOP3.LUT P0, RZ, R10, 0x7, RZ, 0xc0, !PT ;  /* 0x000000070aff7812 */ /* 0x000fda000780c0ff */
[----:B0-----:R-:W-:Y:S05]  /*19f80*/  @P0 BRA `(.L_x_272) ;  /* 0x0000000400f80947 */ /* 0x001fea0003800000 */
.L_x_280:
        /* <DEDUP_REMOVED lines=12> */
.L_x_277:
        /* <DEDUP_REMOVED lines=48> */
.L_x_276:
[----:B------:R-:W-:Y:S05]  /*1a350*/  BSYNC.RECONVERGENT B5 ;  /* 0x0000000000057941 */ /* 0x000fea0003800200 */
.L_x_275:
[----:B------:R-:W-:Y:S01]  /*1a360*/  LOP3.LUT P0, RZ, R11, 0x7, RZ, 0xc0, !PT ;  /* 0x000000070bff7812 */ /* 0x000fe2000780c0ff */
[----:B------:R-:W-:-:S05]  /*1a370*/  IMAD.MOV.U32 R12, RZ, RZ, R0 ;  /* 0x000000ffff0c7224 */ /* 0x000fca00078e0000 */
[----:B------:R1:W-:Y:S07]  /*1a380*/  ATOM.E.EXCH.STRONG.GPU PT, RZ, desc[UR8][R12.64], RZ ;  /* 0x800000ff0cff798a */ /* 0x0003ee000c1ef108 */
[----:B------:R-:W-:Y:S05]  /*1a390*/  @!P0 BRA `(.L_x_277) ;  /* 0xfffffffc002c8947 */ /* 0x000fea000383ffff */
[----:B------:R-:W-:-:S07]  /*1a3a0*/  IMAD.MOV.U32 R0, RZ, RZ, R11 ;  /* 0x000000ffff007224 */ /* 0x000fce00078e000b */
.L_x_274:
[----:B------:R-:W-:Y:S05]  /*1a3b0*/  BSYNC B4 ;  /* 0x0000000000047941 */ /* 0x000fea0003800000 */
.L_x_273:
        /* <DEDUP_REMOVED lines=50> */
.L_x_279:
[----:B------:R-:W-:Y:S05]  /*1a6e0*/  BSYNC.RECONVERGENT B4 ;  /* 0x0000000000047941 */ /* 0x000fea0003800200 */
.L_x_278:
        /* <DEDUP_REMOVED lines=8> */
.L_x_272:
        /* <DEDUP_REMOVED lines=27> */
.L_x_268:
[----:B------:R-:W-:Y:S05]  /*1a920*/  BSYNC B3 ;  /* 0x0000000000037941 */ /* 0x000fea0003800000 */
.L_x_93:
[----:B------:R-:W-:Y:S05]  /*1a930*/  BSYNC B2 ;  /* 0x0000000000027941 */ /* 0x000fea0003800000 */
.L_x_9:
[----:B01--4-:R-:W4:Y:S02]  /*1a940*/  LDL R0, [R1+0x918] ;  /* 0x0009180001007983 */ /* 0x013f240000100800 */
[----:B----4-:R-:W-:-:S05]  /*1a950*/  VIADD R0, R0, 0x1 ;  /* 0x0000000100007836 */ /* 0x010fca0000000000 */
[----:B------:R4:W-:Y:S02]  /*1a960*/  STL [R1+0x918], R0 ;  /* 0x0009180001007387 */ /* 0x0009e40000100800 */
.L_x_8:
[----:B------:R-:W-:Y:S05]  /*1a970*/  BSYNC B0 ;  /* 0x0000000000007941 */ /* 0x000fea0003800000 */
.L_x_5:
[----:B-1--4-:R-:W4:Y:S01]  /*1a980*/  LDL R0, [R1+0x4] ;  /* 0x0000040001007983 */ /* 0x012f220000100800 */
[----:B------:R-:W-:Y:S01]  /*1a990*/  BSSY B4, `(.L_x_281) ;  /* 0x00016d7000047945 */ /* 0x000fe20003800000 */
[----:B----4-:R-:W-:-:S13]  /*1a9a0*/  ISETP.GT.U32.AND P0, PT, R0, 0x1e, PT ;  /* 0x0000001e0000780c */ /* 0x010fda0003f04070 */
[----:B------:R-:W-:Y:S05]  /*1a9b0*/  @P0 BRA `(.L_x_282) ;  /* 0x0000016c00500947 */ /* 0x000fea0003800000 */
.L_x_558:
[C---:B---3--:R-:W-:Y:S01]  /*1a9c0*/  VIADD R3, R0.reuse, 0x1 ;  /* 0x0000000100037836 */ /* 0x048fe20000000000 */
[----:B--2---:R-:W-:-:S04]  /*1a9d0*/  LEA R2, R0, UR7, 0x3 ;  /* 0x0000000700027c11 */ /* 0x004fc8000f8e18ff */
[----:B------:R1:W-:Y:S04]  /*1a9e0*/  STL [R1+0x4], R3 ;  /* 0x0000040301007387 */ /* 0x0003e80000100800 */
[----:B------:R-:W2:Y:S01]  /*1a9f0*/  LDL.64 R6, [R2+0x10] ;  /* 0x0000100002067983 */ /* 0x000ea20000100a00 */
[----:B------:R-:W-:Y:S01]  /*1aa00*/  BSSY B3, `(.L_x_283) ;  /* 0x00016cc000037945 */ /* 0x000fe20003800000 */
[----:B------:R-:W-:Y:S02]  /*1aa10*/  PLOP3.LUT P0, PT, PT, PT, PT, 0x8, 0x80 ;  /* 0x000000000080781c */ /* 0x000fe40003f0e170 */
[----:B--2---:R-:W-:-:S04]  /*1aa20*/  ISETP.NE.U32.AND P1, PT, R6, RZ, PT ;  /* 0x000000ff0600720c */ /* 0x004fc80003f25070 */
[----:B------:R-:W-:-:S13]  /*1aa30*/  ISETP.NE.AND.EX P1, PT, R7, RZ, PT, P1 ;  /* 0x000000ff0700720c */ /* 0x000fda0003f25310 */
[----:B01----:R-:W-:Y:S05]  /*1aa40*/  @!P1 BRA `(.L_x_284) ;  /* 0x0000016c001c9947 */ /* 0x003fea0003800000 */
[C---:B------:R-:W-:Y:S01]  /*1aa50*/  IMAD.SHL.U32 R5, R6.reuse, 0x8, RZ ;  /* 0x0000000806057824 */ /* 0x040fe200078e00ff */
[----:B------:R-:W-:Y:S01]  /*1aa60*/  LOP3.LUT R9, R6, 0x7, RZ, 0xc0, !PT ;  /* 0x0000000706097812 */ /* 0x000fe200078ec0ff */
[----:B------:R-:W-:Y:S01]  /*1aa70*/  IMAD.MOV.U32 R8, RZ, RZ, -0x4f0f1000 ;  /* 0xb0f0f000ff087424 */ /* 0x000fe200078e00ff */
[----:B------:R-:W-:Y:S01]  /*1aa80*/  LOP3.LUT R11, R7, 0x7, RZ, 0xc0, !PT ;  /* 0x00000007070b7812 */ /* 0x000fe200078ec0ff */
[----:B0-----:R-:W-:Y:S01]  /*1aa90*/  IMAD.MOV.U32 R10, RZ, RZ, -0x203e400 ;  /* 0xfdfc1c00ff0a7424 */ /* 0x001fe200078e00ff */
[----:B------:R-:W-:Y:S01]  /*1aaa0*/  LOP3.LUT R5, R5, 0x38, RZ, 0xc0, !PT ;  /* 0x0000003805057812 */ /* 0x000fe200078ec0ff */
[----:B------:R-:W-:Y:S01]  /*1aab0*/  IMAD.MOV.U32 R12, RZ, RZ, -0x40000000 ;  /* 0xc0000000ff0c7424 */ /* 0x000fe200078e00ff */
[----:B------:R-:W-:Y:S01]  /*1aac0*/  ISETP.NE.U32.AND P1, PT, R9, 0x1, PT ;  /* 0x000000010900780c */ /* 0x000fe20003f25070 */
[----:B------:R-:W-:Y:S01]  /*1aad0*/  BSSY B2, `(.L_x_285) ;  /* 0x00016a9000027945 */ /* 0x000fe20003800000 */
[--C-:B------:R-:W-:Y:S01]  /*1aae0*/  LOP3.LUT R5, R5, 0x7, R7.reuse, 0xf8, !PT ;  /* 0x0000000705057812 */ /* 0x100fe200078ef807 */
[----:B------:R-:W-:Y:S01]  /*1aaf0*/  IMAD.MOV.U32 R24, RZ, RZ, R6 ;  /* 0x000000ffff187224 */ /* 0x000fe200078e0006 */
[----:B------:R-:W-:Y:S01]  /*1ab00*/  ISETP.NE.AND.EX P1, PT, R11, RZ, PT, P1 ;  /* 0x000000ff0b00720c */ /* 0x000fe20003f25310 */
[----:B------:R-:W-:Y:S01]  /*1ab10*/  IMAD.MOV.U32 R11, RZ, RZ, R7 ;  /* 0x000000ffff0b7224 */ /* 0x000fe200078e0007 */
[----:B------:R-:W-:-:S02]  /*1ab20*/  SHF.R.U64 R9, R8, R5, 0x7eb6deee ;  /* 0x7eb6deee08097419 */ /* 0x000fc40000001205 */
[-C--:B------:R-:W-:Y:S02]  /*1ab30*/  SHF.R.U64 R8, R10, R5.reuse, 0x18181819 ;  /* 0x181818190a087419 */ /* 0x080fe40000001205 */
[----:B------:R-:W-:Y:S02]  /*1ab40*/  SHF.R.U64 R5, R12, R5, 0xf8f8f0f0 ;  /* 0xf8f8f0f00c057419 */ /* 0x000fe40000001205 */
[----:B------:R-:W-:-:S03]  /*1ab50*/  LOP3.LUT R9, R9, 0x1, RZ, 0xc0, !PT ;  /* 0x0000000109097812 */ /* 0x000fc600078ec0ff */
[----:B------:R-:W-:Y:S01]  /*1ab60*/  IMAD.SHL.U32 R5, R5, 0x4, RZ ;  /* 0x0000000405057824 */ /* 0x000fe200078e00ff */
[----:B------:R-:W-:-:S04]  /*1ab70*/  LOP3.LUT R8, R9, 0x2, R8, 0xf8, !PT ;  /* 0x0000000209087812 */ /* 0x000fc800078ef808 */
[----:B------:R-:W-:Y:S01]  /*1ab80*/  LOP3.LUT R5, R8, 0x4, R5, 0xf8, !PT ;  /* 0x0000000408057812 */ /* 0x000fe200078ef805 */
[----:B------:R-:W-:Y:S06]  /*1ab90*/  @!P1 BRA `(.L_x_286) ;  /* 0x00000000003c9947 */ /* 0x000fec0003800000 */
[----:B------:R-:W-:Y:S01]  /*1aba0*/  PRMT R10, R5, 0x9910, RZ ;  /* 0x00009910050a7816 */ /* 0x000fe200000000ff */
[----:B------:R-:W-:Y:S02]  /*1abb0*/  IMAD.MOV.U32 R8, RZ, RZ, R7 ;  /* 0x000000ffff087224 */ /* 0x000fe400078e0007 */
[----:B------:R-:W-:Y:S01]  /*1abc0*/  IMAD.MOV.U32 R9, RZ, RZ, R6 ;  /* 0x000000ffff097224 */ /* 0x000fe200078e0006 */
[----:B------:R-:W-:Y:S02]  /*1abd0*/  ISETP.GT.AND P2, PT, R10, 0x3, PT ;  /* 0x000000030a00780c */ /* 0x000fe40003f44270 */
[----:B------:R-:W-:Y:S02]  /*1abe0*/  LOP3.LUT R8, R8, 0x7, RZ, 0xc0, !PT ;  /* 0x0000000708087812 */ /* 0x000fe400078ec0ff */
[----:B------:R-:W-:-:S04]  /*1abf0*/  LOP3.LUT R9, R9, 0x7, RZ, 0xc0, !PT ;  /* 0x0000000709097812 */ /* 0x000fc800078ec0ff */
[----:B------:R-:W-:-:S04]  /*1ac00*/  ISETP.GE.U32.AND P1, PT, R8, R9, PT ;  /* 0x000000090800720c */ /* 0x000fc80003f26070 */
[----:B------:R-:W-:Y:S02]  /*1ac10*/  SEL R9, R24, R11, !P1 ;  /* 0x0000000b18097207 */ /* 0x000fe40004800000 */
[----:B------:R-:W-:Y:S01]  /*1ac20*/  SEL R24, R11, R24, !P1 ;  /* 0x000000180b187207 */ /* 0x000fe20004800000 */
[----:B------:R-:W-:Y:S06]  /*1ac30*/  @P2 BRA `(.L_x_287) ;  /* 0x00000084004c2947 */ /* 0x000fec0003800000 */
[----:B------:R-:W-:-:S13]  /*1ac40*/  ISETP.GT.AND P1, PT, R10, 0x1, PT ;  /* 0x000000010a00780c */ /* 0x000fda0003f24270 */
[----:B------:R-:W-:Y:S05]  /*1ac50*/  @P1 BRA `(.L_x_288) ;  /* 0x0000006c00a81947 */ /* 0x000fea0003800000 */
[----:B------:R-:W-:-:S13]  /*1ac60*/  ISETP.NE.AND P1, PT, R10, RZ, PT ;  /* 0x000000ff0a00720c */ /* 0x000fda0003f25270 */
[----:B------:R-:W-:Y:S05]  /*1ac70*/  @!P1 BRA `(.L_x_289) ;  /* 0x0000006400109947 */ /* 0x000fea0003800000 */
[----:B------:R-:W-:-:S07]  /*1ac80*/  IMAD.MOV.U32 R11, RZ, RZ, R9 ;  /* 0x000000ffff0b7224 */ /* 0x000fce00078e0009 */
.L_x_286:
[----:B------:R-:W2:Y:S04]  /*1ac90*/  LDL R19, [R1+0x110] ;  /* 0x0001100001137983 */ /* 0x000ea80000100800 */
[----:B------:R0:W5:Y:S01]  /*1aca0*/  LDL R8, [R1] ;  /* 0x0000000001087983 */ /* 0x0001620000100800 */
[----:B------:R-:W-:Y:S01]  /*1acb0*/  SHF.R.U32.HI R10, RZ, 0x3, R24 ;  /* 0x00000003ff0a7819 */ /* 0x000fe20000011618 */
[----:B------:R-:W-:Y:S01]  /*1acc0*/  IMAD.MOV.U32 R15, RZ, RZ, 0x8 ;  /* 0x00000008ff0f7424 */ /* 0x000fe200078e00ff */
[----:B------:R-:W-:Y:S03]  /*1acd0*/  BSSY.RECONVERGENT B5, `(.L_x_290) ;  /* 0x00001ae000057945 */ /* 0x000fe60003800200 */
[----:B------:R-:W-:-:S02]  /*1ace0*/  IMAD R9, R10, 0x218, RZ ;  /* 0x000002180a097824 */ /* 0x000fc400078e02ff */
[----:B------:R-:W-:Y:S02]  /*1acf0*/  IMAD R10, R10, 0x218, R15 ;  /* 0x000002180a0a7824 */ /* 0x000fe400078e020f */
[----:B------:R-:W1:Y:S08]  /*1ad00*/  LDC R13, c[0x3][R9+0x110] ;  /* 0x00c04400090d7b82 */ /* 0x000e700000000800 */
[----:B------:R0:W3:Y:S01]  /*1ad10*/  LDC R12, c[0x3][R9+0x218] ;  /* 0x00c08600090c7b82 */ /* 0x0000e20000000800 */
[----:B-1----:R-:W-:-:S04]  /*1ad20*/  LOP3.LUT R14, R13, 0xff, RZ, 0xc0, !PT ;  /* 0x000000ff0d0e7812 */ /* 0x002fc800078ec0ff */
[----:B------:R-:W-:Y:S01]  /*1ad30*/  ISETP.NE.AND P1, PT, R14, 0x1, PT ;  /* 0x000000010e00780c */ /* 0x000fe20003f25270 */
[----:B------:R-:W-:Y:S02]  /*1ad40*/  VIADD R14, R13, 0xffffffff ;  /* 0xffffffff0d0e7836 */ /* 0x000fe40000000000 */
[----:B------:R-:W-:-:S03]  /*1ad50*/  IMAD.MOV.U32 R13, RZ, RZ, RZ ;  /* 0x000000ffff0d7224 */ /* 0x000fc600078e00ff */
[----:B------:R-:W-:Y:S01]  /*1ad60*/  LOP3.LUT R22, R14, 0xff, RZ, 0xc0, !PT ;  /* 0x000000ff0e167812 */ /* 0x000fe200078ec0ff */
[----:B--2---:R-:W-:-:S06]  /*1ad70*/  IMAD.MOV.U32 R18, RZ, RZ, R19 ;  /* 0x000000ffff127224 */ /* 0x004fcc00078e0013 */
[----:B0--3--:R-:W-:Y:S05]  /*1ad80*/  @!P1 BRA `(.L_x_291) ;  /* 0x0000001800889947 */ /* 0x009fea0003800000 */
[----:B------:R-:W0:Y:S01]  /*1ad90*/  S2R R14, SR_CgaCtaId ;  /* 0x00000000000e7919 */ /* 0x000e220000008800 */
[----:B------:R-:W-:Y:S01]  /*1ada0*/  MOV R13, 0x400 ;  /* 0x00000400000d7802 */ /* 0x000fe20000000f00 */
[----:B------:R-:W-:-:S04]  /*1adb0*/  VIADD R18, R19, 0x100 ;  /* 0x0000010013127836 */ /* 0x000fc80000000000 */
[----:B------:R-:W-:Y:S01]  /*1adc0*/  VIADD R13, R13, 0x410 ;  /* 0x000004100d0d7836 */ /* 0x000fe20000000000 */
[----:B------:R-:W-:-:S04]  /*1add0*/  LOP3.LUT R18, R18, 0x1fff, RZ, 0xc0, !PT ;  /* 0x00001fff12127812 */ /* 0x000fc800078ec0ff */
[----:B0-----:R-:W-:Y:S01]  /*1ade0*/  LEA R15, R14, R13, 0x18 ;  /* 0x0000000d0e0f7211 */ /* 0x001fe200078ec0ff */
[----:B------:R-:W-:-:S04]  /*1adf0*/  IMAD.MOV.U32 R13, RZ, RZ, RZ ;  /* 0x000000ffff0d7224 */ /* 0x000fc800078e00ff */
        /* <DEDUP_REMOVED lines=411> */
.L_x_291:
[----:B------:R-:W-:Y:S05]  /*1c7b0*/  BSYNC.RECONVERGENT B5 ;  /* 0x0000000000057941 */ /* 0x000fea0003800200 */
.L_x_290:
[----:B------:R-:W0:Y:S01]  /*1c7c0*/  LDL R21, [R1+0x114] ;  /* 0x0001140001157983 */ /* 0x000e220000100800 */
[----:B------:R-:W-:Y:S01]  /*1c7d0*/  LOP3.LUT P1, R14, R12, 0xff, RZ, 0xc0, !PT ;  /* 0x000000ff0c0e7812 */ /* 0x000fe2000782c0ff */
[----:B------:R-:W-:Y:S01]  /*1c7e0*/  BSSY.RECONVERGENT B5, `(.L_x_292) ;  /* 0x00001a8000057945 */ /* 0x000fe20003800200 */
[----:B------:R-:W-:Y:S01]  /*1c7f0*/  IMAD.MOV.U32 R15, RZ, RZ, RZ ;  /* 0x000000ffff0f7224 */ /* 0x000fe200078e00ff */
[----:B------:R1:W-:Y:S01]  /*1c800*/  STL [R1+0x110], R18 ;  /* 0x0001101201007387 */ /* 0x0003e20000100800 */
[----:B0-----:R-:W-:-:S09]  /*1c810*/  IMAD.MOV.U32 R20, RZ, RZ, R21 ;  /* 0x000000ffff147224 */ /* 0x001fd200078e0015 */
[----:B-1----:R-:W-:Y:S05]  /*1c820*/  @!P1 BRA `(.L_x_293) ;  /* 0x00000018008c9947 */ /* 0x002fea0003800000 */
        /* <DEDUP_REMOVED lines=419> */
.L_x_293:
[----:B------:R-:W-:Y:S05]  /*1e260*/  BSYNC.RECONVERGENT B5 ;  /* 0x0000000000057941 */ /* 0x000fea0003800200 */
.L_x_292:
[----:B------:R-:W1:Y:S01]  /*1e270*/  LDC R18, c[0x3][R9+0x8] ;  /* 0x00c0020009127b82 */ /* 0x000e620000000800 */
[----:B------:R-:W-:Y:S01]  /*1e280*/  ISETP.GE.U32.AND P1, PT, R13, R22, PT ;  /* 0x000000160d00720c */ /* 0x000fe20003f26070 */
[----:B------:R2:W-:Y:S01]  /*1e290*/  STL [R1+0x114], R20 ;  /* 0x0001141401007387 */ /* 0x0005e20000100800 */
[----:B-1----:R-:W-:Y:S01]  /*1e2a0*/  VIADD R19, R18, 0x1 ;  /* 0x0000000112137836 */ /* 0x002fe20000000000 */
[----:B-----5:R-:W-:-:S04]  /*1e2b0*/  IADD3 R18, PT, PT, R3, 0x1, -R8 ;  /* 0x0000000103127810 */ /* 0x020fc80007ffe808 */
[----:B------:R-:W-:-:S04]  /*1e2c0*/  LOP3.LUT R13, R19, 0xff, RZ, 0xc0, !PT ;  /* 0x000000ff130d7812 */ /* 0x000fc800078ec0ff */
[----:B------:R-:W-:-:S04]  /*1e2d0*/  ISETP.LT.U32.OR P1, PT, R18, R13, !P1 ;  /* 0x0000000d1200720c */ /* 0x000fc80004f21470 */
[----:B------:R-:W-:-:S13]  /*1e2e0*/  ISETP.LT.U32.OR P1, PT, R15, R14, P1 ;  /* 0x0000000e0f00720c */ /* 0x000fda0000f21470 */
[----:B------:R-:W-:Y:S05]  /*1e2f0*/  @P1 BREAK B2 ;  /* 0x0000000000021942 */ /* 0x000fea0003800000 */
[----:B--2---:R-:W-:Y:S05]  /*1e300*/  @P1 BRA `(.L_x_294) ;  /* 0x0000013000a81947 */ /* 0x004fea0003800000 */
        /* <DEDUP_REMOVED lines=8> */
[----:B------:R-:W-:Y:S01]  /*1e390*/  BSSY.RECONVERGENT B7, `(.L_x_298) ;  /* 0x0000054000077945 */ /* 0x000fe20003800200 */
[----:B------:R-:W-:Y:S01]  /*1e3a0*/  LOP3.LUT R6, R12, 0xfffffffc, RZ, 0xc0, !PT ;  /* 0xfffffffc0c067812 */ /* 0x000fe200078ec0ff */
[----:B------:R-:W-:-:S07]  /*1e3b0*/  IMAD.MOV.U32 R7, RZ, RZ, RZ ;  /* 0x000000ffff077224 */ /* 0x000fce00078e00ff */
.L_x_301:
[----:B------:R-:W-:-:S05]  /*1e3c0*/  LEA R18, R7, UR7, 0x2 ;  /* 0x0000000707127c11 */ /* 0x000fca000f8e10ff */
[----:B------:R-:W2:Y:S02]  /*1e3d0*/  LDL R19, [R18+0x518] ;  /* 0x0005180012137983 */ /* 0x000ea40000100800 */
[----:B--2---:R-:W-:-:S04]  /*1e3e0*/  SHF.R.U32.HI R12, RZ, 0xd, R19 ;  /* 0x0000000dff0c7819 */ /* 0x004fc80000011613 */
[----:B------:R-:W-:-:S13]  /*1e3f0*/  ISETP.NE.AND P1, PT, R12, UR14, PT ;  /* 0x0000000e0c007c0c */ /* 0x000fda000bf25270 */
[----:B------:R-:W1:Y:S01]  /*1e400*/  @!P1 S2R R13, SR_CgaCtaId ;  /* 0x00000000000d9919 */ /* 0x000e620000008800 */
[----:B------:R-:W-:Y:S01]  /*1e410*/  @!P1 MOV R12, 0x400 ;  /* 0x00000400000c9802 */ /* 0x000fe20000000f00 */
[----:B0-----:R-:W0:Y:S04]  /*1e420*/  @!P1 S2R R21, SR_SWINHI ;  /* 0x0000000000159919 */ /* 0x001e280000002f00 */
[----:B------:R-:W-:-:S05]  /*1e430*/  @!P1 VIADD R12, R12, 0x410 ;  /* 0x000004100c0c9836 */ /* 0x000fca0000000000 */
[----:B-1----:R-:W-:Y:S01]  /*1e440*/  @!P1 LEA R12, R13, R12, 0x18 ;  /* 0x0000000c0d0c9211 */ /* 0x002fe200078ec0ff */
[----:B------:R-:W-:-:S03]  /*1e450*/  @!P1 VIADD R13, R19, -UR15 ;  /* 0x8000000f130d9c36 */ /* 0x000fc60008000000 */
[----:B------:R-:W-:Y:S02]  /*1e460*/  @!P1 MOV R14, R12 ;  /* 0x0000000c000e9202 */ /* 0x000fe40000000f00 */
[----:B0-----:R-:W-:Y:S01]  /*1e470*/  @!P1 MOV R15, R21 ;  /* 0x00000015000f9202 */ /* 0x001fe20000000f00 */
[----:B------:R-:W-:Y:S02]  /*1e480*/  IMAD.SHL.U32 R21, R19, 0x8, RZ ;  /* 0x0000000813157824 */ /* 0x000fe400078e00ff */
[----:B------:R-:W-:-:S04]  /*1e490*/  @!P1 IMAD.WIDE.U32 R14, R13, 0x4, R14 ;  /* 0x000000040d0e9825 */ /* 0x000fc800078e000e */
[----:B------:R-:W-:Y:S01]  /*1e4a0*/  @P1 IMAD.WIDE.U32 R12, R19, 0x4, R16 ;  /* 0x00000004130c1825 */ /* 0x000fe200078e0010 */
[----:B------:R-:W-:-:S03]  /*1e4b0*/  @!P1 IADD3 R14, P2, PT, R14, 0x10000, RZ ;  /* 0x000100000e0e9810 */ /* 0x000fc60007f5e0ff */
[----:B------:R-:W-:Y:S02]  /*1e4c0*/  @P1 IMAD.MOV.U32 R14, RZ, RZ, R12 ;  /* 0x000000ffff0e1224 */ /* 0x000fe400078e000c */
[----:B------:R-:W-:Y:S02]  /*1e4d0*/  @!P1 IMAD.X R15, RZ, RZ, R15, P2 ;  /* 0x000000ffff0f9224 */ /* 0x000fe400010e060f */
[----:B------:R-:W-:Y:S02]  /*1e4e0*/  @P1 IMAD.MOV.U32 R15, RZ, RZ, R13 ;  /* 0x000000ffff0f1224 */ /* 0x000fe400078e000d */
[----:B------:R-:W-:Y:S02]  /*1e4f0*/  IMAD.MOV.U32 R12, RZ, RZ, R14 ;  /* 0x000000ffff0c7224 */ /* 0x000fe400078e000e */
[----:B------:R-:W-:-:S05]  /*1e500*/  IMAD.MOV.U32 R13, RZ, RZ, R15 ;  /* 0x000000ffff0d7224 */ /* 0x000fca00078e000f */
[----:B------:R0:W-:Y:S04]  /*1e510*/  ST.E desc[UR8][R12.64], R21 ;  /* 0x000000150c007985 */ /* 0x0001e8000c101908 */
[----:B------:R-:W2:Y:S02]  /*1e520*/  LDL R19, [R18+0x51c] ;  /* 0x00051c0012137983 */ /* 0x000ea40000100800 */
[----:B--2---:R-:W-:Y:S01]  /*1e530*/  SHF.R.U32.HI R14, RZ, 0xd, R19 ;  /* 0x0000000dff0e7819 */ /* 0x004fe20000011613 */
        /* <DEDUP_REMOVED lines=32> */
[----:B------:R-:W2:Y:S01]  /*1e740*/  LDL R23, [R18+0x524] ;  /* 0x0005240012177983 */ /* 0x000ea20000100800 */
[----:B------:R-:W-:Y:S01]  /*1e750*/  BSSY.RECONVERGENT B8, `(.L_x_299) ;  /* 0x0000011000087945 */ /* 0x000fe20003800200 */
[----:B--2---:R-:W-:Y:S01]  /*1e760*/  SHF.R.U32.HI R14, RZ, 0xd, R23 ;  /* 0x0000000dff0e7819 */ /* 0x004fe20000011617 */
        /* <DEDUP_REMOVED lines=15> */
.L_x_300:
[----:B------:R-:W-:Y:S05]  /*1e860*/  BSYNC.RECONVERGENT B8 ;  /* 0x0000000000087941 */ /* 0x000fea0003800200 */
.L_x_299:
[----:B------:R-:W-:Y:S02]  /*1e870*/  IMAD.MOV.U32 R12, RZ, RZ, R14 ;  /* 0x000000ffff0c7224 */ /* 0x000fe400078e000e */
[----:B------:R-:W-:Y:S02]  /*1e880*/  IMAD.MOV.U32 R13, RZ, RZ, R15 ;  /* 0x000000ffff0d7224 */ /* 0x000fe400078e000f */
[----:B------:R-:W-:-:S03]  /*1e890*/  VIADD R7, R7, 0x4 ;  /* 0x0000000407077836 */ /* 0x000fc60000000000 */
[----:B------:R1:W-:Y:S02]  /*1e8a0*/  ST.E desc[UR8][R12.64], R19 ;  /* 0x000000130c007985 */ /* 0x0003e4000c101908 */
[----:B------:R-:W-:-:S13]  /*1e8b0*/  ISETP.NE.AND P1, PT, R7, R6, PT ;  /* 0x000000060700720c */ /* 0x000fda0003f25270 */
[----:B-1----:R-:W-:Y:S05]  /*1e8c0*/  @P1 BRA `(.L_x_301) ;  /* 0xfffffff800bc1947 */ /* 0x002fea000383ffff */
[----:B------:R-:W-:Y:S05]  /*1e8d0*/  BSYNC.RECONVERGENT B7 ;  /* 0x0000000000077941 */ /* 0x000fea0003800200 */
.L_x_298:
[----:B------:R-:W-:Y:S05]  /*1e8e0*/  BSYNC.RECONVERGENT B6 ;  /* 0x0000000000067941 */ /* 0x000fea0003800200 */
.L_x_297:
[----:B------:R-:W-:-:S13]  /*1e8f0*/  ISETP.NE.AND P1, PT, R5, RZ, PT ;  /* 0x000000ff0500720c */ /* 0x000fda0003f25270 */
[----:B------:R-:W-:Y:S05]  /*1e900*/  @!P1 BRA `(.L_x_296) ;  /* 0x00000004000c9947 */ /* 0x000fea0003800000 */
[----:B------:R-:W-:-:S05]  /*1e910*/  LEA R6, R6, UR7, 0x2 ;  /* 0x0000000706067c11 */ /* 0x000fca000f8e10ff */
[----:B------:R-:W2:Y:S01]  /*1e920*/  LDL R15, [R6+0x518] ;  /* 0x00051800060f7983 */ /* 0x000ea20000100800 */
[----:B------:R-:W-:Y:S01]  /*1e930*/  BSSY.RECONVERGENT B6, `(.L_x_302) ;  /* 0x0000011000067945 */ /* 0x000fe20003800200 */
[----:B--2---:R-:W-:-:S04]  /*1e940*/  SHF.R.U32.HI R7, RZ, 0xd, R15 ;  /* 0x0000000dff077819 */ /* 0x004fc8000001160f */
[----:B------:R-:W-:Y:S01]  /*1e950*/  ISETP.NE.AND P1, PT, R7, UR14, PT ;  /* 0x0000000e07007c0c */ /* 0x000fe2000bf25270 */
[----:B------:R-:W-:-:S12]  /*1e960*/  IMAD.SHL.U32 R7, R15, 0x8, RZ ;  /* 0x000000080f077824 */ /* 0x000fd800078e00ff */
[----:B------:R-:W-:Y:S01]  /*1e970*/  @P1 IMAD.WIDE.U32 R12, R15, 0x4, R16 ;  /* 0x000000040f0c1825 */ /* 0x000fe200078e0010 */
[----:B------:R-:W-:Y:S06]  /*1e980*/  @P1 BRA `(.L_x_303) ;  /* 0x00000000002c1947 */ /* 0x000fec0003800000 */
[----:B------:R-:W1:Y:S01]  /*1e990*/  S2R R13, SR_CgaCtaId ;  /* 0x00000000000d7919 */ /* 0x000e620000008800 */
[----:B------:R-:W-:Y:S01]  /*1e9a0*/  MOV R12, 0x400 ;  /* 0x00000400000c7802 */ /* 0x000fe20000000f00 */
[----:B------:R-:W-:Y:S01]  /*1e9b0*/  VIADD R15, R15, -UR15 ;  /* 0x8000000f0f0f7c36 */ /* 0x000fe20008000000 */
[----:B------:R-:W2:Y:S03]  /*1e9c0*/  S2R R19, SR_SWINHI ;  /* 0x0000000000137919 */ /* 0x000ea60000002f00 */
[----:B------:R-:W-:-:S05]  /*1e9d0*/  VIADD R12, R12, 0x410 ;  /* 0x000004100c0c7836 */ /* 0x000fca0000000000 */
[----:B-1----:R-:W-:-:S04]  /*1e9e0*/  LEA R12, R13, R12, 0x18 ;  /* 0x0000000c0d0c7211 */ /* 0x002fc800078ec0ff */
[----:B------:R-:W-:Y:S02]  /*1e9f0*/  MOV R12, R12 ;  /* 0x0000000c000c7202 */ /* 0x000fe40000000f00 */
[----:B--2---:R-:W-:-:S03]  /*1ea00*/  MOV R13, R19 ;  /* 0x00000013000d7202 */ /* 0x004fc60000000f00 */
[----:B------:R-:W-:-:S03]  /*1ea10*/  IMAD.WIDE.U32 R12, R15, 0x4, R12 ;  /* 0x000000040f0c7825 */ /* 0x000fc600078e000c */
[----:B------:R-:W-:-:S05]  /*1ea20*/  IADD3 R12, P1, PT, R12, 0x10000, RZ ;  /* 0x000100000c0c7810 */ /* 0x000fca0007f3e0ff */
[----:B------:R-:W-:-:S08]  /*1ea30*/  IMAD.X R13, RZ, RZ, R13, P1 ;  /* 0x000000ffff0d7224 */ /* 0x000fd000008e060d */
.L_x_303:
[----:B------:R-:W-:Y:S05]  /*1ea40*/  BSYNC.RECONVERGENT B6 ;  /* 0x0000000000067941 */ /* 0x000fea0003800200 */
.L_x_302:
[----:B------:R1:W-:Y:S01]  /*1ea50*/  ST.E desc[UR8][R12.64], R7 ;  /* 0x000000070c007985 */ /* 0x0003e2000c101908 */
[----:B------:R-:W-:-:S13]  /*1ea60*/  ISETP.NE.AND P1, PT, R5, 0x1, PT ;  /* 0x000000010500780c */ /* 0x000fda0003f25270 */
[----:B-1----:R-:W-:Y:S05]  /*1ea70*/  @!P1 BRA `(.L_x_296) ;  /* 0x0000000000b09947 */ /* 0x002fea0003800000 */
        /* <DEDUP_REMOVED lines=18> */
.L_x_305:
[----:B------:R-:W-:Y:S05]  /*1eba0*/  BSYNC.RECONVERGENT B6 ;  /* 0x0000000000067941 */ /* 0x000fea0003800200 */
.L_x_304:
[----:B------:R1:W-:Y:S01]  /*1ebb0*/  ST.E desc[UR8][R12.64], R7 ;  /* 0x000000070c007985 */ /* 0x0003e2000c101908 */
[----:B------:R-:W-:-:S13]  /*1ebc0*/  ISETP.NE.AND P1, PT, R5, 0x2, PT ;  /* 0x000000020500780c */ /* 0x000fda0003f25270 */
[----:B-1----:R-:W-:Y:S05]  /*1ebd0*/  @!P1 BRA `(.L_x_296) ;  /* 0x0000000000589947 */ /* 0x002fea0003800000 */
[----:B------:R-:W2:Y:S01]  /*1ebe0*/  LDL R7, [R6+0x520] ;  /* 0x0005200006077983 */ /* 0x000ea20000100800 */
[----:B------:R-:W-:Y:S01]  /*1ebf0*/  BSSY.RECONVERGENT B6, `(.L_x_306) ;  /* 0x0000011000067945 */ /* 0x000fe20003800200 */
[----:B--2---:R-:W-:Y:S01]  /*1ec00*/  SHF.R.U32.HI R5, RZ, 0xd, R7 ;  /* 0x0000000dff057819 */ /* 0x004fe20000011607 */
[----:B------:R-:W-:-:S03]  /*1ec10*/  IMAD.SHL.U32 R15, R7, 0x8, RZ ;  /* 0x00000008070f7824 */ /* 0x000fc600078e00ff */
[----:B------:R-:W-:-:S13]  /*1ec20*/  ISETP.NE.AND P1, PT, R5, UR14, PT ;  /* 0x0000000e05007c0c */ /* 0x000fda000bf25270 */
[----:B------:R-:W-:Y:S01]  /*1ec30*/  @P1 IMAD.WIDE.U32 R12, R7, 0x4, R16 ;  /* 0x00000004070c1825 */ /* 0x000fe200078e0010 */
[----:B------:R-:W-:Y:S06]  /*1ec40*/  @P1 BRA `(.L_x_307) ;  /* 0x00000000002c1947 */ /* 0x000fec0003800000 */
[----:B------:R-:W1:Y:S01]  /*1ec50*/  S2R R6, SR_CgaCtaId ;  /* 0x0000000000067919 */ /* 0x000e620000008800 */
[----:B------:R-:W-:Y:S01]  /*1ec60*/  MOV R5, 0x400 ;  /* 0x0000040000057802 */ /* 0x000fe20000000f00 */
[----:B------:R-:W2:Y:S04]  /*1ec70*/  S2R R13, SR_SWINHI ;  /* 0x00000000000d7919 */ /* 0x000ea80000002f00 */
[----:B------:R-:W-:-:S05]  /*1ec80*/  VIADD R5, R5, 0x410 ;  /* 0x0000041005057836 */ /* 0x000fca0000000000 */
[----:B-1----:R-:W-:Y:S01]  /*1ec90*/  LEA R6, R6, R5, 0x18 ;  /* 0x0000000506067211 */ /* 0x002fe200078ec0ff */
[----:B------:R-:W-:-:S03]  /*1eca0*/  VIADD R5, R7, -UR15 ;  /* 0x8000000f07057c36 */ /* 0x000fc60008000000 */
[----:B------:R-:W-:Y:S02]  /*1ecb0*/  MOV R6, R6 ;  /* 0x0000000600067202 */ /* 0x000fe40000000f00 */
[----:B--2---:R-:W-:-:S03]  /*1ecc0*/  MOV R7, R13 ;  /* 0x0000000d00077202 */ /* 0x004fc60000000f00 */
[----:B------:R-:W-:-:S03]  /*1ecd0*/  IMAD.WIDE.U32 R6, R5, 0x4, R6 ;  /* 0x0000000405067825 */ /* 0x000fc600078e0006 */
[----:B------:R-:W-:-:S05]  /*1ece0*/  IADD3 R12, P1, PT, R6, 0x10000, RZ ;  /* 0x00010000060c7810 */ /* 0x000fca0007f3e0ff */
[----:B------:R-:W-:-:S08]  /*1ecf0*/  IMAD.X R13, RZ, RZ, R7, P1 ;  /* 0x000000ffff0d7224 */ /* 0x000fd000008e0607 */
.L_x_307:
[----:B------:R-:W-:Y:S05]  /*1ed00*/  BSYNC.RECONVERGENT B6 ;  /* 0x0000000000067941 */ /* 0x000fea0003800200 */
.L_x_306:
[----:B------:R-:W-:Y:S02]  /*1ed10*/  IMAD.MOV.U32 R6, RZ, RZ, R12 ;  /* 0x000000ffff067224 */ /* 0x000fe400078e000c */
[----:B------:R-:W-:-:S05]  /*1ed20*/  IMAD.MOV.U32 R7, RZ, RZ, R13 ;  /* 0x000000ffff077224 */ /* 0x000fca00078e000d */
[----:B------:R1:W-:Y:S02]  /*1ed30*/  ST.E desc[UR8][R6.64], R15 ;  /* 0x0000000f06007985 */ /* 0x0003e4000c101908 */
.L_x_296:
[----:B------:R-:W-:Y:S05]  /*1ed40*/  BSYNC.RECONVERGENT B5 ;  /* 0x0000000000057941 */ /* 0x000fea0003800200 */
.L_x_295:
[----:B------:R-:W2:Y:S01]  /*1ed50*/  LDC R5, c[0x3][R9+0x110] ;  /* 0x00c0440009057b82 */ /* 0x000ea20000000800 */
[----:B------:R-:W-:Y:S01]  /*1ed60*/  BSSY.RECONVERGENT B7, `(.L_x_308) ;  /* 0x00000bc000077945 */ /* 0x000fe20003800200 */
[----:B--2---:R-:W-:-:S13]  /*1ed70*/  ISETP.GE.U32.AND P1, PT, R5, 0x2, PT ;  /* 0x000000020500780c */ /* 0x004fda0003f26070 */
[----:B------:R-:W-:Y:S05]  /*1ed80*/  @!P1 BRA `(.L_x_309) ;  /* 0x0000000800e49947 */ /* 0x000fea0003800000 */
[C---:B------:R-:W-:Y:S01]  /*1ed90*/  ISETP.NE.AND P1, PT, R5.reuse, 0x2, PT ;  /* 0x000000020500780c */ /* 0x040fe20003f25270 */
[----:B------:R-:W-:Y:S01]  /*1eda0*/  BSSY.RECONVERGENT B6, `(.L_x_310) ;  /* 0x000007d000067945 */ /* 0x000fe20003800200 */
[----:B------:R-:W-:Y:S02]  /*1edb0*/  VIADD R5, R5, 0xffffffff ;  /* 0xffffffff05057836 */ /* 0x000fe40000000000 */
[----:B-1----:R-:W-:-:S09]  /*1edc0*/  IMAD.MOV.U32 R7, RZ, RZ, 0x1 ;  /* 0x00000001ff077424 */ /* 0x002fd200078e00ff */
[----:B------:R-:W-:Y:S05]  /*1edd0*/  @!P1 BRA `(.L_x_311) ;  /* 0x0000000400e49947 */ /* 0x000fea0003800000 */
[----:B------:R-:W1:Y:S01]  /*1ede0*/  LDC.64 R6, c[0x0][0x380] ;  /* 0x0000e000ff067b82 */ /* 0x000e620000000a00 */
[----:B------:R-:W-:Y:S01]  /*1edf0*/  BSSY.RECONVERGENT B5, `(.L_x_312) ;  /* 0x0000076000057945 */ /* 0x000fe20003800200 */
[----:B------:R-:W-:Y:S01]  /*1ee00*/  IMAD.MOV.U32 R23, RZ, RZ, 0x1 ;  /* 0x00000001ff177424 */ /* 0x000fe200078e00ff */
[----:B------:R-:W-:-:S07]  /*1ee10*/  LOP3.LUT R22, R5, 0xfffffffe, RZ, 0xc0, !PT ;  /* 0xfffffffe05167812 */ /* 0x000fce00078ec0ff */
.L_x_328:
[----:B------:R-:W-:Y:S01]  /*1ee20*/  IMAD R19, R23, 0x8, R10 ;  /* 0x0000000817137824 */ /* 0x000fe200078e020a */
[----:B------:R-:W-:Y:S03]  /*1ee30*/  BSSY.RECONVERGENT B8, `(.L_x_313) ;  /* 0x000000d000087945 */ /* 0x000fe60003800200 */
[----:B------:R-:W2:Y:S02]  /*1ee40*/  LDC.64 R12, c[0x3][R19+0x110] ;  /* 0x00c04400130c7b82 */ /* 0x000ea40000000a00 */
[----:B--2---:R-:W-:Y:S02]  /*1ee50*/  LOP3.LUT P1, RZ, R12, 0x4, RZ, 0xc0, !PT ;  /* 0x000000040cff7812 */ /* 0x004fe4000782c0ff */
[----:B------:R-:W-:-:S11]  /*1ee60*/  SHF.R.U32.HI R14, RZ, 0x3, R12 ;  /* 0x00000003ff0e7819 */ /* 0x000fd6000001160c */
[----:B------:R-:W-:Y:S05]  /*1ee70*/  @!P1 BRA `(.L_x_314) ;  /* 0x0000000000109947 */ /* 0x000fea0003800000 */
[----:B------:R-:W-:-:S05]  /*1ee80*/  VIADD R14, R14, 0xffffffff ;  /* 0xffffffff0e0e7836 */ /* 0x000fca0000000000 */
[----:B------:R-:W-:-:S06]  /*1ee90*/  LEA R14, R14, UR7, 0x2 ;  /* 0x000000070e0e7c11 */ /* 0x000fcc000f8e10ff */
[----:B------:R-:W5:Y:S01]  /*1eea0*/  LDL R14, [R14+0x118] ;  /* 0x000118000e0e7983 */ /* 0x000f620000100800 */
[----:B------:R-:W-:Y:S05]  /*1eeb0*/  BRA `(.L_x_315) ;  /* 0x0000000000107947 */ /* 0x000fea0003800000 */
.L_x_314:
[----:B------:R-:W-:-:S13]  /*1eec0*/  LOP3.LUT P1, RZ, R12, 0x3, RZ, 0xc0, !PT ;  /* 0x000000030cff7812 */ /* 0x000fda000782c0ff */
[----:B------:R-:W-:Y:S05]  /*1eed0*/  @P1 BRA `(.L_x_315) ;  /* 0x0000000000081947 */ /* 0x000fea0003800000 */
[----:B------:R-:W-:-:S06]  /*1eee0*/  LEA R14, R14, UR7, 0x2 ;  /* 0x000000070e0e7c11 */ /* 0x000fcc000f8e10ff */
[----:B------:R-:W5:Y:S02]  /*1eef0*/  LDL R14, [R14+0x518] ;  /* 0x000518000e0e7983 */ /* 0x000f640000100800 */
.L_x_315:
[----:B------:R-:W-:Y:S05]  /*1ef00*/  BSYNC.RECONVERGENT B8 ;  /* 0x0000000000087941 */ /* 0x000fea0003800200 */
.L_x_313:
        /* <DEDUP_REMOVED lines=11> */
.L_x_317:
[----:B------:R-:W-:-:S13]  /*1efc0*/  LOP3.LUT P1, RZ, R13, 0x3, RZ, 0xc0, !PT ;  /* 0x000000030dff7812 */ /* 0x000fda000782c0ff */
[----:B------:R-:W-:Y:S05]  /*1efd0*/  @P1 BRA `(.L_x_318) ;  /* 0x0000000000081947 */ /* 0x000fea0003800000 */
[----:B------:R-:W-:-:S06]  /*1efe0*/  IMAD.U32 R18, R18, 0x4, R1 ;  /* 0x0000000412127824 */ /* 0x000fcc00078e0001 */
[----:B------:R-:W5:Y:S02]  /*1eff0*/  LDL R18, [R18+0x518] ;  /* 0x0005180012127983 */ /* 0x000f640000100800 */
.L_x_318:
[----:B------:R-:W-:Y:S05]  /*1f000*/  BSYNC.RECONVERGENT B8 ;  /* 0x0000000000087941 */ /* 0x000fea0003800200 */
.L_x_316:
[----:B------:R-:W-:-:S05]  /*1f010*/  VIADD R20, R23, 0xffffffff ;  /* 0xffffffff17147836 */ /* 0x000fca0000000000 */
[----:B------:R-:W-:-:S05]  /*1f020*/  LEA R20, R20, UR7, 0x2 ;  /* 0x0000000714147c11 */ /* 0x000fca000f8e10ff */
[----:B0-----:R-:W2:Y:S01]  /*1f030*/  LDL R21, [R20+0x118] ;  /* 0x0001180014157983 */ /* 0x001ea20000100800 */
[----:B------:R-:W-:Y:S01]  /*1f040*/  LOP3.LUT R13, R13, 0x7, RZ, 0xc0, !PT ;  /* 0x000000070d0d7812 */ /* 0x000fe200078ec0ff */
[----:B------:R-:W-:Y:S04]  /*1f050*/  BSSY.RECONVERGENT B8, `(.L_x_319) ;  /* 0x0000014000087945 */ /* 0x000fe80003800200 */
[----:B-----5:R-:W-:Y:S01]  /*1f060*/  IMAD R15, R18, 0x8, R13 ;  /* 0x00000008120f7824 */ /* 0x020fe200078e020d */
[----:B--2---:R-:W-:-:S04]  /*1f070*/  SHF.R.U32.HI R12, RZ, 0xd, R21 ;  /* 0x0000000dff0c7819 */ /* 0x004fc80000011615 */
[----:B------:R-:W-:-:S13]  /*1f080*/  ISETP.NE.AND P1, PT, R12, UR14, PT ;  /* 0x0000000e0c007c0c */ /* 0x000fda000bf25270 */
[----:B------:R-:W-:Y:S05]  /*1f090*/  @P1 BRA `(.L_x_320) ;  /* 0x0000000000301947 */ /* 0x000fea0003800000 */
[----:B------:R-:W0:Y:S01]  /*1f0a0*/  S2R R13, SR_CgaCtaId ;  /* 0x00000000000d7919 */ /* 0x000e220000008800 */
[----:B------:R-:W-:Y:S01]  /*1f0b0*/  MOV R12, 0x400 ;  /* 0x00000400000c7802 */ /* 0x000fe20000000f00 */
[----:B------:R-:W-:Y:S01]  /*1f0c0*/  VIADD R21, R21, -UR15 ;  /* 0x8000000f15157c36 */ /* 0x000fe20008000000 */
[----:B------:R-:W2:Y:S03]  /*1f0d0*/  S2R R25, SR_SWINHI ;  /* 0x0000000000197919 */ /* 0x000ea60000002f00 */
[----:B------:R-:W-:-:S05]  /*1f0e0*/  VIADD R12, R12, 0x410 ;  /* 0x000004100c0c7836 */ /* 0x000fca0000000000 */
[----:B0-----:R-:W-:-:S04]  /*1f0f0*/  LEA R12, R13, R12, 0x18 ;  /* 0x0000000c0d0c7211 */ /* 0x001fc800078ec0ff */
[----:B------:R-:W-:Y:S02]  /*1f100*/  MOV R12, R12 ;  /* 0x0000000c000c7202 */ /* 0x000fe40000000f00 */
[----:B--2---:R-:W-:-:S03]  /*1f110*/  MOV R13, R25 ;  /* 0x00000019000d7202 */ /* 0x004fc60000000f00 */
[----:B------:R-:W-:-:S04]  /*1f120*/  IMAD.WIDE.U32 R12, R21, 0x8, R12 ;  /* 0x00000008150c7825 */ /* 0x000fc800078e000c */
[----:B------:R-:W-:Y:S02]  /*1f130*/  IMAD.MOV.U32 R18, RZ, RZ, R12 ;  /* 0x000000ffff127224 */ /* 0x000fe400078e000c */
[----:B------:R-:W-:Y:S01]  /*1f140*/  IMAD.MOV.U32 R21, RZ, RZ, R13 ;  /* 0x000000ffff157224 */ /* 0x000fe200078e000d */
[----:B------:R-:W-:Y:S06]  /*1f150*/  BRA `(.L_x_321) ;  /* 0x00000000000c7947 */ /* 0x000fec0003800000 */
.L_x_320:
[----:B-1----:R-:W-:-:S03]  /*1f160*/  IMAD.WIDE.U32 R12, R21, 0x8, R6 ;  /* 0x00000008150c7825 */ /* 0x002fc600078e0006 */
[----:B------:R-:W-:-:S05]  /*1f170*/  IADD3 R18, P1, PT, R12, 0x800000, RZ ;  /* 0x008000000c127810 */ /* 0x000fca0007f3e0ff */
[----:B------:R-:W-:-:S08]  /*1f180*/  IMAD.X R21, RZ, RZ, R13, P1 ;  /* 0x000000ffff157224 */ /* 0x000fd000008e060d */
.L_x_321:
[----:B------:R-:W-:Y:S05]  /*1f190*/  BSYNC.RECONVERGENT B8 ;  /* 0x0000000000087941 */ /* 0x000fea0003800200 */
.L_x_319:
[----:B------:R0:W2:Y:S01]  /*1f1a0*/  LDC.64 R12, c[0x3][R19+0x118] ;  /* 0x00c04600130c7b82 */ /* 0x0000a20000000a00 */
[----:B------:R-:W-:Y:S01]  /*1f1b0*/  BSSY.RECONVERGENT B8, `(.L_x_322) ;  /* 0x000000e000087945 */ /* 0x000fe20003800200 */
[----:B0-----:R-:W-:-:S05]  /*1f1c0*/  IMAD.MOV.U32 R19, RZ, RZ, R21 ;  /* 0x000000ffff137224 */ /* 0x001fca00078e0015 */
[----:B------:R0:W-:Y:S01]  /*1f1d0*/  ST.E.64 desc[UR8][R18.64], R14 ;  /* 0x0000000e12007985 */ /* 0x0001e2000c101b08 */
[----:B--2---:R-:W-:Y:S02]  /*1f1e0*/  LOP3.LUT P1, RZ, R12, 0x4, RZ, 0xc0, !PT ;  /* 0x000000040cff7812 */ /* 0x004fe4000782c0ff */
[----:B------:R-:W-:-:S11]  /*1f1f0*/  SHF.R.U32.HI R21, RZ, 0x3, R12 ;  /* 0x00000003ff157819 */ /* 0x000fd6000001160c */
[----:B0-----:R-:W-:Y:S05]  /*1f200*/  @!P1 BRA `(.L_x_323) ;  /* 0x0000000000109947 */ /* 0x001fea0003800000 */
[----:B------:R-:W-:-:S05]  /*1f210*/  VIADD R21, R21, 0xffffffff ;  /* 0xffffffff15157836 */ /* 0x000fca0000000000 */
[----:B------:R-:W-:-:S06]  /*1f220*/  LEA R21, R21, UR7, 0x2 ;  /* 0x0000000715157c11 */ /* 0x000fcc000f8e10ff */
[----:B------:R-:W5:Y:S01]  /*1f230*/  LDL R21, [R21+0x118] ;  /* 0x0001180015157983 */ /* 0x000f620000100800 */
[----:B------:R-:W-:Y:S05]  /*1f240*/  BRA `(.L_x_324) ;  /* 0x0000000000107947 */ /* 0x000fea0003800000 */
.L_x_323:
[----:B------:R-:W-:-:S13]  /*1f250*/  LOP3.LUT P1, RZ, R12, 0x3, RZ, 0xc0, !PT ;  /* 0x000000030cff7812 */ /* 0x000fda000782c0ff */
[----:B------:R-:W-:Y:S05]  /*1f260*/  @P1 BRA `(.L_x_324) ;  /* 0x0000000000081947 */ /* 0x000fea0003800000 */
[----:B------:R-:W-:-:S06]  /*1f270*/  LEA R21, R21, UR7, 0x2 ;  /* 0x0000000715157c11 */ /* 0x000fcc000f8e10ff */
[----:B------:R-:W5:Y:S02]  /*1f280*/  LDL R21, [R21+0x518] ;  /* 0x0005180015157983 */ /* 0x000f640000100800 */
.L_x_324:
[----:B------:R-:W-:Y:S05]  /*1f290*/  BSYNC.RECONVERGENT B8 ;  /* 0x0000000000087941 */ /* 0x000fea0003800200 */
.L_x_322:
        /* <DEDUP_REMOVED lines=11> */
.L_x_326:
[----:B------:R-:W-:Y:S01]  /*1f350*/  LOP3.LUT P1, RZ, R13, 0x3, RZ, 0xc0, !PT ;  /* 0x000000030dff7812 */ /* 0x000fe2000782c0ff */
[----:B------:R-:W-:-:S12]  /*1f360*/  IMAD.MOV.U32 R24, RZ, RZ, R18 ;  /* 0x000000ffff187224 */ /* 0x000fd800078e0012 */
[----:B------:R-:W-:Y:S05]  /*1f370*/  @P1 BRA `(.L_x_327) ;  /* 0x0000000000081947 */ /* 0x000fea0003800000 */
[----:B------:R-:W-:-:S05]  /*1f380*/  IMAD.U32 R18, R18, 0x4, R1 ;  /* 0x0000000412127824 */ /* 0x000fca00078e0001 */
[----:B------:R0:W5:Y:S02]  /*1f390*/  LDL R24, [R18+0x518] ;  /* 0x0005180012187983 */ /* 0x0001640000100800 */
.L_x_327:
[----:B------:R-:W-:Y:S05]  /*1f3a0*/  BSYNC.RECONVERGENT B8 ;  /* 0x0000000000087941 */ /* 0x000fea0003800200 */
.L_x_325:
[----:B------:R-:W3:Y:S01]  /*1f3b0*/  LDL R15, [R20+0x11c] ;  /* 0x00011c00140f7983 */ /* 0x000ee20000100800 */
[----:B------:R-:W-:Y:S02]  /*1f3c0*/  LOP3.LUT R13, R13, 0x7, RZ, 0xc0, !PT ;  /* 0x000000070d0d7812 */ /* 0x000fe400078ec0ff */
[----:B---3--:R-:W-:-:S04]  /*1f3d0*/  SHF.R.U32.HI R12, RZ, 0xd, R15 ;  /* 0x0000000dff0c7819 */ /* 0x008fc8000001160f */
[----:B------:R-:W-:-:S13]  /*1f3e0*/  ISETP.NE.AND P1, PT, R12, UR14, PT ;  /* 0x0000000e0c007c0c */ /* 0x000fda000bf25270 */
[----:B------:R-:W3:Y:S01]  /*1f3f0*/  @!P1 S2R R26, SR_CgaCtaId ;  /* 0x00000000001a9919 */ /* 0x000ee20000008800 */
[----:B0-2---:R-:W0:Y:S01]  /*1f400*/  @P1 LDC.64 R18, c[0x0][0x380] ;  /* 0x0000e000ff121b82 */ /* 0x005e220000000a00 */
[----:B------:R-:W-:Y:S01]  /*1f410*/  @!P1 MOV R21, 0x400 ;  /* 0x0000040000159802 */ /* 0x000fe20000000f00 */
[----:B------:R-:W2:Y:S04]  /*1f420*/  @!P1 S2R R12, SR_SWINHI ;  /* 0x00000000000c9919 */ /* 0x000ea80000002f00 */
[----:B------:R-:W-:Y:S02]  /*1f430*/  @!P1 VIADD R21, R21, 0x410 ;  /* 0x0000041015159836 */ /* 0x000fe40000000000 */
[----:B0-----:R-:W-:-:S04]  /*1f440*/  @P1 IMAD.WIDE.U32 R18, R15, 0x8, R18 ;  /* 0x000000080f121825 */ /* 0x001fc800078e0012 */
[----:B------:R-:W-:Y:S01]  /*1f450*/  @!P1 VIADD R15, R15, -UR15 ;  /* 0x8000000f0f0f9c36 */ /* 0x000fe20008000000 */
[----:B---3--:R-:W-:-:S04]  /*1f460*/  @!P1 LEA R21, R26, R21, 0x18 ;  /* 0x000000151a159211 */ /* 0x008fc800078ec0ff */
[----:B------:R-:W-:Y:S02]  /*1f470*/  @!P1 MOV R20, R21 ;  /* 0x0000001500149202 */ /* 0x000fe40000000f00 */
[----:B--2---:R-:W-:Y:S02]  /*1f480*/  @!P1 MOV R21, R12 ;  /* 0x0000000c00159202 */ /* 0x004fe40000000f00 */
[----:B------:R-:W-:Y:S01]  /*1f490*/  @P1 IADD3 R12, P2, PT, R18, 0x800000, RZ ;  /* 0x00800000120c1810 */ /* 0x000fe20007f5e0ff */
[----:B------:R-:W-:-:S04]  /*1f4a0*/  @!P1 IMAD.WIDE.U32 R20, R15, 0x8, R20 ;  /* 0x000000080f149825 */ /* 0x000fc800078e0014 */
[----:B------:R-:W-:Y:S02]  /*1f4b0*/  @P1 IMAD.X R19, RZ, RZ, R19, P2 ;  /* 0x000000ffff131224 */ /* 0x000fe400010e0613 */
[----:B------:R-:W-:Y:S02]  /*1f4c0*/  @!P1 IMAD.MOV.U32 R19, RZ, RZ, R21 ;  /* 0x000000ffff139224 */ /* 0x000fe400078e0015 */
[----:B-----5:R-:W-:Y:S02]  /*1f4d0*/  IMAD R15, R24, 0x8, R13 ;  /* 0x00000008180f7824 */ /* 0x020fe400078e020d */
[----:B------:R-:W-:Y:S02]  /*1f4e0*/  @!P1 IMAD.MOV.U32 R12, RZ, RZ, R20 ;  /* 0x000000ffff0c9224 */ /* 0x000fe400078e0014 */
[----:B------:R-:W-:Y:S02]  /*1f4f0*/  IMAD.MOV.U32 R13, RZ, RZ, R19 ;  /* 0x000000ffff0d7224 */ /* 0x000fe400078e0013 */
[----:B------:R-:W-:-:S02]  /*1f500*/  VIADD R19, R23, 0x1 ;  /* 0x0000000117137836 */ /* 0x000fc40000000000 */
[----:B------:R-:W-:Y:S01]  /*1f510*/  VIADD R23, R23, 0x2 ;  /* 0x0000000217177836 */ /* 0x000fe20000000000 */
[----:B------:R2:W-:Y:S02]  /*1f520*/  ST.E.64 desc[UR8][R12.64], R14 ;  /* 0x0000000e0c007985 */ /* 0x0005e4000c101b08 */
[----:B------:R-:W-:-:S13]  /*1f530*/  ISETP.NE.AND P1, PT, R19, R22, PT ;  /* 0x000000161300720c */ /* 0x000fda0003f25270 */
[----:B--2---:R-:W-:Y:S05]  /*1f540*/  @P1 BRA `(.L_x_328) ;  /* 0xfffffff800341947 */ /* 0x004fea000383ffff */
[----:B------:R-:W-:Y:S05]  /*1f550*/  BSYNC.RECONVERGENT B5 ;  /* 0x0000000000057941 */ /* 0x000fea0003800200 */
.L_x_312:
[----:B-1----:R-:W-:-:S07]  /*1f560*/  IMAD.MOV.U32 R7, RZ, RZ, R23 ;  /* 0x000000ffff077224 */ /* 0x002fce00078e0017 */
.L_x_311:
[----:B------:R-:W-:Y:S05]  /*1f570*/  BSYNC.RECONVERGENT B6 ;  /* 0x0000000000067941 */ /* 0x000fea0003800200 */
.L_x_310:
[----:B------:R-:W-:-:S04]  /*1f580*/  LOP3.LUT R5, R5, 0x1, RZ, 0xc0, !PT ;  /* 0x0000000105057812 */ /* 0x000fc800078ec0ff */
[----:B------:R-:W-:-:S13]  /*1f590*/  ISETP.NE.U32.AND P1, PT, R5, 0x1, PT ;  /* 0x000000010500780c */ /* 0x000fda0003f25070 */
[----:B------:R-:W-:Y:S05]  /*1f5a0*/  @P1 BRA `(.L_x_309) ;  /* 0x0000000000dc1947 */ /* 0x000fea0003800000 */
[----:B------:R-:W-:Y:S01]  /*1f5b0*/  IMAD R14, R7, 0x8, R10 ;  /* 0x00000008070e7824 */ /* 0x000fe200078e020a */
[----:B------:R-:W-:Y:S05]  /*1f5c0*/  BSSY.RECONVERGENT B5, `(.L_x_329) ;  /* 0x000000d000057945 */ /* 0x000fea0003800200 */
[----:B------:R-:W1:Y:S02]  /*1f5d0*/  LDC.64 R14, c[0x3][R14+0x110] ;  /* 0x00c044000e0e7b82 */ /* 0x000e640000000a00 */
[----:B-1----:R-:W-:Y:S02]  /*1f5e0*/  LOP3.LUT P1, RZ, R14, 0x4, RZ, 0xc0, !PT ;  /* 0x000000040eff7812 */ /* 0x002fe4000782c0ff */
[----:B------:R-:W-:-:S11]  /*1f5f0*/  SHF.R.U32.HI R12, RZ, 0x3, R14 ;  /* 0x00000003ff0c7819 */ /* 0x000fd6000001160e */
[----:B------:R-:W-:Y:S05]  /*1f600*/  @!P1 BRA `(.L_x_330) ;  /* 0x0000000000109947 */ /* 0x000fea0003800000 */
[----:B------:R-:W-:-:S05]  /*1f610*/  VIADD R12, R12, 0xffffffff ;  /* 0xffffffff0c0c7836 */ /* 0x000fca0000000000 */
[----:B------:R-:W-:-:S06]  /*1f620*/  LEA R12, R12, UR7, 0x2 ;  /* 0x000000070c0c7c11 */ /* 0x000fcc000f8e10ff */
[----:B------:R-:W5:Y:S01]  /*1f630*/  LDL R12, [R12+0x118] ;  /* 0x000118000c0c7983 */ /* 0x000f620000100800 */
[----:B------:R-:W-:Y:S05]  /*1f640*/  BRA `(.L_x_331) ;  /* 0x0000000000107947 */ /* 0x000fea0003800000 */
.L_x_330:
[----:B------:R-:W-:-:S13]  /*1f650*/  LOP3.LUT P1, RZ, R14, 0x3, RZ, 0xc0, !PT ;  /* 0x000000030eff7812 */ /* 0x000fda000782c0ff */
[----:B------:R-:W-:Y:S05]  /*1f660*/  @P1 BRA `(.L_x_331) ;  /* 0x0000000000081947 */ /* 0x000fea0003800000 */
[----:B------:R-:W-:-:S06]  /*1f670*/  LEA R12, R12, UR7, 0x2 ;  /* 0x000000070c0c7c11 */ /* 0x000fcc000f8e10ff */
[----:B------:R-:W5:Y:S02]  /*1f680*/  LDL R12, [R12+0x518] ;  /* 0x000518000c0c7983 */ /* 0x000f640000100800 */
.L_x_331:
[----:B------:R-:W-:Y:S05]  /*1f690*/  BSYNC.RECONVERGENT B5 ;  /* 0x0000000000057941 */ /* 0x000fea0003800200 */
.L_x_329:
        /* <DEDUP_REMOVED lines=11> */
.L_x_333:
[----:B------:R-:W-:Y:S01]  /*1f750*/  LOP3.LUT P1, RZ, R15, 0x3, RZ, 0xc0, !PT ;  /* 0x000000030fff7812 */ /* 0x000fe2000782c0ff */
[----:B------:R-:W-:-:S12]  /*1f760*/  IMAD.MOV.U32 R5, RZ, RZ, R6 ;  /* 0x000000ffff057224 */ /* 0x000fd800078e0006 */
[----:B------:R-:W-:Y:S05]  /*1f770*/  @P1 BRA `(.L_x_334) ;  /* 0x0000000000081947 */ /* 0x000fea0003800000 */
[----:B------:R-:W-:-:S06]  /*1f780*/  IMAD.U32 R5, R6, 0x4, R1 ;  /* 0x0000000406057824 */ /* 0x000fcc00078e0001 */
[----:B------:R-:W5:Y:S02]  /*1f790*/  LDL R5, [R5+0x518] ;  /* 0x0005180005057983 */ /* 0x000f640000100800 */
.L_x_334:
[----:B------:R-:W-:Y:S05]  /*1f7a0*/  BSYNC.RECONVERGENT B5 ;  /* 0x0000000000057941 */ /* 0x000fea0003800200 */
.L_x_332:
[----:B------:R-:W-:-:S05]  /*1f7b0*/  VIADD R7, R7, 0xffffffff ;  /* 0xffffffff07077836 */ /* 0x000fca0000000000 */
[----:B------:R-:W-:-:S06]  /*1f7c0*/  LEA R13, R7, UR7, 0x2 ;  /* 0x00000007070d7c11 */ /* 0x000fcc000f8e10ff */
[----:B------:R-:W1:Y:S02]  /*1f7d0*/  LDL R13, [R13+0x118] ;  /* 0x000118000d0d7983 */ /* 0x000e640000100800 */
[----:B-1----:R-:W-:-:S04]  /*1f7e0*/  SHF.R.U32.HI R6, RZ, 0xd, R13 ;  /* 0x0000000dff067819 */ /* 0x002fc8000001160d */
[----:B------:R-:W-:-:S13]  /*1f7f0*/  ISETP.NE.AND P1, PT, R6, UR14, PT ;  /* 0x0000000e06007c0c */ /* 0x000fda000bf25270 */
[----:B------:R-:W1:Y:S01]  /*1f800*/  @!P1 S2R R19, SR_CgaCtaId ;  /* 0x0000000000139919 */ /* 0x000e620000008800 */
[----:B------:R-:W2:Y:S01]  /*1f810*/  @P1 LDC.64 R6, c[0x0][0x380] ;  /* 0x0000e000ff061b82 */ /* 0x000ea20000000a00 */
[----:B------:R-:W-:Y:S01]  /*1f820*/  @!P1 MOV R14, 0x400 ;  /* 0x00000400000e9802 */ /* 0x000fe20000000f00 */
[C---:B0-----:R-:W-:Y:S01]  /*1f830*/  @!P1 VIADD R21, R13.reuse, -UR15 ;  /* 0x8000000f0d159c36 */ /* 0x041fe20008000000 */
[----:B------:R-:W0:Y:S03]  /*1f840*/  @!P1 S2R R20, SR_SWINHI ;  /* 0x0000000000149919 */ /* 0x000e260000002f00 */
[----:B------:R-:W-:Y:S02]  /*1f850*/  @!P1 VIADD R14, R14, 0x410 ;  /* 0x000004100e0e9836 */ /* 0x000fe40000000000 */
[----:B--2---:R-:W-:-:S03]  /*1f860*/  @P1 IMAD.WIDE.U32 R6, R13, 0x8, R6 ;  /* 0x000000080d061825 */ /* 0x004fc600078e0006 */
[----:B------:R-:W-:Y:S02]  /*1f870*/  @P1 IADD3 R6, P2, PT, R6, 0x800000, RZ ;  /* 0x0080000006061810 */ /* 0x000fe40007f5e0ff */
[----:B-1----:R-:W-:Y:S02]  /*1f880*/  @!P1 LEA R19, R19, R14, 0x18 ;  /* 0x0000000e13139211 */ /* 0x002fe400078ec0ff */
[----:B------:R-:W-:Y:S01]  /*1f890*/  LOP3.LUT R14, R15, 0x7, RZ, 0xc0, !PT ;  /* 0x000000070f0e7812 */ /* 0x000fe200078ec0ff */
[----:B------:R-:W-:Y:S01]  /*1f8a0*/  @P1 IMAD.X R7, RZ, RZ, R7, P2 ;  /* 0x000000ffff071224 */ /* 0x000fe200010e0607 */
[----:B------:R-:W-:Y:S02]  /*1f8b0*/  @!P1 MOV R18, R19 ;  /* 0x0000001300129202 */ /* 0x000fe40000000f00 */
[----:B0-----:R-:W-:Y:S01]  /*1f8c0*/  @!P1 MOV R19, R20 ;  /* 0x0000001400139202 */ /* 0x001fe20000000f00 */
[----:B-----5:R-:W-:Y:S02]  /*1f8d0*/  IMAD R13, R5, 0x8, R14 ;  /* 0x00000008050d7824 */ /* 0x020fe400078e020e */
[----:B------:R-:W-:-:S04]  /*1f8e0*/  @!P1 IMAD.WIDE.U32 R18, R21, 0x8, R18 ;  /* 0x0000000815129825 */ /* 0x000fc800078e0012 */
[----:B------:R-:W-:Y:S02]  /*1f8f0*/  @!P1 IMAD.MOV.U32 R6, RZ, RZ, R18 ;  /* 0x000000ffff069224 */ /* 0x000fe400078e0012 */
[----:B------:R-:W-:-:S05]  /*1f900*/  @!P1 IMAD.MOV.U32 R7, RZ, RZ, R19 ;  /* 0x000000ffff079224 */ /* 0x000fca00078e0013 */
[----:B------:R2:W-:Y:S02]  /*1f910*/  ST.E.64 desc[UR8][R6.64], R12 ;  /* 0x0000000c06007985 */ /* 0x0005e4000c101b08 */
.L_x_309:
[----:B------:R-:W-:Y:S05]  /*1f920*/  BSYNC.RECONVERGENT B7 ;  /* 0x0000000000077941 */ /* 0x000fea0003800200 */
.L_x_308:
[----:B-12---:R-:W1:Y:S01]  /*1f930*/  LDC R6, c[0x3][R9+0x118] ;  /* 0x00c0460009067b82 */ /* 0x006e620000000800 */
[----:B------:R-:W-:Y:S01]  /*1f940*/  BSSY.RECONVERGENT B5, `(.L_x_335) ;  /* 0x000000c000057945 */ /* 0x000fe20003800200 */
[----:B-1----:R-:W-:Y:S02]  /*1f950*/  LOP3.LUT P1, RZ, R6, 0x4, RZ, 0xc0, !PT ;  /* 0x0000000406ff7812 */ /* 0x002fe4000782c0ff */
[----:B------:R-:W-:-:S11]  /*1f960*/  SHF.R.U32.HI R5, RZ, 0x3, R6 ;  /* 0x00000003ff057819 */ /* 0x000fd60000011606 */
[----:B------:R-:W-:Y:S05]  /*1f970*/  @!P1 BRA `(.L_x_336) ;  /* 0x0000000000109947 */ /* 0x000fea0003800000 */
[----:B------:R-:W-:-:S05]  /*1f980*/  VIADD R5, R5, 0xffffffff ;  /* 0xffffffff05057836 */ /* 0x000fca0000000000 */
[----:B------:R-:W-:-:S06]  /*1f990*/  LEA R5, R5, UR7, 0x2 ;  /* 0x0000000705057c11 */ /* 0x000fcc000f8e10ff */
[----:B------:R-:W5:Y:S01]  /*1f9a0*/  LDL R5, [R5+0x118] ;  /* 0x0001180005057983 */ /* 0x000f620000100800 */
[----:B------:R-:W-:Y:S05]  /*1f9b0*/  BRA `(.L_x_337) ;  /* 0x0000000000107947 */ /* 0x000fea0003800000 */
.L_x_336:
[----:B------:R-:W-:-:S13]  /*1f9c0*/  LOP3.LUT P1, RZ, R6, 0x3, RZ, 0xc0, !PT ;  /* 0x0000000306ff7812 */ /* 0x000fda000782c0ff */
[----:B------:R-:W-:Y:S05]  /*1f9d0*/  @P1 BRA `(.L_x_337) ;  /* 0x0000000000081947 */ /* 0x000fea0003800000 */
[----:B------:R-:W-:-:S06]  /*1f9e0*/  LEA R5, R5, UR7, 0x2 ;  /* 0x0000000705057c11 */ /* 0x000fcc000f8e10ff */
[----:B------:R-:W5:Y:S02]  /*1f9f0*/  LDL R5, [R5+0x518] ;  /* 0x0005180005057983 */ /* 0x000f640000100800 */
.L_x_337:
[----:B------:R-:W-:Y:S05]  /*1fa00*/  BSYNC.RECONVERGENT B5 ;  /* 0x0000000000057941 */ /* 0x000fea0003800200 */
.L_x_335:
        /* <DEDUP_REMOVED lines=8> */
.L_x_348:
[----:B------:R-:W-:Y:S01]  /*1fa90*/  LOP3.LUT P1, RZ, R5, 0x7, RZ, 0xc0, !PT ;  /* 0x0000000705ff7812 */ /* 0x000fe2000782c0ff */
[----:B------:R-:W-:Y:S05]  /*1faa0*/  YIELD ;  /* 0x0000000000007946 */ /* 0x000fea0003800000 */
[----:B------:R-:W-:Y:S07]  /*1fab0*/  BSSY B6, `(.L_x_340) ;  /* 0x000003b000067945 */ /* 0x000fee0003800000 */
[----:B------:R-:W-:Y:S05]  /*1fac0*/  @P1 BRA `(.L_x_341) ;  /* 0x0000000000e41947 */ /* 0x000fea0003800000 */
[----:B------:R-:W1:Y:S01]  /*1fad0*/  S2R R7, SR_CgaCtaId ;  /* 0x0000000000077919 */ /* 0x000e620000008800 */
[----:B------:R-:W-:Y:S01]  /*1fae0*/  MOV R6, 0x400 ;  /* 0x0000040000067802 */ /* 0x000fe20000000f00 */
[----:B------:R-:W2:Y:S04]  /*1faf0*/  S2R R11, SR_SWINHI ;  /* 0x00000000000b7919 */ /* 0x000ea80000002f00 */
[----:B------:R-:W-:-:S05]  /*1fb00*/  VIADD R6, R6, 0x410 ;  /* 0x0000041006067836 */ /* 0x000fca0000000000 */
[----:B-1----:R-:W-:-:S04]  /*1fb10*/  LEA R6, R7, R6, 0x18 ;  /* 0x0000000607067211 */ /* 0x002fc800078ec0ff */
[----:B------:R-:W-:Y:S02]  /*1fb20*/  MOV R6, R6 ;  /* 0x0000000600067202 */ /* 0x000fe40000000f00 */
[----:B--2---:R-:W-:-:S07]  /*1fb30*/  MOV R7, R11 ;  /* 0x0000000b00077202 */ /* 0x004fce0000000f00 */
.L_x_344:
[--C-:B0-----:R-:W-:Y:S01]  /*1fb40*/  SHF.R.U32.HI R15, RZ, 0x3, R5.reuse ;  /* 0x00000003ff0f7819 */ /* 0x101fe20000011605 */
[----:B------:R-:W-:Y:S05]  /*1fb50*/  YIELD ;  /* 0x0000000000007946 */ /* 0x000fea0003800000 */
[----:B------:R-:W-:Y:S01]  /*1fb60*/  VIADD R13, R15, -UR15 ;  /* 0x8000000f0f0d7c36 */ /* 0x000fe20008000000 */
[----:B------:R-:W-:-:S03]  /*1fb70*/  SHF.R.U32.HI R11, RZ, 0x10, R5 ;  /* 0x00000010ff0b7819 */ /* 0x000fc60000011605 */
[----:B------:R-:W-:Y:S01]  /*1fb80*/  IMAD.WIDE.U32 R12, R13, 0x4, R6 ;  /* 0x000000040d0c7825 */ /* 0x000fe200078e0006 */
[----:B------:R-:W-:Y:S02]  /*1fb90*/  ISETP.NE.AND P2, PT, R11, UR14, PT ;  /* 0x0000000e0b007c0c */ /* 0x000fe4000bf45270 */
[----:B------:R-:W-:-:S05]  /*1fba0*/  IADD3 R20, P1, PT, R12, 0x10000, RZ ;  /* 0x000100000c147810 */ /* 0x000fca0007f3e0ff */
[----:B0-----:R-:W-:Y:S02]  /*1fbb0*/  IMAD.X R21, RZ, RZ, R13, P1 ;  /* 0x000000ffff157224 */ /* 0x001fe400008e060d */
[----:B------:R-:W-:-:S04]  /*1fbc0*/  IMAD.WIDE.U32 R12, R15, 0x4, R16 ;  /* 0x000000040f0c7825 */ /* 0x000fc800078e0010 */
[----:B------:R-:W-:Y:S02]  /*1fbd0*/  IMAD.MOV.U32 R14, RZ, RZ, R20 ;  /* 0x000000ffff0e7224 */ /* 0x000fe400078e0014 */
[----:B------:R-:W-:Y:S02]  /*1fbe0*/  IMAD.MOV.U32 R15, RZ, RZ, R21 ;  /* 0x000000ffff0f7224 */ /* 0x000fe400078e0015 */
[----:B------:R-:W-:Y:S02]  /*1fbf0*/  @P2 IMAD.MOV.U32 R14, RZ, RZ, R12 ;  /* 0x000000ffff0e2224 */ /* 0x000fe400078e000c */
[----:B------:R-:W-:-:S05]  /*1fc00*/  @P2 IMAD.MOV.U32 R15, RZ, RZ, R13 ;  /* 0x000000ffff0f2224 */ /* 0x000fca00078e000d */
[----:B------:R-:W2:Y:S02]  /*1fc10*/  ATOM.E.EXCH.STRONG.GPU PT, R14, desc[UR8][R14.64], R5 ;  /* 0x800000050e0e798a */ /* 0x000ea4000c1ef108 */
[----:B--2---:R-:W-:-:S04]  /*1fc20*/  ISETP.NE.AND P1, PT, R14, RZ, PT ;  /* 0x000000ff0e00720c */ /* 0x004fc80003f25270 */
[----:B------:R-:W-:-:S13]  /*1fc30*/  ISETP.EQ.OR P1, PT, R14, R5, !P1 ;  /* 0x000000050e00720c */ /* 0x000fda0004f22670 */
[----:B------:R-:W-:Y:S05]  /*1fc40*/  @P1 BRA `(.L_x_341) ;  /* 0x0000000000841947 */ /* 0x000fea0003800000 */
[----:B------:R-:W-:Y:S01]  /*1fc50*/  BSSY.RECONVERGENT B7, `(.L_x_342) ;  /* 0x000001d000077945 */ /* 0x000fe20003800200 */
[----:B------:R-:W-:-:S03]  /*1fc60*/  IMAD.MOV.U32 R5, RZ, RZ, R14 ;  /* 0x000000ffff057224 */ /* 0x000fc600078e000e */
[----:B------:R-:W-:Y:S05]  /*1fc70*/  @!P2 BRA `(.L_x_343) ;  /* 0x000000000068a947 */ /* 0x000fea0003800000 */
[----:B------:R-:W-:Y:S02]  /*1fc80*/  IMAD.MOV.U32 R14, RZ, RZ, 0x4 ;  /* 0x00000004ff0e7424 */ /* 0x000fe400078e00ff */
[----:B------:R-:W-:Y:S02]  /*1fc90*/  IMAD.MOV.U32 R19, RZ, RZ, -0x1 ;  /* 0xffffffffff137424 */ /* 0x000fe400078e00ff */
[----:B------:R-:W-:-:S06]  /*1fca0*/  IMAD.WIDE.U32 R14, R11, R14, UR10 ;  /* 0x0000000a0b0e7e25 */ /* 0x000fcc000f8e000e */
[----:B------:R-:W2:Y:S01]  /*1fcb0*/  ATOMG.E.ADD.STRONG.GPU PT, R14, desc[UR8][R14.64], R19 ;  /* 0x800000130e0e79a8 */ /* 0x000ea200081ef108 */
[----:B------:R-:W-:Y:S02]  /*1fcc0*/  IMAD.MOV.U32 R20, RZ, RZ, R12 ;  /* 0x000000ffff147224 */ /* 0x000fe400078e000c */
[----:B------:R-:W-:Y:S01]  /*1fcd0*/  IMAD.MOV.U32 R21, RZ, RZ, R13 ;  /* 0x000000ffff157224 */ /* 0x000fe200078e000d */
[----:B--2---:R-:W-:-:S13]  /*1fce0*/  ISETP.NE.AND P1, PT, R14, 0x1, PT ;  /* 0x000000010e00780c */ /* 0x004fda0003f25270 */
        /* <DEDUP_REMOVED lines=8> */
[----:B-1----:R-:W2:Y:S01]  /*1fd70*/  @P1 ATOMG.E.ADD.STRONG.GPU PT, R13, desc[UR8][R12.64+0x40004], R19 ;  /* 0x840004130c0d19a8 */ /* 0x002ea200081ef108 */
[----:B------:R-:W0:Y:S02]  /*1fd80*/  S2R R23, SR_LTMASK ;  /* 0x0000000000177919 */ /* 0x000e240000003900 */
[----:B0-----:R-:W-:-:S06]  /*1fd90*/  LOP3.LUT R23, R23, UR5, RZ, 0xc0, !PT ;  /* 0x0000000517177c12 */ /* 0x001fcc000f8ec0ff */
[----:B------:R-:W0:Y:S01]  /*1fda0*/  POPC R23, R23 ;  /* 0x0000001700177309 */ /* 0x000e220000000000 */
[----:B--2---:R-:W0:Y:S02]  /*1fdb0*/  SHFL.IDX PT, R14, R13, R22, 0x1f ;  /* 0x00001f160d0e7589 */ /* 0x004e2400000e0000 */
[----:B0-----:R-:W-:-:S04]  /*1fdc0*/  IMAD.IADD R14, R14, 0x1, R23 ;  /* 0x000000010e0e7824 */ /* 0x001fc800078e0217 */
[----:B------:R-:W-:-:S05]  /*1fdd0*/  IMAD.SHL.U32 R14, R14, 0x4, RZ ;  /* 0x000000040e0e7824 */ /* 0x000fca00078e00ff */
[----:B------:R-:W-:-:S04]  /*1fde0*/  LOP3.LUT R14, R14, 0x3fffc, RZ, 0xc0, !PT ;  /* 0x0003fffc0e0e7812 */ /* 0x000fc800078ec0ff */
[----:B------:R-:W-:-:S05]  /*1fdf0*/  IADD3 R14, P1, PT, R14, UR12, RZ ;  /* 0x0000000c0e0e7c10 */ /* 0x000fca000ff3e0ff */
[----:B------:R-:W-:-:S05]  /*1fe00*/  IMAD.X R15, RZ, RZ, UR13, P1 ;  /* 0x0000000dff0f7e24 */ /* 0x000fca00088e06ff */
[----:B------:R0:W-:Y:S03]  /*1fe10*/  STG.E desc[UR8][R14.64], R11 ;  /* 0x0000000b0e007986 */ /* 0x0001e6000c101908 */
.L_x_343:
[----:B------:R-:W-:Y:S05]  /*1fe20*/  BSYNC.RECONVERGENT B7 ;  /* 0x0000000000077941 */ /* 0x000fea0003800200 */
.L_x_342:
[----:B------:R-:W-:Y:S01]  /*1fe30*/  LOP3.LUT P1, RZ, R5, 0x7, RZ, 0xc0, !PT ;  /* 0x0000000705ff7812 */ /* 0x000fe2000782c0ff */
[----:B------:R1:W-:-:S12]  /*1fe40*/  ATOM.E.EXCH.STRONG.GPU PT, RZ, desc[UR8][R20.64], RZ ;  /* 0x800000ff14ff798a */ /* 0x0003d8000c1ef108 */
[----:B-1----:R-:W-:Y:S05]  /*1fe50*/  @!P1 BRA `(.L_x_344) ;  /* 0xfffffffc00389947 */ /* 0x002fea000383ffff */
.L_x_341:
[----:B------:R-:W-:Y:S05]  /*1fe60*/  BSYNC B6 ;  /* 0x0000000000067941 */ /* 0x000fea0003800000 */
.L_x_340:
[----:B------:R-:W1:Y:S01]  /*1fe70*/  S2R R7, SR_CgaCtaId ;  /* 0x0000000000077919 */ /* 0x000e620000008800 */
[----:B------:R-:W-:Y:S02]  /*1fe80*/  MOV R6, 0x400 ;  /* 0x0000040000067802 */ /* 0x000fe40000000f00 */
[----:B------:R-:W-:Y:S01]  /*1fe90*/  SHF.R.U32.HI R13, RZ, 0x3, R18 ;  /* 0x00000003ff0d7819 */ /* 0x000fe20000011612 */
[----:B0-----:R-:W0:Y:S02]  /*1fea0*/  S2R R11, SR_SWINHI ;  /* 0x00000000000b7919 */ /* 0x001e240000002f00 */
[----:B------:R-:W-:Y:S02]  /*1feb0*/  VIADD R6, R6, 0x410 ;  /* 0x0000041006067836 */ /* 0x000fe40000000000 */
[----:B------:R-:W-:-:S03]  /*1fec0*/  VIADD R15, R13, -UR15 ;  /* 0x8000000f0d0f7c36 */ /* 0x000fc60008000000 */
[----:B-1----:R-:W-:-:S04]  /*1fed0*/  LEA R6, R7, R6, 0x18 ;  /* 0x0000000607067211 */ /* 0x002fc800078ec0ff */
[----:B------:R-:W-:Y:S02]  /*1fee0*/  MOV R6, R6 ;  /* 0x0000000600067202 */ /* 0x000fe40000000f00 */
[----:B0-----:R-:W-:Y:S02]  /*1fef0*/  MOV R7, R11 ;  /* 0x0000000b00077202 */ /* 0x001fe40000000f00 */
[----:B------:R-:W-:Y:S01]  /*1ff00*/  SHF.R.U32.HI R11, RZ, 0x10, R18 ;  /* 0x00000010ff0b7819 */ /* 0x000fe20000011612 */
[----:B------:R-:W-:-:S03]  /*1ff10*/  IMAD.WIDE.U32 R6, R15, 0x4, R6 ;  /* 0x000000040f067825 */ /* 0x000fc600078e0006 */
        /* <DEDUP_REMOVED lines=8> */
[----:B------:R-:W2:Y:S02]  /*1ffa0*/  ATOM.E.EXCH.STRONG.GPU PT, R12, desc[UR8][R12.64], R5 ;  /* 0x800000050c0c798a */ /* 0x000ea4000c1ef108 */
[----:B--2---:R-:W-:-:S13]  /*1ffb0*/  ISETP.NE.AND P1, PT, R12, R18, PT ;  /* 0x000000120c00720c */ /* 0x004fda0003f25270 */
[----:B------:R-:W-:Y:S05]  /*1ffc0*/  @!P1 BRA `(.L_x_345) ;  /* 0x0000000000f89947 */ /* 0x000fea0003800000 */
[----:B------:R-:W-:Y:S04]  /*1ffd0*/  BSSY.RECONVERGENT B6, `(.L_x_346) ;  /* 0x000001c000067945 */ /* 0x000fe80003800200 */
        /* <DEDUP_REMOVED lines=27> */
.L_x_347:
[----:B------:R-:W-:Y:S05]  /*20190*/  BSYNC.RECONVERGENT B6 ;  /* 0x0000000000067941 */ /* 0x000fea0003800200 */
.L_x_346:
[C---:B------:R-:W-:Y:S01]  /*201a0*/  LOP3.LUT P1, RZ, R12.reuse, 0x7, RZ, 0xc0, !PT ;  /* 0x000000070cff7812 */ /* 0x040fe2000782c0ff */
[----:B------:R1:W-:Y:S03]  /*201b0*/  ATOM.E.EXCH.STRONG.GPU PT, RZ, desc[UR8][R14.64], RZ ;  /* 0x800000ff0eff798a */ /* 0x0003e6000c1ef108 */
[----:B0-----:R-:W-:Y:S02]  /*201c0*/  SEL R18, R12, R5, !P1 ;  /* 0x000000050c127207 */ /* 0x001fe40004800000 */
[----:B------:R-:W-:Y:S02]  /*201d0*/  SEL R5, R5, R12, !P1 ;  /* 0x0000000c05057207 */ /* 0x000fe40004800000 */
[----:B------:R-:W-:-:S13]  /*201e0*/  LOP3.LUT P2, RZ, R18, 0x7, RZ, 0xc0, !PT ;  /* 0x0000000712ff7812 */ /* 0x000fda000784c0ff */
[----:B-1----:R-:W-:Y:S05]  /*201f0*/  @!P2 BRA `(.L_x_348) ;  /* 0xfffffff80024a947 */ /* 0x002fea000383ffff */
.L_x_339:
[----:B------:R-:W-:Y:S02]  /*20200*/  IMAD.SHL.U32 R6, R18, 0x8, RZ ;  /* 0x0000000812067824 */ /* 0x000fe400078e00ff */
[----:B------:R-:W-:Y:S02]  /*20210*/  IMAD.MOV.U32 R7, RZ, RZ, -0x4f0f1000 ;  /* 0xb0f0f000ff077424 */ /* 0x000fe400078e00ff */
[----:B------:R-:W-:Y:S01]  /*20220*/  IMAD.MOV.U32 R13, RZ, RZ, -0x40000000 ;  /* 0xc0000000ff0d7424 */ /* 0x000fe200078e00ff */
[----:B------:R-:W-:Y:S01]  /*20230*/  LOP3.LUT R6, R6, 0x38, RZ, 0xc0, !PT ;  /* 0x0000003806067812 */ /* 0x000fe200078ec0ff */
[----:B------:R-:W-:Y:S02]  /*20240*/  IMAD.MOV.U32 R11, RZ, RZ, -0x203e400 ;  /* 0xfdfc1c00ff0b7424 */ /* 0x000fe400078e00ff */
[--C-:B------:R-:W-:Y:S01]  /*20250*/  IMAD.MOV.U32 R19, RZ, RZ, R5.reuse ;  /* 0x000000ffff137224 */ /* 0x100fe200078e0005 */
        /* <DEDUP_REMOVED lines=16> */
[----:B------:R1:W-:Y:S01]  /*20360*/  @P1 STL [R1+0x4], R0 ;  /* 0x0000040001001387 */ /* 0x0003e20000100800 */
[----:B------:R-:W-:-:S03]  /*20370*/  @P1 IMAD.MOV.U32 R3, RZ, RZ, R0 ;  /* 0x000000ffff031224 */ /* 0x000fc600078e0000 */
[----:B------:R1:W-:Y:S04]  /*20380*/  @P1 STL.64 [R2+0x10], R18 ;  /* 0x0000101202001387 */ /* 0x0003e80000100a00 */
[----:B------:R1:W-:Y:S04]  /*20390*/  @!P1 STL [R1], R6 ;  /* 0x0000000601009387 */ /* 0x0003e80000100800 */
[----:B------:R1:W-:Y:S02]  /*203a0*/  @!P1 STL.64 [R7+0x8], R18 ;  /* 0x0000081207009387 */ /* 0x0003e40000100a00 */
.L_x_345:
[----:B------:R-:W-:Y:S05]  /*203b0*/  BSYNC B5 ;  /* 0x0000000000057941 */ /* 0x000fea0003800000 */
.L_x_338:
[----:B------:R-:W2:Y:S01]  /*203c0*/  LDC R8, c[0x3][R9+0x8] ;  /* 0x00c0020009087b82 */ /* 0x000ea20000000800 */
[----:B------:R-:W-:Y:S01]  /*203d0*/  BSSY B6, `(.L_x_349) ;  /* 0x00000cd000067945 */ /* 0x000fe20003800000 */
[----:B--2---:R-:W-:-:S13]  /*203e0*/  ISETP.NE.AND P1, PT, R8, RZ, PT ;  /* 0x000000ff0800720c */ /* 0x004fda0003f25270 */
[----:B------:R-:W-:Y:S05]  /*203f0*/  @!P1 BRA `(.L_x_350) ;  /* 0x0000000c00289947 */ /* 0x000fea0003800000 */
[----:B-1----:R1:W5:Y:S01]  /*20400*/  LDL R2, [R1] ;  /* 0x0000000001027983 */ /* 0x0023620000100800 */
[----:B------:R-:W-:Y:S01]  /*20410*/  BSSY B5, `(.L_x_351) ;  /* 0x00000c7000057945 */ /* 0x000fe20003800000 */
[----:B------:R-:W-:-:S07]  /*20420*/  IMAD.MOV.U32 R5, RZ, RZ, RZ ;  /* 0x000000ffff057224 */ /* 0x000fce00078e00ff */
.L_x_369:
[C---:B--2---:R-:W-:Y:S01]  /*20430*/  IMAD R6, R5.reuse, 0x8, R10 ;  /* 0x0000000805067824 */ /* 0x044fe200078e020a */
[----:B------:R-:W-:Y:S01]  /*20440*/  BSSY.RECONVERGENT B7, `(.L_x_352) ;  /* 0x000000f000077945 */ /* 0x000fe20003800200 */
[----:B------:R-:W-:-:S04]  /*20450*/  VIADD R5, R5, 0x1 ;  /* 0x0000000105057836 */ /* 0x000fc80000000000 */
[----:B------:R-:W2:Y:S01]  /*20460*/  LDC.64 R6, c[0x3][R6+0x8] ;  /* 0x00c0020006067b82 */ /* 0x000ea20000000a00 */
[----:B------:R-:W-:Y:S02]  /*20470*/  ISETP.NE.AND P2, PT, R5, R8, PT ;  /* 0x000000080500720c */ /* 0x000fe40003f45270 */
[----:B--2---:R-:W-:Y:S02]  /*20480*/  LOP3.LUT P1, RZ, R6, 0x4, RZ, 0xc0, !PT ;  /* 0x0000000406ff7812 */ /* 0x004fe4000782c0ff */
[----:B------:R-:W-:-:S11]  /*20490*/  SHF.R.U32.HI R9, RZ, 0x3, R6 ;  /* 0x00000003ff097819 */ /* 0x000fd60000011606 */
[----:B------:R-:W-:Y:S05]  /*204a0*/  @!P1 BRA `(.L_x_353) ;  /* 0x0000000000109947 */ /* 0x000fea0003800000 */
[----:B------:R-:W-:-:S05]  /*204b0*/  VIADD R9, R9, 0xffffffff ;  /* 0xffffffff09097836 */ /* 0x000fca0000000000 */
[----:B------:R-:W-:-:S06]  /*204c0*/  LEA R9, R9, UR7, 0x2 ;  /* 0x0000000709097c11 */ /* 0x000fcc000f8e10ff */
[----:B------:R-:W5:Y:S01]  /*204d0*/  LDL R9, [R9+0x118] ;  /* 0x0001180009097983 */ /* 0x000f620000100800 */
[----:B------:R-:W-:Y:S05]  /*204e0*/  BRA `(.L_x_354) ;  /* 0x0000000000107947 */ /* 0x000fea0003800000 */
.L_x_353:
[----:B------:R-:W-:-:S13]  /*204f0*/  LOP3.LUT P1, RZ, R6, 0x3, RZ, 0xc0, !PT ;  /* 0x0000000306ff7812 */ /* 0x000fda000782c0ff */
[----:B------:R-:W-:Y:S05]  /*20500*/  @P1 BRA `(.L_x_354) ;  /* 0x0000000000081947 */ /* 0x000fea0003800000 */
[----:B------:R-:W-:-:S06]  /*20510*/  LEA R9, R9, UR7, 0x2 ;  /* 0x0000000709097c11 */ /* 0x000fcc000f8e10ff */
[----:B------:R-:W5:Y:S02]  /*20520*/  LDL R9, [R9+0x518] ;  /* 0x0005180009097983 */ /* 0x000f640000100800 */
.L_x_354:
[----:B------:R-:W-:Y:S05]  /*20530*/  BSYNC.RECONVERGENT B7 ;  /* 0x0000000000077941 */ /* 0x000fea0003800200 */
.L_x_352:
        /* <DEDUP_REMOVED lines=9> */
.L_x_356:
[----:B------:R-:W-:-:S13]  /*205d0*/  LOP3.LUT P1, RZ, R7, 0x3, RZ, 0xc0, !PT ;  /* 0x0000000307ff7812 */ /* 0x000fda000782c0ff */
[----:B------:R-:W-:Y:S05]  /*205e0*/  @P1 BRA `(.L_x_357) ;  /* 0x0000000000081947 */ /* 0x000fea0003800000 */
[----:B------:R-:W-:-:S06]  /*205f0*/  IMAD.U32 R0, R0, 0x4, R1 ;  /* 0x0000000400007824 */ /* 0x000fcc00078e0001 */
[----:B------:R-:W5:Y:S02]  /*20600*/  LDL R0, [R0+0x518] ;  /* 0x0005180000007983 */ /* 0x000f640000100800 */
.L_x_357:
[----:B------:R-:W-:Y:S05]  /*20610*/  BSYNC.RECONVERGENT B7 ;  /* 0x0000000000077941 */ /* 0x000fea0003800200 */
.L_x_355:
        /* <DEDUP_REMOVED lines=10> */
.L_x_368:
[----:B------:R-:W-:Y:S01]  /*206c0*/  LOP3.LUT P1, RZ, R9, 0x7, RZ, 0xc0, !PT ;  /* 0x0000000709ff7812 */ /* 0x000fe2000782c0ff */
[----:B------:R-:W-:Y:S05]  /*206d0*/  YIELD ;  /* 0x0000000000007946 */ /* 0x000fea0003800000 */
[----:B------:R-:W-:Y:S07]  /*206e0*/  BSSY B8, `(.L_x_360) ;  /* 0x000003d000087945 */ /* 0x000fee0003800000 */
[----:B------:R-:W-:Y:S05]  /*206f0*/  @P1 BRA `(.L_x_361) ;  /* 0x0000000000ec1947 */ /* 0x000fea0003800000 */
[----:B------:R-:W2:Y:S01]  /*20700*/  S2R R7, SR_CgaCtaId ;  /* 0x0000000000077919 */ /* 0x000ea20000008800 */
[----:B------:R-:W-:Y:S01]  /*20710*/  MOV R6, 0x400 ;  /* 0x0000040000067802 */ /* 0x000fe20000000f00 */
[----:B------:R-:W3:Y:S04]  /*20720*/  S2R R11, SR_SWINHI ;  /* 0x00000000000b7919 */ /* 0x000ee80000002f00 */
[----:B------:R-:W-:-:S05]  /*20730*/  VIADD R6, R6, 0x410 ;  /* 0x0000041006067836 */ /* 0x000fca0000000000 */
[----:B--2---:R-:W-:-:S04]  /*20740*/  LEA R6, R7, R6, 0x18 ;  /* 0x0000000607067211 */ /* 0x004fc800078ec0ff */
[----:B------:R-:W-:Y:S02]  /*20750*/  MOV R6, R6 ;  /* 0x0000000600067202 */ /* 0x000fe40000000f00 */
[----:B---3--:R-:W-:-:S07]  /*20760*/  MOV R7, R11 ;  /* 0x0000000b00077202 */ /* 0x008fce0000000f00 */
.L_x_364:
[--C-:B------:R-:W-:Y:S01]  /*20770*/  SHF.R.U32.HI R15, RZ, 0x3, R9.reuse ;  /* 0x00000003ff0f7819 */ /* 0x100fe20000011609 */
[----:B------:R-:W-:Y:S05]  /*20780*/  YIELD ;  /* 0x0000000000007946 */ /* 0x000fea0003800000 */
[----:B------:R-:W-:Y:S01]  /*20790*/  VIADD R13, R15, -UR15 ;  /* 0x8000000f0f0d7c36 */ /* 0x000fe20008000000 */
[----:B--2---:R-:W-:-:S03]  /*207a0*/  SHF.R.U32.HI R11, RZ, 0x10, R9 ;  /* 0x00000010ff0b7819 */ /* 0x004fc60000011609 */
        /* <DEDUP_REMOVED lines=19> */
[----:B0-----:R-:W-:Y:S02]  /*208e0*/  IMAD.MOV.U32 R21, RZ, RZ, -0x1 ;  /* 0xffffffffff157424 */ /* 0x001fe400078e00ff */
        /* <DEDUP_REMOVED lines=10> */
[----:B------:R-:W2:Y:S01]  /*20990*/  POPC R21, UR5 ;  /* 0x0000000500157d09 */ /* 0x000ea20008000000 */
[----:B0-----:R-:W-:Y:S01]  /*209a0*/  ISETP.EQ.U32.AND P1, PT, R20, R13, PT ;  /* 0x0000000d1400720c */ /* 0x001fe20003f22070 */
[----:B------:R-:W-:-:S12]  /*209b0*/  IMAD.U32 R13, RZ, RZ, UR13 ;  /* 0x0000000dff0d7e24 */ /* 0x000fd8000f8e00ff */
[----:B--2---:R-:W2:Y:S01]  /*209c0*/  @P1 ATOMG.E.ADD.STRONG.GPU PT, R13, desc[UR8][R12.64+0x40004], R21 ;  /* 0x840004150c0d19a8 */ /* 0x004ea200081ef108 */
[----:B------:R-:W0:Y:S02]  /*209d0*/  S2R R22, SR_LTMASK ;  /* 0x0000000000167919 */ /* 0x000e240000003900 */
[----:B0-----:R-:W-:-:S04]  /*209e0*/  LOP3.LUT R22, R22, UR5, RZ, 0xc0, !PT ;  /* 0x0000000516167c12 */ /* 0x001fc8000f8ec0ff */
        /* <DEDUP_REMOVED lines=8> */
.L_x_363:
[----:B------:R-:W-:Y:S05]  /*20a70*/  BSYNC.RECONVERGENT B9 ;  /* 0x0000000000097941 */ /* 0x000fea0003800200 */
.L_x_362:
[----:B------:R-:W-:Y:S01]  /*20a80*/  LOP3.LUT P1, RZ, R9, 0x7, RZ, 0xc0, !PT ;  /* 0x0000000709ff7812 */ /* 0x000fe2000782c0ff */
[----:B------:R3:W-:-:S12]  /*20a90*/  ATOM.E.EXCH.STRONG.GPU PT, RZ, desc[UR8][R14.64], RZ ;  /* 0x800000ff0eff798a */ /* 0x0007d8000c1ef108 */
[----:B---3--:R-:W-:Y:S05]  /*20aa0*/  @!P1 BRA `(.L_x_364) ;  /* 0xfffffffc00309947 */ /* 0x008fea000383ffff */
.L_x_361:
[----:B------:R-:W-:Y:S05]  /*20ab0*/  BSYNC B8 ;  /* 0x0000000000087941 */ /* 0x000fea0003800000 */
.L_x_360:
[----:B------:R-:W3:Y:S01]  /*20ac0*/  S2R R7, SR_CgaCtaId ;  /* 0x0000000000077919 */ /* 0x000ee20000008800 */
[----:B------:R-:W-:Y:S02]  /*20ad0*/  MOV R6, 0x400 ;  /* 0x0000040000067802 */ /* 0x000fe40000000f00 */
[----:B------:R-:W-:Y:S01]  /*20ae0*/  SHF.R.U32.HI R13, RZ, 0x3, R0 ;  /* 0x00000003ff0d7819 */ /* 0x000fe20000011600 */
[----:B--2---:R-:W2:Y:S02]  /*20af0*/  S2R R11, SR_SWINHI ;  /* 0x00000000000b7919 */ /* 0x004ea40000002f00 */
[----:B------:R-:W-:Y:S02]  /*20b00*/  VIADD R6, R6, 0x410 ;  /* 0x0000041006067836 */ /* 0x000fe40000000000 */
[----:B------:R-:W-:-:S03]  /*20b10*/  VIADD R15, R13, -UR15 ;  /* 0x8000000f0d0f7c36 */ /* 0x000fc60008000000 */
[----:B---3--:R-:W-:-:S04]  /*20b20*/  LEA R6, R7, R6, 0x18 ;  /* 0x0000000607067211 */ /* 0x008fc800078ec0ff */
[----:B------:R-:W-:Y:S02]  /*20b30*/  MOV R6, R6 ;  /* 0x0000000600067202 */ /* 0x000fe40000000f00 */
[----:B--2---:R-:W-:Y:S02]  /*20b40*/  MOV R7, R11 ;  /* 0x0000000b00077202 */ /* 0x004fe40000000f00 */
        /* <DEDUP_REMOVED lines=25> */
[----:B------:R-:W2:Y:S01]  /*20ce0*/  S2R R7, SR_LANEID ;  /* 0x0000000000077919 */ /* 0x000ea20000000000 */
[----:B------:R-:W-:Y:S01]  /*20cf0*/  VOTEU.ANY UR5, UPT, PT ;  /* 0x0000000000057886 */ /* 0x000fe200038e0100 */
[----:B------:R-:W-:Y:S01]  /*20d00*/  IMAD.U32 R15, RZ, RZ, UR13 ;  /* 0x0000000dff0f7e24 */ /* 0x000fe2000f8e00ff */
[----:B------:R-:W2:Y:S01]  /*20d10*/  FLO.U32 R18, UR5 ;  /* 0x0000000500127d00 */ /* 0x000ea200080e0000 */
[----:B------:R-:W-:-:S07]  /*20d20*/  IMAD.U32 R14, RZ, RZ, UR12 ;  /* 0x0000000cff0e7e24 */ /* 0x000fce000f8e00ff */
[----:B------:R-:W3:Y:S01]  /*20d30*/  POPC R19, UR5 ;  /* 0x0000000500137d09 */ /* 0x000ee20008000000 */
[----:B--2---:R-:W-:-:S13]  /*20d40*/  ISETP.EQ.U32.AND P1, PT, R18, R7, PT ;  /* 0x000000071200720c */ /* 0x004fda0003f22070 */
[----:B---3--:R-:W2:Y:S01]  /*20d50*/  @P1 ATOMG.E.ADD.STRONG.GPU PT, R15, desc[UR8][R14.64+0x40004], R19 ;  /* 0x840004130e0f19a8 */ /* 0x008ea200081ef108 */
[----:B------:R-:W3:Y:S02]  /*20d60*/  S2R R20, SR_LTMASK ;  /* 0x0000000000147919 */ /* 0x000ee40000003900 */
[----:B---3--:R-:W-:-:S04]  /*20d70*/  LOP3.LUT R20, R20, UR5, RZ, 0xc0, !PT ;  /* 0x0000000514147c12 */ /* 0x008fc8000f8ec0ff */
[----:B------:R-:W3:Y:S01]  /*20d80*/  POPC R7, R20 ;  /* 0x0000001400077309 */ /* 0x000ee20000000000 */
[----:B--2---:R-:W3:Y:S02]  /*20d90*/  SHFL.IDX PT, R6, R15, R18, 0x1f ;  /* 0x00001f120f067589 */ /* 0x004ee400000e0000 */
[----:B---3--:R-:W-:-:S04]  /*20da0*/  IMAD.IADD R6, R6, 0x1, R7 ;  /* 0x0000000106067824 */ /* 0x008fc800078e0207 */
[----:B------:R-:W-:-:S05]  /*20db0*/  IMAD.SHL.U32 R6, R6, 0x4, RZ ;  /* 0x0000000406067824 */ /* 0x000fca00078e00ff */
[----:B------:R-:W-:-:S04]  /*20dc0*/  LOP3.LUT R6, R6, 0x3fffc, RZ, 0xc0, !PT ;  /* 0x0003fffc06067812 */ /* 0x000fc800078ec0ff */
[----:B------:R-:W-:-:S05]  /*20dd0*/  IADD3 R6, P1, PT, R6, UR12, RZ ;  /* 0x0000000c06067c10 */ /* 0x000fca000ff3e0ff */
[----:B------:R-:W-:-:S05]  /*20de0*/  IMAD.X R7, RZ, RZ, UR13, P1 ;  /* 0x0000000dff077e24 */ /* 0x000fca00088e06ff */
[----:B------:R2:W-:Y:S03]  /*20df0*/  STG.E desc[UR8][R6.64], R11 ;  /* 0x0000000b06007986 */ /* 0x0005e6000c101908 */
.L_x_367:
[----:B------:R-:W-:Y:S05]  /*20e00*/  BSYNC.RECONVERGENT B8 ;  /* 0x0000000000087941 */ /* 0x000fea0003800200 */
.L_x_366:
[C---:B------:R-:W-:Y:S01]  /*20e10*/  LOP3.LUT P1, RZ, R12.reuse, 0x7, RZ, 0xc0, !PT ;  /* 0x000000070cff7812 */ /* 0x040fe2000782c0ff */
[----:B--2---:R-:W-:Y:S02]  /*20e20*/  IMAD.MOV.U32 R6, RZ, RZ, R0 ;  /* 0x000000ffff067224 */ /* 0x004fe400078e0000 */
[----:B------:R-:W-:Y:S01]  /*20e30*/  IMAD.MOV.U32 R7, RZ, RZ, R13 ;  /* 0x000000ffff077224 */ /* 0x000fe200078e000d */
[----:B------:R-:W-:-:S04]  /*20e40*/  SEL R0, R12, R9, !P1 ;  /* 0x000000090c007207 */ /* 0x000fc80004800000 */
[----:B------:R-:W-:Y:S01]  /*20e50*/  LOP3.LUT P3, RZ, R0, 0x7, RZ, 0xc0, !PT ;  /* 0x0000000700ff7812 */ /* 0x000fe2000786c0ff */
[----:B------:R2:W-:Y:S01]  /*20e60*/  ATOM.E.EXCH.STRONG.GPU PT, RZ, desc[UR8][R6.64], RZ ;  /* 0x800000ff06ff798a */ /* 0x0005e2000c1ef108 */
[----:B------:R-:W-:-:S11]  /*20e70*/  SEL R9, R9, R12, !P1 ;  /* 0x0000000c09097207 */ /* 0x000fd60004800000 */
[----:B--2---:R-:W-:Y:S05]  /*20e80*/  @!P3 BRA `(.L_x_368) ;  /* 0xfffffff8000cb947 */ /* 0x004fea000383ffff */
.L_x_359:
        /* <DEDUP_REMOVED lines=17> */
[----:B------:R-:W-:Y:S01]  /*20fa0*/  SHF.L.U32 R6, R7, R6, RZ ;  /* 0x0000000607067219 */ /* 0x000fe200000006ff */
[----:B------:R-:W-:-:S03]  /*20fb0*/  IMAD.MOV.U32 R7, RZ, RZ, R9 ;  /* 0x000000ffff077224 */ /* 0x000fc600078e0009 */
[----:B------:R-:W-:Y:S01]  /*20fc0*/  LOP3.LUT P1, RZ, R6, 0x1d, RZ, 0xc0, !PT ;  /* 0x0000001d06ff7812 */ /* 0x000fe2000782c0ff */
[----:B------:R-:W-:-:S12]  /*20fd0*/  IMAD.MOV.U32 R6, RZ, RZ, R0 ;  /* 0x000000ffff067224 */ /* 0x000fd800078e0000 */
        /* <DEDUP_REMOVED lines=8> */
.L_x_365:
[----:B------:R-:W-:Y:S05]  /*21060*/  BSYNC B7 ;  /* 0x0000000000077941 */ /* 0x000fea0003800000 */
.L_x_358:
[----:B------:R-:W-:Y:S05]  /*21070*/  @P2 BRA `(.L_x_369) ;  /* 0xfffffff000ec2947 */ /* 0x000fea000383ffff */
[----:B------:R-:W-:Y:S05]  /*21080*/  BSYNC B5 ;  /* 0x0000000000057941 */ /* 0x000fea0003800000 */
.L_x_351:
[----:B------:R3:W-:Y:S02]  /*21090*/  STL.64 [R1], R2 ;  /* 0x0000000201007387 */ /* 0x0007e40000100a00 */
.L_x_350:
[----:B------:R-:W-:Y:S05]  /*210a0*/  BSYNC B6 ;  /* 0x0000000000067941 */ /* 0x000fea0003800000 */
.L_x_349:
[----:B------:R-:W-:Y:S05]  /*210b0*/  BRA `(.L_x_370) ;  /* 0x0000010400287947 */ /* 0x000fea0003800000 */
.L_x_289:
[----:B------:R-:W2:Y:S02]  /*210c0*/  LDL R8, [R1] ;  /* 0x0000000001087983 */ /* 0x000ea40000100800 */
[----:B--2---:R-:W-:-:S05]  /*210d0*/  IMAD.IADD R3, R3, 0x1, -R8 ;  /* 0x0000000103037824 */ /* 0x004fca00078e0a08 */
[----:B------:R-:W-:-:S13]  /*210e0*/  ISETP.NE.AND P1, PT, R3, -0x1, PT ;  /* 0xffffffff0300780c */ /* 0x000fda0003f25270 */
        /* <DEDUP_REMOVED lines=8> */
.L_x_381:
        /* <DEDUP_REMOVED lines=11> */
.L_x_377:
        /* <DEDUP_REMOVED lines=37> */
[----:B-1----:R-:W2:Y:S01]  /*21470*/  @P1 ATOMG.E.ADD.STRONG.GPU PT, R11, desc[UR8][R18.64+0x40004], R11 ;  /* 0x8400040b120b19a8 */ /* 0x002ea200081ef108 */
        /* <DEDUP_REMOVED lines=10> */
.L_x_376:
[----:B------:R-:W-:Y:S05]  /*21520*/  BSYNC.RECONVERGENT B7 ;  /* 0x0000000000077941 */ /* 0x000fea0003800200 */
.L_x_375:
[----:B------:R-:W-:Y:S01]  /*21530*/  LOP3.LUT P1, RZ, R3, 0x7, RZ, 0xc0, !PT ;  /* 0x0000000703ff7812 */ /* 0x000fe2000782c0ff */
[----:B------:R1:W-:-:S12]  /*21540*/  ATOM.E.EXCH.STRONG.GPU PT, RZ, desc[UR8][R14.64], RZ ;  /* 0x800000ff0eff798a */ /* 0x0003d8000c1ef108 */
[----:B-1----:R-:W-:Y:S05]  /*21550*/  @!P1 BRA `(.L_x_377) ;  /* 0xfffffffc00309947 */ /* 0x002fea000383ffff */
.L_x_374:
[----:B------:R-:W-:Y:S05]  /*21560*/  BSYNC B6 ;  /* 0x0000000000067941 */ /* 0x000fea0003800000 */
.L_x_373:
        /* <DEDUP_REMOVED lines=52> */
.L_x_380:
[----:B------:R-:W-:Y:S05]  /*218b0*/  BSYNC.RECONVERGENT B6 ;  /* 0x0000000000067941 */ /* 0x000fea0003800200 */
.L_x_379:
[C---:B------:R-:W-:Y:S01]  /*218c0*/  LOP3.LUT P1, RZ, R6.reuse, 0x7, RZ, 0xc0, !PT ;  /* 0x0000000706ff7812 */ /* 0x040fe2000782c0ff */
[----:B------:R-:W-:Y:S02]  /*218d0*/  IMAD.MOV.U32 R12, RZ, RZ, R18 ;  /* 0x000000ffff0c7224 */ /* 0x000fe400078e0012 */
[----:B------:R-:W-:Y:S01]  /*218e0*/  IMAD.MOV.U32 R13, RZ, RZ, R19 ;  /* 0x000000ffff0d7224 */ /* 0x000fe200078e0013 */
[----:B0-----:R-:W-:-:S04]  /*218f0*/  SEL R10, R6, R3, !P1 ;  /* 0x00000003060a7207 */ /* 0x001fc80004800000 */
[----:B------:R-:W-:Y:S01]  /*21900*/  LOP3.LUT P2, RZ, R10, 0x7, RZ, 0xc0, !PT ;  /* 0x000000070aff7812 */ /* 0x000fe2000784c0ff */
[----:B------:R0:W-:Y:S01]  /*21910*/  ATOM.E.EXCH.STRONG.GPU PT, RZ, desc[UR8][R12.64], RZ ;  /* 0x800000ff0cff798a */ /* 0x0001e2000c1ef108 */
[----:B------:R-:W-:-:S11]  /*21920*/  SEL R3, R3, R6, !P1 ;  /* 0x0000000603037207 */ /* 0x000fd60004800000 */
[----:B0-----:R-:W-:Y:S05]  /*21930*/  @!P2 BRA `(.L_x_381) ;  /* 0xfffffff8000ca947 */ /* 0x001fea000383ffff */
.L_x_372:
        /* <DEDUP_REMOVED lines=22> */
[----:B------:R0:W-:Y:S04]  /*21aa0*/  @P1 STL [R1+0x4], R0 ;  /* 0x0000040001001387 */ /* 0x0001e80000100800 */
[----:B------:R0:W-:Y:S04]  /*21ab0*/  @P1 STL.64 [R2+0x10], R10 ;  /* 0x0000100a02001387 */ /* 0x0001e80000100a00 */
[----:B------:R0:W-:Y:S04]  /*21ac0*/  @!P1 STL [R1], R6 ;  /* 0x0000000601009387 */ /* 0x0001e80000100800 */
[----:B------:R0:W-:Y:S02]  /*21ad0*/  @!P1 STL.64 [R5+0x8], R10 ;  /* 0x0000080a05009387 */ /* 0x0001e40000100a00 */
.L_x_378:
[----:B------:R-:W-:Y:S05]  /*21ae0*/  BSYNC B5 ;  /* 0x0000000000057941 */ /* 0x000fea0003800000 */
.L_x_371:
[----:B------:R-:W-:Y:S05]  /*21af0*/  BRA `(.L_x_370) ;  /* 0x000000f800987947 */ /* 0x000fea0003800000 */
.L_x_288:
[----:B------:R-:W-:-:S13]  /*21b00*/  ISETP.NE.AND P1, PT, R10, 0x2, PT ;  /* 0x000000020a00780c */ /* 0x000fda0003f25270 */
[----:B------:R-:W-:Y:S05]  /*21b10*/  @!P1 BRA `(.L_x_370) ;  /* 0x000000f800909947 */ /* 0x000fea0003800000 */
[----:B------:R-:W2:Y:S02]  /*21b20*/  LDL R10, [R1] ;  /* 0x00000000010a7983 */ /* 0x000ea40000100800 */
[----:B--2---:R-:W-:-:S05]  /*21b30*/  IMAD.IADD R8, R10, 0x1, -R3 ;  /* 0x000000010a087824 */ /* 0x004fca00078e0a03 */
[----:B------:R-:W-:-:S13]  /*21b40*/  ISETP.GE.U32.AND P1, PT, R8, 0x2, PT ;  /* 0x000000020800780c */ /* 0x000fda0003f26070 */
[----:B------:R-:W-:Y:S05]  /*21b50*/  @!P1 BREAK B2 ;  /* 0x0000000000029942 */ /* 0x000fea0003800000 */
[----:B------:R-:W-:Y:S05]  /*21b60*/  @!P1 BRA `(.L_x_294) ;  /* 0x000000f800909947 */ /* 0x000fea0003800000 */
[----:B------:R-:W0:Y:S01]  /*21b70*/  S2R R11, SR_CgaCtaId ;  /* 0x00000000000b7919 */ /* 0x000e220000008800 */
[----:B------:R-:W-:Y:S01]  /*21b80*/  MOV R8, 0x400 ;  /* 0x0000040000087802 */ /* 0x000fe20000000f00 */
[----:B------:R-:W1:Y:S01]  /*21b90*/  LDCU.64 UR16, c[0x0][0x380] ;  /* 0x00007000ff1077ac */ /* 0x000e620008000a00 */
[----:B------:R-:W-:Y:S01]  /*21ba0*/  SHF.R.U32.HI R14, RZ, 0x10, R9 ;  /* 0x00000010ff0e7819 */ /* 0x000fe20000011609 */
[----:B------:R-:W2:Y:S02]  /*21bb0*/  S2R R15, SR_SWINHI ;  /* 0x00000000000f7919 */ /* 0x000ea40000002f00 */
[----:B------:R-:W-:Y:S01]  /*21bc0*/  VIADD R8, R8, 0x410 ;  /* 0x0000041008087836 */ /* 0x000fe20000000000 */
[----:B------:R-:W-:Y:S02]  /*21bd0*/  ISETP.NE.AND P2, PT, R14, UR14, PT ;  /* 0x0000000e0e007c0c */ /* 0x000fe4000bf45270 */
[----:B------:R-:W-:-:S04]  /*21be0*/  LOP3.LUT R14, R9, 0xfffffff8, RZ, 0xc0, !PT ;  /* 0xfffffff8090e7812 */ /* 0x000fc800078ec0ff */
[----:B-1----:R-:W-:Y:S02]  /*21bf0*/  IADD3 R14, P1, PT, R14, UR16, RZ ;  /* 0x000000100e0e7c10 */ /* 0x002fe4000ff3e0ff */
[----:B0-----:R-:W-:Y:S02]  /*21c00*/  LEA R8, R11, R8, 0x18 ;  /* 0x000000080b087211 */ /* 0x001fe400078ec0ff */
[----:B------:R-:W-:Y:S02]  /*21c10*/  LEA.HI R11, R9, -UR15, RZ, 0x1d ;  /* 0x8000000f090b7c11 */ /* 0x000fe4000f8fe8ff */
[----:B------:R-:W-:Y:S02]  /*21c20*/  MOV R12, R8 ;  /* 0x00000008000c7202 */ /* 0x000fe40000000f00 */
[----:B--2---:R-:W-:-:S03]  /*21c30*/  MOV R13, R15 ;  /* 0x0000000f000d7202 */ /* 0x004fc60000000f00 */
[----:B------:R-:W-:-:S04]  /*21c40*/  IMAD.WIDE.U32 R8, R11, 0x8, R12 ;  /* 0x000000080b087825 */ /* 0x000fc800078e000c */
[----:B------:R-:W-:Y:S02]  /*21c50*/  IMAD.MOV.U32 R12, RZ, RZ, R8 ;  /* 0x000000ffff0c7224 */ /* 0x000fe400078e0008 */
[----:B------:R-:W-:Y:S01]  /*21c60*/  IMAD.X R11, RZ, RZ, UR17, P1 ;  /* 0x00000011ff0b7e24 */ /* 0x000fe200088e06ff */
[----:B------:R-:W-:Y:S01]  /*21c70*/  @P2 IADD3 R12, P1, PT, R14, 0x800000, RZ ;  /* 0x008000000e0c2810 */ /* 0x000fe20007f3e0ff */
[----:B------:R-:W-:-:S04]  /*21c80*/  IMAD.MOV.U32 R13, RZ, RZ, R9 ;  /* 0x000000ffff0d7224 */ /* 0x000fc800078e0009 */
[----:B------:R-:W-:-:S06]  /*21c90*/  @P2 IMAD.X R13, RZ, RZ, R11, P1 ;  /* 0x000000ffff0d2224 */ /* 0x000fcc00008e060b */
[----:B------:R-:W2:Y:S02]  /*21ca0*/  LD.E.64 R12, desc[UR8][R12.64] ;  /* 0x000000080c0c7980 */ /* 0x000ea4000c101b00 */
[----:B--2---:R-:W-:-:S04]  /*21cb0*/  ISETP.NE.U32.AND P1, PT, R12, RZ, PT ;  /* 0x000000ff0c00720c */ /* 0x004fc80003f25070 */
[----:B------:R-:W-:-:S13]  /*21cc0*/  ISETP.NE.AND.EX P1, PT, R13, RZ, PT, P1 ;  /* 0x000000ff0d00720c */ /* 0x000fda0003f25310 */
[----:B------:R-:W-:Y:S05]  /*21cd0*/  @!P1 BREAK B2 ;  /* 0x0000000000029942 */ /* 0x000fea0003800000 */
[----:B------:R-:W-:Y:S05]  /*21ce0*/  @!P1 BRA `(.L_x_294) ;  /* 0x000000f800309947 */ /* 0x000fea0003800000 */
[----:B------:R-:W-:Y:S01]  /*21cf0*/  IMAD.MOV.U32 R6, RZ, RZ, R8 ;  /* 0x000000ffff067224 */ /* 0x000fe200078e0008 */
[----:B------:R-:W-:Y:S01]  /*21d00*/  @P2 IADD3 R6, P1, PT, R14, 0x800000, RZ ;  /* 0x008000000e062810 */ /* 0x000fe20007f3e0ff */
[----:B------:R-:W-:-:S04]  /*21d10*/  IMAD.MOV.U32 R7, RZ, RZ, R9 ;  /* 0x000000ffff077224 */ /* 0x000fc800078e0009 */
[----:B------:R-:W-:-:S07]  /*21d20*/  @P2 IMAD.X R7, RZ, RZ, R11, P1 ;  /* 0x000000ffff072224 */ /* 0x000fce00008e060b */
[----:B------:R0:W5:Y:S01]  /*21d30*/  ATOM.E.EXCH.64.STRONG.GPU P1, R8, desc[UR8][R6.64], RZ ;  /* 0x800000ff0608798a */ /* 0x000162000c12f508 */
[----:B------:R-:W-:Y:S01]  /*21d40*/  BSSY.RECONVERGENT B5, `(.L_x_382) ;  /* 0x0000005000057945 */ /* 0x000fe20003800200 */
[----:B------:R-:W-:-:S03]  /*21d50*/  LOP3.LUT P2, R14, R24, 0x7, RZ, 0xc0, !PT ;  /* 0x00000007180e7812 */ /* 0x000fc6000784c0ff */
[----:B0-----:R-:W-:Y:S10]  /*21d60*/  @P1 BRA `(.L_x_383) ;  /* 0x0000000000081947 */ /* 0x001ff40003800000 */
[----:B-----5:R0:W5:Y:S04]  /*21d70*/  LD.E.64 R8, desc[UR8][R6.64] ;  /* 0x0000000806087980 */ /* 0x020168000c101b00 */
[----:B------:R0:W-:Y:S02]  /*21d80*/  ST.E.64 desc[UR8][R6.64], RZ ;  /* 0x000000ff06007985 */ /* 0x0001e4000c101b08 */
.L_x_383:
[----:B------:R-:W-:Y:S05]  /*21d90*/  BSYNC.RECONVERGENT B5 ;  /* 0x0000000000057941 */ /* 0x000fea0003800200 */
.L_x_382:
[----:B-----5:R-:W-:Y:S01]  /*21da0*/  SEL R18, R24, R8, !P2 ;  /* 0x0000000818127207 */ /* 0x020fe20005000000 */
[----:B------:R-:W-:Y:S01]  /*21db0*/  BSSY B5, `(.L_x_384) ;  /* 0x000009a000057945 */ /* 0x000fe20003800000 */
[----:B------:R-:W-:Y:S01]  /*21dc0*/  IMAD.MOV.U32 R5, RZ, RZ, R10 ;  /* 0x000000ffff057224 */ /* 0x000fe200078e000a */
[----:B------:R-:W-:Y:S02]  /*21dd0*/  SEL R15, R8, R24, !P2 ;  /* 0x00000018080f7207 */ /* 0x000fe40005000000 */
[----:B------:R-:W-:-:S13]  /*21de0*/  LOP3.LUT P1, RZ, R18, 0x7, RZ, 0xc0, !PT ;  /* 0x0000000712ff7812 */ /* 0x000fda000782c0ff */
[----:B------:R-:W-:Y:S05]  /*21df0*/  @P1 BRA `(.L_x_385) ;  /* 0x0000000400e41947 */ /* 0x000fea0003800000 */
.L_x_394:
[----:B------:R-:W-:Y:S01]  /*21e00*/  LOP3.LUT P1, RZ, R15, 0x7, RZ, 0xc0, !PT ;  /* 0x000000070fff7812 */ /* 0x000fe2000782c0ff */
[----:B------:R-:W-:Y:S05]  /*21e10*/  YIELD ;  /* 0x0000000000007946 */ /* 0x000fea0003800000 */
[----:B------:R-:W-:Y:S07]  /*21e20*/  BSSY B6, `(.L_x_386) ;  /* 0x000003b000067945 */ /* 0x000fee0003800000 */
[----:B0-----:R-:W-:Y:S05]  /*21e30*/  @P1 BRA `(.L_x_387) ;  /* 0x0000000000e41947 */ /* 0x001fea0003800000 */
[----:B0-----:R-:W0:Y:S01]  /*21e40*/  S2R R7, SR_CgaCtaId ;  /* 0x0000000000077919 */ /* 0x001e220000008800 */
[----:B------:R-:W-:Y:S01]  /*21e50*/  MOV R6, 0x400 ;  /* 0x0000040000067802 */ /* 0x000fe20000000f00 */
[----:B------:R-:W1:Y:S04]  /*21e60*/  S2R R11, SR_SWINHI ;  /* 0x00000000000b7919 */ /* 0x000e680000002f00 */
[----:B------:R-:W-:-:S05]  /*21e70*/  VIADD R6, R6, 0x410 ;  /* 0x0000041006067836 */ /* 0x000fca0000000000 */
[----:B0-----:R-:W-:-:S04]  /*21e80*/  LEA R6, R7, R6, 0x18 ;  /* 0x0000000607067211 */ /* 0x001fc800078ec0ff */
[----:B------:R-:W-:Y:S02]  /*21e90*/  MOV R6, R6 ;  /* 0x0000000600067202 */ /* 0x000fe40000000f00 */
[----:B-1----:R-:W-:-:S07]  /*21ea0*/  MOV R7, R11 ;  /* 0x0000000b00077202 */ /* 0x002fce0000000f00 */
.L_x_390:
[--C-:B0-----:R-:W-:Y:S01]  /*21eb0*/  SHF.R.U32.HI R13, RZ, 0x3, R15.reuse ;  /* 0x00000003ff0d7819 */ /* 0x101fe2000001160f */
[----:B------:R-:W-:Y:S05]  /*21ec0*/  YIELD ;  /* 0x0000000000007946 */ /* 0x000fea0003800000 */
[----:B------:R-:W-:Y:S01]  /*21ed0*/  VIADD R11, R13, -UR15 ;  /* 0x8000000f0d0b7c36 */ /* 0x000fe20008000000 */
        /* <DEDUP_REMOVED lines=43> */
.L_x_389:
[----:B------:R-:W-:Y:S05]  /*22190*/  BSYNC.RECONVERGENT B7 ;  /* 0x0000000000077941 */ /* 0x000fea0003800200 */
.L_x_388:
[----:B------:R-:W-:Y:S01]  /*221a0*/  LOP3.LUT P1, RZ, R15, 0x7, RZ, 0xc0, !PT ;  /* 0x000000070fff7812 */ /* 0x000fe2000782c0ff */
[----:B------:R1:W-:-:S12]  /*221b0*/  ATOM.E.EXCH.STRONG.GPU PT, RZ, desc[UR8][R20.64], RZ ;  /* 0x800000ff14ff798a */ /* 0x0003d8000c1ef108 */
[----:B-1----:R-:W-:Y:S05]  /*221c0*/  @!P1 BRA `(.L_x_390) ;  /* 0xfffffffc00389947 */ /* 0x002fea000383ffff */
.L_x_387:
[----:B------:R-:W-:Y:S05]  /*221d0*/  BSYNC B6 ;  /* 0x0000000000067941 */ /* 0x000fea0003800000 */
.L_x_386:
[----:B0-----:R-:W0:Y:S01]  /*221e0*/  S2R R7, SR_CgaCtaId ;  /* 0x0000000000077919 */ /* 0x001e220000008800 */
[----:B------:R-:W-:Y:S02]  /*221f0*/  MOV R6, 0x400 ;  /* 0x0000040000067802 */ /* 0x000fe40000000f00 */
[----:B------:R-:W-:Y:S01]  /*22200*/  SHF.R.U32.HI R11, RZ, 0x3, R18 ;  /* 0x00000003ff0b7819 */ /* 0x000fe20000011612 */
[----:B------:R-:W1:Y:S02]  /*22210*/  S2R R13, SR_SWINHI ;  /* 0x00000000000d7919 */ /* 0x000e640000002f00 */
[----:B------:R-:W-:Y:S02]  /*22220*/  VIADD R6, R6, 0x410 ;  /* 0x0000041006067836 */ /* 0x000fe40000000000 */
[----:B------:R-:W-:-:S03]  /*22230*/  VIADD R19, R11, -UR15 ;  /* 0x8000000f0b137c36 */ /* 0x000fc60008000000 */
[----:B0-----:R-:W-:-:S04]  /*22240*/  LEA R6, R7, R6, 0x18 ;  /* 0x0000000607067211 */ /* 0x001fc800078ec0ff */
[----:B------:R-:W-:Y:S02]  /*22250*/  MOV R6, R6 ;  /* 0x0000000600067202 */ /* 0x000fe40000000f00 */
[----:B-1----:R-:W-:Y:S02]  /*22260*/  MOV R7, R13 ;  /* 0x0000000d00077202 */ /* 0x002fe40000000f00 */
        /* <DEDUP_REMOVED lines=43> */
.L_x_393:
[----:B------:R-:W-:Y:S05]  /*22520*/  BSYNC.RECONVERGENT B6 ;  /* 0x0000000000067941 */ /* 0x000fea0003800200 */
.L_x_392:
[C---:B------:R-:W-:Y:S01]  /*22530*/  LOP3.LUT P1, RZ, R12.reuse, 0x7, RZ, 0xc0, !PT ;  /* 0x000000070cff7812 */ /* 0x040fe2000782c0ff */
[----:B------:R1:W-:Y:S03]  /*22540*/  ATOM.E.EXCH.STRONG.GPU PT, RZ, desc[UR8][R18.64], RZ ;  /* 0x800000ff12ff798a */ /* 0x0003e6000c1ef108 */
[----:B-1----:R-:W-:Y:S02]  /*22550*/  SEL R18, R12, R15, !P1 ;  /* 0x0000000f0c127207 */ /* 0x002fe40004800000 */
[----:B------:R-:W-:Y:S02]  /*22560*/  SEL R15, R15, R12, !P1 ;  /* 0x0000000c0f0f7207 */ /* 0x000fe40004800000 */
[----:B------:R-:W-:-:S13]  /*22570*/  LOP3.LUT P2, RZ, R18, 0x7, RZ, 0xc0, !PT ;  /* 0x0000000712ff7812 */ /* 0x000fda000784c0ff */
[----:B------:R-:W-:Y:S05]  /*22580*/  @!P2 BRA `(.L_x_394) ;  /* 0xfffffff8001ca947 */ /* 0x000fea000383ffff */
.L_x_385:
[----:B0-----:R-:W-:Y:S02]  /*22590*/  IMAD.SHL.U32 R6, R18, 0x8, RZ ;  /* 0x0000000812067824 */ /* 0x001fe400078e00ff */
        /* <DEDUP_REMOVED lines=22> */
[----:B------:R-:W-:Y:S02]  /*22700*/  @P1 IMAD.MOV.U32 R3, RZ, RZ, R0 ;  /* 0x000000ffff031224 */ /* 0x000fe400078e0000 */
[----:B------:R-:W-:Y:S01]  /*22710*/  @!P1 IMAD.MOV.U32 R5, RZ, RZ, R6 ;  /* 0x000000ffff059224 */ /* 0x000fe200078e0006 */
[----:B------:R0:W-:Y:S04]  /*22720*/  @P1 STL.64 [R2+0x10], R18 ;  /* 0x0000101202001387 */ /* 0x0001e80000100a00 */
[----:B------:R0:W-:Y:S04]  /*22730*/  @!P1 STL [R1], R6 ;  /* 0x0000000601009387 */ /* 0x0001e80000100800 */
[----:B------:R0:W-:Y:S02]  /*22740*/  @!P1 STL.64 [R7+0x8], R18 ;  /* 0x0000081207009387 */ /* 0x0001e40000100a00 */
.L_x_391:
[----:B------:R-:W-:Y:S05]  /*22750*/  BSYNC B5 ;  /* 0x0000000000057941 */ /* 0x000fea0003800000 */
.L_x_384:
[----:B------:R-:W-:Y:S01]  /*22760*/  ISETP.NE.AND P2, PT, R14, RZ, PT ;  /* 0x000000ff0e00720c */ /* 0x000fe20003f45270 */
[----:B------:R-:W-:Y:S03]  /*22770*/  BSSY B5, `(.L_x_395) ;  /* 0x000009e000057945 */ /* 0x000fe60003800000 */
[----:B0-----:R-:W-:Y:S02]  /*22780*/  SEL R6, R24, R9, !P2 ;  /* 0x0000000918067207 */ /* 0x001fe40005000000 */
[----:B------:R-:W-:Y:S02]  /*22790*/  SEL R7, R9, R24, !P2 ;  /* 0x0000001809077207 */ /* 0x000fe40005000000 */
[----:B------:R-:W-:-:S13]  /*227a0*/  LOP3.LUT P1, RZ, R6, 0x7, RZ, 0xc0, !PT ;  /* 0x0000000706ff7812 */ /* 0x000fda000782c0ff */
[----:B------:R-:W-:Y:S05]  /*227b0*/  @P1 BRA `(.L_x_396) ;  /* 0x0000000400f81947 */ /* 0x000fea0003800000 */
.L_x_405:
[----:B------:R-:W-:Y:S01]  /*227c0*/  LOP3.LUT P1, RZ, R7, 0x7, RZ, 0xc0, !PT ;  /* 0x0000000707ff7812 */ /* 0x000fe2000782c0ff */
[----:B------:R-:W-:Y:S05]  /*227d0*/  YIELD ;  /* 0x0000000000007946 */ /* 0x000fea0003800000 */
[----:B------:R-:W-:Y:S01]  /*227e0*/  BSSY B6, `(.L_x_397) ;  /* 0x0000040000067945 */ /* 0x000fe20003800000 */
[----:B------:R-:W-:-:S06]  /*227f0*/  IMAD.MOV.U32 R0, RZ, RZ, R7 ;  /* 0x000000ffff007224 */ /* 0x000fcc00078e0007 */
[----:B-1----:R-:W-:Y:S05]  /*22800*/  @P1 BRA `(.L_x_398) ;  /* 0x0000000000f41947 */ /* 0x002fea0003800000 */
[----:B------:R-:W0:Y:S01]  /*22810*/  S2R R9, SR_CgaCtaId ;  /* 0x0000000000097919 */ /* 0x000e220000008800 */
[----:B------:R-:W-:Y:S01]  /*22820*/  MOV R0, 0x400 ;  /* 0x0000040000007802 */ /* 0x000fe20000000f00 */
[----:B------:R-:W1:Y:S04]  /*22830*/  S2R R2, SR_SWINHI ;  /* 0x0000000000027919 */ /* 0x000e680000002f00 */
[----:B------:R-:W-:-:S05]  /*22840*/  VIADD R0, R0, 0x410 ;  /* 0x0000041000007836 */ /* 0x000fca0000000000 */
[----:B0-----:R-:W-:-:S04]  /*22850*/  LEA R9, R9, R0, 0x18 ;  /* 0x0000000009097211 */ /* 0x001fc800078ec0ff */
[----:B------:R-:W-:Y:S02]  /*22860*/  MOV R8, R9 ;  /* 0x0000000900087202 */ /* 0x000fe40000000f00 */
[----:B-1----:R-:W-:-:S07]  /*22870*/  MOV R9, R2 ;  /* 0x0000000200097202 */ /* 0x002fce0000000f00 */
.L_x_401:
        /* <DEDUP_REMOVED lines=48> */
.L_x_400:
[----:B------:R-:W-:Y:S05]  /*22b80*/  BSYNC.RECONVERGENT B7 ;  /* 0x0000000000077941 */ /* 0x000fea0003800200 */
.L_x_399:
[----:B------:R-:W-:Y:S01]  /*22b90*/  LOP3.LUT P1, RZ, R7, 0x7, RZ, 0xc0, !PT ;  /* 0x0000000707ff7812 */ /* 0x000fe2000782c0ff */
[----:B------:R-:W-:-:S05]  /*22ba0*/  IMAD.MOV.U32 R12, RZ, RZ, R0 ;  /* 0x000000ffff0c7224 */ /* 0x000fca00078e0000 */
[----:B------:R1:W-:Y:S07]  /*22bb0*/  ATOM.E.EXCH.STRONG.GPU PT, RZ, desc[UR8][R12.64], RZ ;  /* 0x800000ff0cff798a */ /* 0x0003ee000c1ef108 */
[----:B------:R-:W-:Y:S05]  /*22bc0*/  @!P1 BRA `(.L_x_401) ;  /* 0xfffffffc002c9947 */ /* 0x000fea000383ffff */
[----:B------:R-:W-:-:S07]  /*22bd0*/  IMAD.MOV.U32 R0, RZ, RZ, R7 ;  /* 0x000000ffff007224 */ /* 0x000fce00078e0007 */
.L_x_398:
[----:B------:R-:W-:Y:S05]  /*22be0*/  BSYNC B6 ;  /* 0x0000000000067941 */ /* 0x000fea0003800000 */
.L_x_397:
[----:B------:R-:W2:Y:S01]  /*22bf0*/  S2R R9, SR_CgaCtaId ;  /* 0x0000000000097919 */ /* 0x000ea20000008800 */
[----:B0-----:R-:W-:Y:S02]  /*22c00*/  MOV R2, 0x400 ;  /* 0x0000040000027802 */ /* 0x001fe40000000f00 */
[----:B------:R-:W-:Y:S01]  /*22c10*/  SHF.R.U32.HI R7, RZ, 0x3, R6 ;  /* 0x00000003ff077819 */ /* 0x000fe20000011606 */
[----:B------:R-:W0:Y:S02]  /*22c20*/  S2R R10, SR_SWINHI ;  /* 0x00000000000a7919 */ /* 0x000e240000002f00 */
[----:B------:R-:W-:Y:S02]  /*22c30*/  VIADD R2, R2, 0x410 ;  /* 0x0000041002027836 */ /* 0x000fe40000000000 */
[----:B------:R-:W-:-:S03]  /*22c40*/  VIADD R11, R7, -UR15 ;  /* 0x8000000f070b7c36 */ /* 0x000fc60008000000 */
[----:B--2---:R-:W-:Y:S02]  /*22c50*/  LEA R9, R9, R2, 0x18 ;  /* 0x0000000209097211 */ /* 0x004fe400078ec0ff */
        /* <DEDUP_REMOVED lines=18> */
[----:B-1----:R-:W-:Y:S02]  /*22d80*/  IMAD.MOV.U32 R13, RZ, RZ, -0x1 ;  /* 0xffffffffff0d7424 */ /* 0x002fe400078e00ff */
        /* <DEDUP_REMOVED lines=24> */
.L_x_404:
[----:B------:R-:W-:Y:S05]  /*22f10*/  BSYNC.RECONVERGENT B6 ;  /* 0x0000000000067941 */ /* 0x000fea0003800200 */
.L_x_403:
        /* <DEDUP_REMOVED lines=8> */
.L_x_396:
[----:B------:R-:W-:Y:S02]  /*22fa0*/  IMAD.SHL.U32 R0, R6, 0x8, RZ ;  /* 0x0000000806007824 */ /* 0x000fe400078e00ff */
[----:B------:R-:W-:Y:S02]  /*22fb0*/  IMAD.MOV.U32 R9, RZ, RZ, -0x4f0f1000 ;  /* 0xb0f0f000ff097424 */ /* 0x000fe400078e00ff */
[----:B-1----:R-:W-:Y:S01]  /*22fc0*/  IMAD.MOV.U32 R13, RZ, RZ, -0x40000000 ;  /* 0xc0000000ff0d7424 */ /* 0x002fe200078e00ff */
        /* <DEDUP_REMOVED lines=19> */
[----:B------:R-:W-:Y:S02]  /*23100*/  @!P1 LEA R5, R5, UR7, 0x3 ;  /* 0x0000000705059c11 */ /* 0x000fe4000f8e18ff */
[----:B------:R0:W-:Y:S04]  /*23110*/  @P1 STL [R1+0x4], R0 ;  /* 0x0000040001001387 */ /* 0x0001e80000100800 */
[----:B------:R0:W-:Y:S04]  /*23120*/  @P1 STL.64 [R3+0x8], R6 ;  /* 0x0000080603001387 */ /* 0x0001e80000100a00 */
[----:B------:R0:W-:Y:S04]  /*23130*/  @!P1 STL [R1], R2 ;  /* 0x0000000201009387 */ /* 0x0001e80000100800 */
[----:B------:R0:W-:Y:S02]  /*23140*/  @!P1 STL.64 [R5+0x8], R6 ;  /* 0x0000080605009387 */ /* 0x0001e40000100a00 */
.L_x_402:
[----:B------:R-:W-:Y:S05]  /*23150*/  BSYNC B5 ;  /* 0x0000000000057941 */ /* 0x000fea0003800000 */
.L_x_395:
[----:B------:R-:W-:Y:S05]  /*23160*/  BRA `(.L_x_370) ;  /* 0x000000e000fc7947 */ /* 0x000fea0003800000 */
.L_x_287:
[----:B------:R-:W-:-:S13]  /*23170*/  ISETP.GT.AND P1, PT, R10, 0x5, PT ;  /* 0x000000050a00780c */ /* 0x000fda0003f24270 */
[----:B------:R-:W-:Y:S05]  /*23180*/  @P1 BRA `(.L_x_406) ;  /* 0x0000008400901947 */ /* 0x000fea0003800000 */
[----:B------:R-:W-:-:S13]  /*23190*/  ISETP.NE.AND P1, PT, R10, 0x4, PT ;  /* 0x000000040a00780c */ /* 0x000fda0003f25270 */
[----:B------:R-:W-:Y:S05]  /*231a0*/  @!P1 BRA `(.L_x_407) ;  /* 0x0000006800b09947 */ /* 0x000fea0003800000 */
[----:B------:R-:W2:Y:S01]  /*231b0*/  LDL R15, [R1+0x110] ;  /* 0x00011000010f7983 */ /* 0x000ea20000100800 */
[----:B------:R-:W0:Y:S01]  /*231c0*/  S2R R13, SR_CgaCtaId ;  /* 0x00000000000d7919 */ /* 0x000e220000008800 */
[----:B------:R-:W-:Y:S02]  /*231d0*/  MOV R11, 0x400 ;  /* 0x00000400000b7802 */ /* 0x000fe40000000f00 */
[----:B------:R1:W5:Y:S01]  /*231e0*/  LDL R8, [R1] ;  /* 0x0000000001087983 */ /* 0x0003620000100800 */
[----:B------:R-:W-:Y:S02]  /*231f0*/  BSSY.RECONVERGENT B5, `(.L_x_408) ;  /* 0x00001a1000057945 */ /* 0x000fe40003800200 */
[----:B------:R-:W-:-:S05]  /*23200*/  VIADD R18, R11, 0x410 ;  /* 0x000004100b127836 */ /* 0x000fca0000000000 */
[----:B0-----:R-:W-:Y:S01]  /*23210*/  LEA R18, R13, R18, 0x18 ;  /* 0x000000120d127211 */ /* 0x001fe200078ec0ff */
[----:B--2---:R-:W-:-:S04]  /*23220*/  VIADD R10, R15, 0x100 ;  /* 0x000001000f0a7836 */ /* 0x004fc80000000000 */
[----:B------:R-:W-:Y:S02]  /*23230*/  IMAD R12, R15, 0x8, R18 ;  /* 0x000000080f0c7824 */ /* 0x000fe400078e0212 */
[----:B------:R-:W-:-:S04]  /*23240*/  IMAD.SHL.U32 R11, R10, 0x8, RZ ;  /* 0x000000080a0b7824 */ /* 0x000fc800078e00ff */
[----:B------:R-:W0:Y:S01]  /*23250*/  LDS R12, [R12] ;  /* 0x000000000c0c7984 */ /* 0x000e220000000800 */
[----:B------:R-:W-:Y:S01]  /*23260*/  LOP3.LUT R13, R11, 0xfff8, RZ, 0xc0, !PT ;  /* 0x0000fff80b0d7812 */ /* 0x000fe200078ec0ff */
[----:B------:R-:W-:-:S04]  /*23270*/  VIADD R11, R15, 0x200 ;  /* 0x000002000f0b7836 */ /* 0x000fc80000000000 */
[C---:B------:R-:W-:Y:S01]  /*23280*/  IMAD.SHL.U32 R14, R11.reuse, 0x8, RZ ;  /* 0x000000080b0e7824 */ /* 0x040fe200078e00ff */
[----:B------:R-:W-:Y:S01]  /*23290*/  LOP3.LUT R11, R11, 0x1fff, RZ, 0xc0, !PT ;  /* 0x00001fff0b0b7812 */ /* 0x000fe200078ec0ff */
[----:B------:R-:W-:-:S03]  /*232a0*/  IMAD.IADD R13, R18, 0x1, R13 ;  /* 0x00000001120d7824 */ /* 0x000fc600078e020d */
[----:B------:R-:W-:Y:S01]  /*232b0*/  LOP3.LUT R19, R14, 0xfff8, RZ, 0xc0, !PT ;  /* 0x0000fff80e137812 */ /* 0x000fe200078ec0ff */
[----:B------:R-:W-:Y:S02]  /*232c0*/  VIADD R14, R15, 0x300 ;  /* 0x000003000f0e7836 */ /* 0x000fe40000000000 */
[----:B------:R-:W2:Y:S02]  /*232d0*/  LDS R13, [R13] ;  /* 0x000000000d0d7984 */ /* 0x000ea40000000800 */
[----:B------:R-:W-:Y:S01]  /*232e0*/  IMAD.IADD R19, R18, 0x1, R19 ;  /* 0x0000000112137824 */ /* 0x000fe200078e0213 */
[C---:B------:R-:W-:Y:S01]  /*232f0*/  LOP3.LUT R22, R14.reuse, 0x1fff, RZ, 0xc0, !PT ;  /* 0x00001fff0e167812 */ /* 0x040fe200078ec0ff */
[----:B------:R-:W-:-:S04]  /*23300*/  IMAD.SHL.U32 R20, R14, 0x8, RZ ;  /* 0x000000080e147824 */ /* 0x000fc800078e00ff */
[----:B------:R-:W3:Y:S01]  /*23310*/  LDS R19, [R19] ;  /* 0x0000000013137984 */ /* 0x000ee20000000800 */
[----:B------:R-:W-:-:S05]  /*23320*/  LOP3.LUT R21, R20, 0xfff8, RZ, 0xc0, !PT ;  /* 0x0000fff814157812 */ /* 0x000fca00078ec0ff */
[----:B------:R-:W-:-:S06]  /*23330*/  IMAD.IADD R21, R18, 0x1, R21 ;  /* 0x0000000112157824 */ /* 0x000fcc00078e0215 */
[----:B------:R-:W4:Y:S01]  /*23340*/  LDS R21, [R21] ;  /* 0x0000000015157984 */ /* 0x000f220000000800 */
[----:B0-----:R-:W-:Y:S01]  /*23350*/  ISETP.NE.AND P1, PT, R12, RZ, PT ;  /* 0x000000ff0c00720c */ /* 0x001fe20003f25270 */
[----:B------:R-:W-:-:S03]  /*23360*/  IMAD.MOV.U32 R12, RZ, RZ, RZ ;  /* 0x000000ffff0c7224 */ /* 0x000fc600078e00ff */
[----:B------:R-:W-:Y:S02]  /*23370*/  ISETP.EQ.OR P1, PT, R15, RZ, P1 ;  /* 0x000000ff0f00720c */ /* 0x000fe40000f22670 */
[----:B--2---:R-:W-:Y:S02]  /*23380*/  ISETP.NE.AND P2, PT, R13, RZ, PT ;  /* 0x000000ff0d00720c */ /* 0x004fe40003f45270 */
[----:B------:R-:W-:-:S09]  /*23390*/  LOP3.LUT R13, R15, 0x1fff, RZ, 0xc0, !PT ;  /* 0x00001fff0f0d7812 */ /* 0x000fd200078ec0ff */
[----:B------:R-:W-:Y:S01]  /*233a0*/  @!P1 IMAD.MOV.U32 R12, RZ, RZ, 0x1 ;  /* 0x00000001ff0c9424 */ /* 0x000fe200078e00ff */
[----:B------:R-:W-:Y:S02]  /*233b0*/  ISETP.EQ.OR P2, PT, R13, 0x1f00, P2 ;  /* 0x00001f000d00780c */ /* 0x000fe40001742670 */
[----:B---3--:R-:W-:-:S04]  /*233c0*/  ISETP.NE.AND P3, PT, R19, RZ, PT ;  /* 0x000000ff1300720c */ /* 0x008fc80003f65270 */
[----:B------:R-:W-:-:S07]  /*233d0*/  ISETP.EQ.OR P3, PT, R13, 0x1e00, P3 ;  /* 0x00001e000d00780c */ /* 0x000fce0001f62670 */
[C---:B------:R-:W-:Y:S01]  /*233e0*/  @!P2 VIADD R20, R12.reuse, 0x1 ;  /* 0x000000010c14a836 */ /* 0x040fe20000000000 */
[----:B----4-:R-:W-:Y:S02]  /*233f0*/  ISETP.NE.AND P4, PT, R21, RZ, PT ;  /* 0x000000ff1500720c */ /* 0x010fe40003f85270 */
        /* <DEDUP_REMOVED lines=12> */
[----:B------:R-:W-:Y:S01]  /*234c0*/  @!P4 VIADD R22, R22, UR15 ;  /* 0x0000000f1616cc36 */ /* 0x000fe20008000000 */
[----:B------:R-:W-:Y:S01]  /*234d0*/  PLOP3.LUT P1, PT, PT, PT, PT, 0x8, 0x80 ;  /* 0x000000000080781c */ /* 0x000fe20003f2e170 */
[----:B------:R-:W-:Y:S01]  /*234e0*/  @!P4 VIADD R11, R12, 0x1 ;  /* 0x000000010c0bc836 */ /* 0x000fe20000000000 */
[----:B------:R1:W-:Y:S03]  /*234f0*/  @!P2 STL [R19+0x118], R14 ;  /* 0x0001180e1300a387 */ /* 0x0003e60000100800 */
[----:B------:R-:W-:Y:S01]  /*23500*/  @!P4 IMAD.MOV.U32 R12, RZ, RZ, R11 ;  /* 0x000000ffff0cc224 */ /* 0x000fe200078e000b */
[----:B------:R1:W-:Y:S01]  /*23510*/  @!P3 STL [R20+0x118], R21 ;  /* 0x000118151400b387 */ /* 0x0003e20000100800 */
[----:B------:R-:W-:-:S03]  /*23520*/  VIADD R11, R15, 0x400 ;  /* 0x000004000f0b7836 */ /* 0x000fc60000000000 */
[----:B------:R1:W-:Y:S01]  /*23530*/  @!P4 STL [R23+0x118], R22 ;  /* 0x000118161700c387 */ /* 0x0003e20000100800 */
[----:B------:R-:W-:Y:S02]  /*23540*/  ISETP.GT.U32.AND P2, PT, R12, 0x3, PT ;  /* 0x000000030c00780c */ /* 0x000fe40003f44070 */
[----:B------:R-:W-:-:S11]  /*23550*/  LOP3.LUT R11, R11, 0x1fff, RZ, 0xc0, !PT ;  /* 0x00001fff0b0b7812 */ /* 0x000fd600078ec0ff */
[----:B-1----:R-:W-:Y:S05]  /*23560*/  @P2 BRA `(.L_x_409) ;  /* 0x0000001400a42947 */ /* 0x002fea0003800000 */
        /* <DEDUP_REMOVED lines=361> */
.L_x_409:
[----:B------:R-:W-:Y:S05]  /*24c00*/  BSYNC.RECONVERGENT B5 ;  /* 0x0000000000057941 */ /* 0x000fea0003800200 */
.L_x_408:
[----:B------:R-:W2:Y:S01]  /*24c10*/  LDL R21, [R1+0x114] ;  /* 0x0001140001157983 */ /* 0x000ea20000100800 */
[----:B------:R-:W-:Y:S03]  /*24c20*/  BSSY.RECONVERGENT B5, `(.L_x_410) ;  /* 0x00001a0000057945 */ /* 0x000fe60003800200 */
[----:B------:R-:W-:Y:S01]  /*24c30*/  STL [R1+0x110], R11 ;  /* 0x0001100b01007387 */ /* 0x000fe20000100800 */
[C---:B--2---:R-:W-:Y:S02]  /*24c40*/  VIADD R13, R21.reuse, 0x100 ;  /* 0x00000100150d7836 */ /* 0x044fe40000000000 */
[----:B------:R-:W-:Y:S02]  /*24c50*/  IMAD R12, R21, 0x4, R18 ;  /* 0x00000004150c7824 */ /* 0x000fe400078e0212 */
[C---:B------:R-:W-:Y:S01]  /*24c60*/  IMAD.SHL.U32 R10, R13.reuse, 0x4, RZ ;  /* 0x000000040d0a7824 */ /* 0x040fe200078e00ff */
[----:B------:R-:W-:Y:S01]  /*24c70*/  LOP3.LUT R13, R13, 0x1fff, RZ, 0xc0, !PT ;  /* 0x00001fff0d0d7812 */ /* 0x000fe200078ec0ff */
[----:B------:R-:W-:-:S02]  /*24c80*/  VIADD R20, R21, 0x300 ;  /* 0x0000030015147836 */ /* 0x000fc40000000000 */
[----:B------:R-:W1:Y:S01]  /*24c90*/  LDS R12, [R12+0x10000] ;  /* 0x010000000c0c7984 */ /* 0x000e620000000800 */
[----:B0-----:R-:W-:Y:S01]  /*24ca0*/  LOP3.LUT R15, R10, 0x7ffc, RZ, 0xc0, !PT ;  /* 0x00007ffc0a0f7812 */ /* 0x001fe200078ec0ff */
[----:B------:R-:W-:-:S04]  /*24cb0*/  VIADD R10, R21, 0x200 ;  /* 0x00000200150a7836 */ /* 0x000fc80000000000 */
[----:B------:R-:W-:Y:S02]  /*24cc0*/  IMAD.SHL.U32 R14, R10, 0x4, RZ ;  /* 0x000000040a0e7824 */ /* 0x000fe400078e00ff */
[----:B------:R-:W-:-:S03]  /*24cd0*/  IMAD.IADD R15, R18, 0x1, R15 ;  /* 0x00000001120f7824 */ /* 0x000fc600078e020f */
[----:B------:R-:W-:Y:S01]  /*24ce0*/  LOP3.LUT R19, R14, 0x7ffc, RZ, 0xc0, !PT ;  /* 0x00007ffc0e137812 */ /* 0x000fe200078ec0ff */
[----:B------:R-:W-:Y:S02]  /*24cf0*/  IMAD.SHL.U32 R14, R20, 0x4, RZ ;  /* 0x00000004140e7824 */ /* 0x000fe400078e00ff */
[----:B------:R-:W0:Y:S02]  /*24d00*/  LDS R15, [R15+0x10000] ;  /* 0x010000000f0f7984 */ /* 0x000e240000000800 */
[----:B------:R-:W-:Y:S01]  /*24d10*/  IMAD.IADD R19, R18, 0x1, R19 ;  /* 0x0000000112137824 */ /* 0x000fe200078e0213 */
[----:B------:R-:W-:Y:S02]  /*24d20*/  LOP3.LUT R23, R14, 0x7ffc, RZ, 0xc0, !PT ;  /* 0x00007ffc0e177812 */ /* 0x000fe400078ec0ff */
[----:B------:R-:W-:-:S03]  /*24d30*/  LOP3.LUT R14, R21, 0x1fff, RZ, 0xc0, !PT ;  /* 0x00001fff150e7812 */ /* 0x000fc600078ec0ff */
[----:B------:R-:W2:Y:S01]  /*24d40*/  LDS R19, [R19+0x10000] ;  /* 0x0100000013137984 */ /* 0x000ea20000000800 */
[----:B------:R-:W-:-:S06]  /*24d50*/  IMAD.IADD R23, R18, 0x1, R23 ;  /* 0x0000000112177824 */ /* 0x000fcc00078e0217 */
[----:B------:R-:W3:Y:S01]  /*24d60*/  LDS R23, [R23+0x10000] ;  /* 0x0100000017177984 */ /* 0x000ee20000000800 */
[----:B-1----:R-:W-:Y:S01]  /*24d70*/  ISETP.NE.AND P2, PT, R12, RZ, PT ;  /* 0x000000ff0c00720c */ /* 0x002fe20003f45270 */
[----:B------:R-:W-:-:S03]  /*24d80*/  IMAD.MOV.U32 R12, RZ, RZ, RZ ;  /* 0x000000ffff0c7224 */ /* 0x000fc600078e00ff */
[----:B------:R-:W-:Y:S02]  /*24d90*/  ISETP.EQ.OR P2, PT, R21, RZ, P2 ;  /* 0x000000ff1500720c */ /* 0x000fe40001742670 */
[----:B0-----:R-:W-:-:S11]  /*24da0*/  ISETP.NE.AND P3, PT, R15, RZ, PT ;  /* 0x000000ff0f00720c */ /* 0x001fd60003f65270 */
[----:B------:R-:W-:Y:S01]  /*24db0*/  @!P2 IMAD.MOV.U32 R12, RZ, RZ, 0x1 ;  /* 0x00000001ff0ca424 */ /* 0x000fe200078e00ff */
[----:B------:R-:W-:Y:S02]  /*24dc0*/  ISETP.EQ.OR P3, PT, R14, 0x1f00, P3 ;  /* 0x00001f000e00780c */ /* 0x000fe40001f62670 */
[----:B--2---:R-:W-:-:S04]  /*24dd0*/  ISETP.NE.AND P4, PT, R19, RZ, PT ;  /* 0x000000ff1300720c */ /* 0x004fc80003f85270 */
[----:B------:R-:W-:Y:S02]  /*24de0*/  ISETP.EQ.OR P4, PT, R14, 0x1e00, P4 ;  /* 0x00001e000e00780c */ /* 0x000fe40002782670 */
[----:B---3--:R-:W-:-:S05]  /*24df0*/  ISETP.NE.AND P5, PT, R23, RZ, PT ;  /* 0x000000ff1700720c */ /* 0x008fca0003fa5270 */
        /* <DEDUP_REMOVED lines=16> */
[----:B------:R-:W-:Y:S02]  /*24f00*/  PLOP3.LUT P2, PT, PT, PT, PT, 0x8, 0x80 ;  /* 0x000000000080781c */ /* 0x000fe40003f4e170 */
[----:B------:R0:W-:Y:S01]  /*24f10*/  @!P3 STL [R15+0x518], R20 ;  /* 0x000518140f00b387 */ /* 0x0001e20000100800 */
[----:B------:R-:W-:-:S02]  /*24f20*/  @!P5 IMAD.MOV.U32 R12, RZ, RZ, R13 ;  /* 0x000000ffff0cd224 */ /* 0x000fc400078e000d */
[----:B------:R-:W-:Y:S01]  /*24f30*/  VIADD R13, R21, 0x400 ;  /* 0x00000400150d7836 */ /* 0x000fe20000000000 */
[----:B------:R0:W-:Y:S02]  /*24f40*/  @!P4 STL [R19+0x518], R22 ;  /* 0x000518161300c387 */ /* 0x0001e40000100800 */
[----:B------:R-:W-:Y:S02]  /*24f50*/  ISETP.GT.U32.AND P3, PT, R12, 0x3, PT ;  /* 0x000000030c00780c */ /* 0x000fe40003f64070 */
[----:B------:R0:W-:Y:S01]  /*24f60*/  @!P5 STL [R26+0x518], R23 ;  /* 0x000518171a00d387 */ /* 0x0001e20000100800 */
[----:B------:R-:W-:-:S10]  /*24f70*/  LOP3.LUT R13, R13, 0x1fff, RZ, 0xc0, !PT ;  /* 0x00001fff0d0d7812 */ /* 0x000fd400078ec0ff */
        /* <DEDUP_REMOVED lines=362> */
.L_x_411:
[----:B------:R-:W-:Y:S05]  /*26620*/  BSYNC.RECONVERGENT B5 ;  /* 0x0000000000057941 */ /* 0x000fea0003800200 */
.L_x_410:
[----:B-----5:R-:W-:Y:S01]  /*26630*/  IADD3 R8, PT, PT, R3, 0x1, -R8 ;  /* 0x0000000103087810 */ /* 0x020fe20007ffe808 */
[----:B------:R1:W-:Y:S03]  /*26640*/  STL [R1+0x114], R13 ;  /* 0x0001140d01007387 */ /* 0x0003e60000100800 */
[----:B------:R-:W-:-:S04]  /*26650*/  ISETP.LT.U32.OR P1, PT, R8, 0x4, P1 ;  /* 0x000000040800780c */ /* 0x000fc80000f21470 */
[----:B------:R-:W-:-:S13]  /*26660*/  PLOP3.LUT P1, PT, P1, P2, PT, 0xf8, 0x8f ;  /* 0x00000000008f781c */ /* 0x000fda0000f25f70 */
[----:B------:R-:W-:Y:S05]  /*26670*/  @P1 BREAK B2 ;  /* 0x0000000000021942 */ /* 0x000fea0003800000 */
[----:B-1----:R-:W-:Y:S05]  /*26680*/  @P1 BRA `(.L_x_294) ;  /* 0x000000ac00c81947 */ /* 0x002fea0003800000 */
[----:B------:R-:W1:Y:S01]  /*26690*/  S2R R15, SR_SWINHI ;  /* 0x00000000000f7919 */ /* 0x000e620000002f00 */
[----:B0-----:R-:W0:Y:S01]  /*266a0*/  LDC.64 R10, c[0x0][0x380] ;  /* 0x0000e000ff0a7b82 */ /* 0x001e220000000a00 */
[----:B------:R-:W-:Y:S02]  /*266b0*/  SHF.R.U32.HI R8, RZ, 0x10, R24 ;  /* 0x00000010ff087819 */ /* 0x000fe40000011618 */
[----:B------:R-:W-:Y:S02]  /*266c0*/  LEA.HI R13, R24, -UR15, RZ, 0x1d ;  /* 0x8000000f180d7c11 */ /* 0x000fe4000f8fe8ff */
[----:B------:R-:W-:Y:S02]  /*266d0*/  ISETP.NE.AND P2, PT, R8, UR14, PT ;  /* 0x0000000e08007c0c */ /* 0x000fe4000bf45270 */
[----:B------:R-:W-:Y:S02]  /*266e0*/  MOV R18, R18 ;  /* 0x0000001200127202 */ /* 0x000fe40000000f00 */
[----:B-1----:R-:W-:-:S02]  /*266f0*/  MOV R19, R15 ;  /* 0x0000000f00137202 */ /* 0x002fc40000000f00 */
[----:B------:R-:W-:Y:S01]  /*26700*/  LOP3.LUT R15, R24, 0xfffffff8, RZ, 0xc0, !PT ;  /* 0xfffffff8180f7812 */ /* 0x000fe200078ec0ff */
[----:B------:R-:W-:-:S03]  /*26710*/  IMAD.WIDE.U32 R12, R13, 0x8, R18 ;  /* 0x000000080d0c7825 */ /* 0x000fc600078e0012 */
[----:B0-----:R-:W-:Y:S01]  /*26720*/  IADD3 R20, P1, PT, R15, R10, RZ ;  /* 0x0000000a0f147210 */ /* 0x001fe20007f3e0ff */
[----:B------:R-:W-:-:S04]  /*26730*/  IMAD.MOV.U32 R14, RZ, RZ, R12 ;  /* 0x000000ffff0e7224 */ /* 0x000fc800078e000c */
[----:B------:R-:W-:Y:S01]  /*26740*/  IMAD.X R21, RZ, RZ, R11, P1 ;  /* 0x000000ffff157224 */ /* 0x000fe200008e060b */
        /* <DEDUP_REMOVED lines=24> */
[----:B------:R-:W-:Y:S04]  /*268d0*/  BSSY.RECONVERGENT B5, `(.L_x_412) ;  /* 0x000001e000057945 */ /* 0x000fe80003800200 */
[----:B------:R-:W-:Y:S05]  /*268e0*/  @!P2 BRA `(.L_x_413) ;  /* 0x000000000070a947 */ /* 0x000fea0003800000 */
[----:B------:R-:W-:Y:S02]  /*268f0*/  IMAD.MOV.U32 R7, RZ, RZ, 0x4 ;  /* 0x00000004ff077424 */ /* 0x000fe400078e00ff */
[----:B------:R-:W-:Y:S02]  /*26900*/  IMAD.MOV.U32 R5, RZ, RZ, -0x1 ;  /* 0xffffffffff057424 */ /* 0x000fe400078e00ff */
[----:B------:R-:W-:-:S06]  /*26910*/  IMAD.WIDE.U32 R6, R8, R7, UR10 ;  /* 0x0000000a08067e25 */ /* 0x000fcc000f8e0007 */
[----:B------:R-:W2:Y:S01]  /*26920*/  ATOMG.E.ADD.STRONG.GPU PT, R6, desc[UR8][R6.64], R5 ;  /* 0x80000005060679a8 */ /* 0x000ea200081ef108 */
[----:B------:R-:W-:Y:S01]  /*26930*/  BSSY.RECONVERGENT B6, `(.L_x_414) ;  /* 0x0000016000067945 */ /* 0x000fe20003800200 */
[----:B------:R-:W-:Y:S02]  /*26940*/  IADD3 R12, P2, PT, R20, 0x800000, RZ ;  /* 0x00800000140c7810 */ /* 0x000fe40007f5e0ff */
        /* <DEDUP_REMOVED lines=20> */
.L_x_415:
[----:B------:R-:W-:Y:S05]  /*26a90*/  BSYNC.RECONVERGENT B6 ;  /* 0x0000000000067941 */ /* 0x000fea0003800200 */
.L_x_414:
[----:B------:R-:W-:-:S07]  /*26aa0*/  IMAD.X R13, RZ, RZ, R21, P2 ;  /* 0x000000ffff0d7224 */ /* 0x000fce00010e0615 */
.L_x_413:
[----:B------:R-:W-:Y:S05]  /*26ab0*/  BSYNC.RECONVERGENT B5 ;  /* 0x0000000000057941 */ /* 0x000fea0003800200 */
.L_x_412:
[----:B------:R-:W-:Y:S02]  /*26ac0*/  IMAD.MOV.U32 R6, RZ, RZ, R12 ;  /* 0x000000ffff067224 */ /* 0x000fe400078e000c */
[----:B------:R-:W-:-:S05]  /*26ad0*/  IMAD.MOV.U32 R7, RZ, RZ, R13 ;  /* 0x000000ffff077224 */ /* 0x000fca00078e000d */
[----:B------:R1:W5:Y:S01]  /*26ae0*/  ATOM.E.EXCH.64.STRONG.GPU P1, R20, desc[UR8][R6.64], RZ ;  /* 0x800000ff0614798a */ /* 0x000362000c12f508 */
[----:B------:R-:W-:Y:S04]  /*26af0*/  BSSY.RECONVERGENT B5, `(.L_x_416) ;  /* 0x0000004000057945 */ /* 0x000fe80003800200 */
[----:B-1----:R-:W-:Y:S05]  /*26b00*/  @P1 BRA `(.L_x_417) ;  /* 0x0000000000081947 */ /* 0x002fea0003800000 */
[----:B-----5:R1:W5:Y:S04]  /*26b10*/  LD.E.64 R20, desc[UR8][R6.64] ;  /* 0x0000000806147980 */ /* 0x020368000c101b00 */
[----:B------:R1:W-:Y:S02]  /*26b20*/  ST.E.64 desc[UR8][R6.64], RZ ;  /* 0x000000ff06007985 */ /* 0x0003e4000c101b08 */
.L_x_417:
[----:B------:R-:W-:Y:S05]  /*26b30*/  BSYNC.RECONVERGENT B5 ;  /* 0x0000000000057941 */ /* 0x000fea0003800200 */
.L_x_416:
[----:B------:R-:W-:Y:S04]  /*26b40*/  BSSY.RECONVERGENT B5, `(.L_x_418) ;  /* 0x000001e000057945 */ /* 0x000fe80003800200 */
[----:B------:R-:W-:Y:S05]  /*26b50*/  @!P3 BRA `(.L_x_419) ;  /* 0x000000000070b947 */ /* 0x000fea0003800000 */
[----:B-1----:R-:W-:Y:S02]  /*26b60*/  IMAD.MOV.U32 R7, RZ, RZ, 0x4 ;  /* 0x00000004ff077424 */ /* 0x002fe400078e00ff */
[----:B------:R-:W-:Y:S02]  /*26b70*/  IMAD.MOV.U32 R5, RZ, RZ, -0x1 ;  /* 0xffffffffff057424 */ /* 0x000fe400078e00ff */
[----:B------:R-:W-:-:S06]  /*26b80*/  IMAD.WIDE.U32 R6, R22, R7, UR10 ;  /* 0x0000000a16067e25 */ /* 0x000fcc000f8e0007 */
[----:B------:R-:W2:Y:S01]  /*26b90*/  ATOMG.E.ADD.STRONG.GPU PT, R6, desc[UR8][R6.64], R5 ;  /* 0x80000005060679a8 */ /* 0x000ea200081ef108 */
[----:B------:R-:W-:Y:S01]  /*26ba0*/  BSSY.RECONVERGENT B6, `(.L_x_420) ;  /* 0x0000016000067945 */ /* 0x000fe20003800200 */
[----:B------:R-:W-:Y:S02]  /*26bb0*/  IADD3 R14, P2, PT, R23, 0x800000, RZ ;  /* 0x00800000170e7810 */ /* 0x000fe40007f5e0ff */
[----:B--2---:R-:W-:-:S13]  /*26bc0*/  ISETP.NE.AND P1, PT, R6, 0x1, PT ;  /* 0x000000010600780c */ /* 0x004fda0003f25270 */
        /* <DEDUP_REMOVED lines=8> */
[----:B0-----:R-:W2:Y:S01]  /*26c50*/  @P1 ATOMG.E.ADD.STRONG.GPU PT, R7, desc[UR8][R6.64+0x40004], R13 ;  /* 0x8400040d060719a8 */ /* 0x001ea200081ef108 */
        /* <DEDUP_REMOVED lines=10> */
.L_x_421:
[----:B------:R-:W-:Y:S05]  /*26d00*/  BSYNC.RECONVERGENT B6 ;  /* 0x0000000000067941 */ /* 0x000fea0003800200 */
.L_x_420:
[----:B------:R-:W-:-:S07]  /*26d10*/  IMAD.X R15, RZ, RZ, R25, P2 ;  /* 0x000000ffff0f7224 */ /* 0x000fce00010e0619 */
.L_x_419:
[----:B------:R-:W-:Y:S05]  /*26d20*/  BSYNC.RECONVERGENT B5 ;  /* 0x0000000000057941 */ /* 0x000fea0003800200 */
.L_x_418:
[----:B-1----:R1:W1:Y:S04]  /*26d30*/  ATOM.E.EXCH.64.STRONG.GPU P1, R22, desc[UR8][R14.64], RZ ;  /* 0x800000ff0e16798a */ /* 0x002268000c12f508 */
[----:B-1----:R1:W5:Y:S04]  /*26d40*/  @!P1 LD.E.64 R22, desc[UR8][R14.64] ;  /* 0x000000080e169980 */ /* 0x002368000c101b00 */
[----:B------:R1:W-:Y:S04]  /*26d50*/  @!P1 ST.E.64 desc[UR8][R14.64], RZ ;  /* 0x000000ff0e009985 */ /* 0x0003e8000c101b08 */
[----:B------:R-:W2:Y:S02]  /*26d60*/  LDL R13, [R1+0x518] ;  /* 0x00051800010d7983 */ /* 0x000ea40000100800 */
[----:B--2---:R-:W-:-:S04]  /*26d70*/  SHF.R.U32.HI R5, RZ, 0xd, R13 ;  /* 0x0000000dff057819 */ /* 0x004fc8000001160d */
[----:B------:R-:W-:-:S13]  /*26d80*/  ISETP.NE.AND P1, PT, R5, UR14, PT ;  /* 0x0000000e05007c0c */ /* 0x000fda000bf25270 */
[C---:B------:R-:W-:Y:S02]  /*26d90*/  @!P1 VIADD R5, R13.reuse, -UR15 ;  /* 0x8000000f0d059c36 */ /* 0x040fe40008000000 */
[----:B------:R-:W-:-:S04]  /*26da0*/  @P1 IMAD.WIDE.U32 R6, R13, 0x4, R16 ;  /* 0x000000040d061825 */ /* 0x000fc800078e0010 */
[----:B0-----:R-:W-:-:S03]  /*26db0*/  @!P1 IMAD.WIDE.U32 R10, R5, 0x4, R18 ;  /* 0x00000004050a9825 */ /* 0x001fc600078e0012 */
[----:B------:R-:W-:Y:S01]  /*26dc0*/  @!P1 IADD3 R8, P2, PT, R10, 0x10000, RZ ;  /* 0x000100000a089810 */ /* 0x000fe20007f5e0ff */
[----:B------:R-:W-:Y:S02]  /*26dd0*/  @P1 IMAD.MOV.U32 R8, RZ, RZ, R6 ;  /* 0x000000ffff081224 */ /* 0x000fe400078e0006 */
[----:B------:R-:W-:Y:S02]  /*26de0*/  IMAD.SHL.U32 R6, R13, 0x8, RZ ;  /* 0x000000080d067824 */ /* 0x000fe400078e00ff */
[----:B------:R-:W-:Y:S02]  /*26df0*/  @!P1 IMAD.X R11, RZ, RZ, R11, P2 ;  /* 0x000000ffff0b9224 */ /* 0x000fe400010e060b */
[----:B------:R-:W-:Y:S02]  /*26e00*/  @P1 IMAD.MOV.U32 R11, RZ, RZ, R7 ;  /* 0x000000ffff0b1224 */ /* 0x000fe400078e0007 */
[----:B-1----:R-:W-:Y:S02]  /*26e10*/  IMAD.MOV.U32 R14, RZ, RZ, R8 ;  /* 0x000000ffff0e7224 */ /* 0x002fe400078e0008 */
[----:B------:R-:W-:-:S05]  /*26e20*/  IMAD.MOV.U32 R15, RZ, RZ, R11 ;  /* 0x000000ffff0f7224 */ /* 0x000fca00078e000b */
[----:B------:R0:W-:Y:S04]  /*26e30*/  ST.E desc[UR8][R14.64], R6 ;  /* 0x000000060e007985 */ /* 0x0001e8000c101908 */
[----:B------:R-:W2:Y:S02]  /*26e40*/  LDL R7, [R1+0x51c] ;  /* 0x00051c0001077983 */ /* 0x000ea40000100800 */
[----:B--2---:R-:W-:Y:S01]  /*26e50*/  SHF.R.U32.HI R5, RZ, 0xd, R7 ;  /* 0x0000000dff057819 */ /* 0x004fe20000011607 */
        /* <DEDUP_REMOVED lines=10> */
[----:B0-----:R-:W2:Y:S02]  /*26f00*/  LDL R15, [R1+0x520] ;  /* 0x00052000010f7983 */ /* 0x001ea40000100800 */
[----:B--2---:R-:W-:-:S04]  /*26f10*/  SHF.R.U32.HI R5, RZ, 0xd, R15 ;  /* 0x0000000dff057819 */ /* 0x004fc8000001160f */
        /* <DEDUP_REMOVED lines=20> */
[----:B------:R-:W-:Y:S02]  /*27060*/  @P1 IMAD.MOV.U32 R14, RZ, RZ, R13 ;  /* 0x000000ffff0e1224 */ /* 0x000fe400078e000d */
[----:B0-----:R-:W-:Y:S02]  /*27070*/  IMAD.MOV.U32 R26, RZ, RZ, R5 ;  /* 0x000000ffff1a7224 */ /* 0x001fe400078e0005 */
[----:B------:R-:W-:-:S05]  /*27080*/  IMAD.MOV.U32 R27, RZ, RZ, R14 ;  /* 0x000000ffff1b7224 */ /* 0x000fca00078e000e */
[----:B------:R0:W-:Y:S04]  /*27090*/  ST.E desc[UR8][R26.64], R25 ;  /* 0x000000191a007985 */ /* 0x0001e8000c101908 */
[----:B------:R-:W2:Y:S01]  /*270a0*/  LDL R5, [R1+0x118] ;  /* 0x0001180001057983 */ /* 0x000ea20000100800 */
[----:B------:R-:W-:Y:S01]  /*270b0*/  IMAD.SHL.U32 R7, R7, 0x8, RZ ;  /* 0x0000000807077824 */ /* 0x000fe200078e00ff */
[----:B--2---:R-:W-:-:S04]  /*270c0*/  SHF.R.U32.HI R12, RZ, 0xd, R5 ;  /* 0x0000000dff0c7819 */ /* 0x004fc80000011605 */
        /* <DEDUP_REMOVED lines=23> */
[----:B------:R-:W2:Y:S02]  /*27240*/  LDL R25, [R1+0x120] ;  /* 0x0001200001197983 */ /* 0x000ea40000100800 */
[----:B--2---:R-:W-:-:S04]  /*27250*/  SHF.R.U32.HI R7, RZ, 0xd, R25 ;  /* 0x0000000dff077819 */ /* 0x004fc80000011619 */
[----:B------:R-:W-:Y:S01]  /*27260*/  ISETP.NE.AND P1, PT, R7, UR14, PT ;  /* 0x0000000e07007c0c */ /* 0x000fe2000bf25270 */
[----:B------:R-:W-:-:S12]  /*27270*/  IMAD.MOV.U32 R7, RZ, RZ, R10 ;  /* 0x000000ffff077224 */ /* 0x000fd800078e000a */
[----:B------:R-:W1:Y:S01]  /*27280*/  @P1 LDC.64 R12, c[0x0][0x380] ;  /* 0x0000e000ff0c1b82 */ /* 0x000e620000000a00 */
[----:B------:R-:W-:-:S04]  /*27290*/  @!P1 VIADD R15, R25, -UR15 ;  /* 0x8000000f190f9c36 */ /* 0x000fc80008000000 */
[----:B------:R-:W-:-:S04]  /*272a0*/  @!P1 IMAD.WIDE.U32 R14, R15, 0x8, R18 ;  /* 0x000000080f0e9825 */ /* 0x000fc800078e0012 */
[----:B-1----:R-:W-:-:S03]  /*272b0*/  @P1 IMAD.WIDE.U32 R12, R25, 0x8, R12 ;  /* 0x00000008190c1825 */ /* 0x002fc600078e000c */
[----:B------:R-:W-:-:S05]  /*272c0*/  @P1 IADD3 R14, P2, PT, R12, 0x800000, RZ ;  /* 0x008000000c0e1810 */ /* 0x000fca0007f5e0ff */
[----:B------:R-:W-:Y:S02]  /*272d0*/  @P1 IMAD.X R15, RZ, RZ, R13, P2 ;  /* 0x000000ffff0f1224 */ /* 0x000fe400010e060d */
[----:B------:R-:W-:Y:S02]  /*272e0*/  IMAD.MOV.U32 R12, RZ, RZ, R14 ;  /* 0x000000ffff0c7224 */ /* 0x000fe400078e000e */
[----:B------:R-:W-:-:S05]  /*272f0*/  IMAD.MOV.U32 R13, RZ, RZ, R15 ;  /* 0x000000ffff0d7224 */ /* 0x000fca00078e000f */
[----:B------:R1:W-:Y:S04]  /*27300*/  ST.E.64 desc[UR8][R12.64], R6 ;  /* 0x000000060c007985 */ /* 0x0003e8000c101b08 */
[----:B0-----:R-:W2:Y:S01]  /*27310*/  LDL R27, [R1+0x124] ;  /* 0x00012400011b7983 */ /* 0x001ea20000100800 */
[----:B------:R-:W-:Y:S01]  /*27320*/  BSSY B5, `(.L_x_422) ;  /* 0x00000a7000057945 */ /* 0x000fe20003800000 */
[----:B-1----:R-:W-:Y:S01]  /*27330*/  LOP3.LUT R6, R9, 0x7, RZ, 0xc0, !PT ;  /* 0x0000000709067812 */ /* 0x002fe200078ec0ff */
[----:B------:R-:W-:-:S04]  /*27340*/  IMAD.MOV.U32 R9, RZ, RZ, R11 ;  /* 0x000000ffff097224 */ /* 0x000fc800078e000b */
[----:B------:R-:W-:Y:S01]  /*27350*/  IMAD R5, R5, 0x8, R6 ;  /* 0x0000000805057824 */ /* 0x000fe200078e0206 */
[----:B--2---:R-:W-:-:S04]  /*27360*/  SHF.R.U32.HI R10, RZ, 0xd, R27 ;  /* 0x0000000dff0a7819 */ /* 0x004fc8000001161b */
[----:B------:R-:W-:-:S13]  /*27370*/  ISETP.NE.AND P1, PT, R10, UR14, PT ;  /* 0x0000000e0a007c0c */ /* 0x000fda000bf25270 */
[----:B------:R-:W0:Y:S01]  /*27380*/  @P1 LDC.64 R14, c[0x0][0x380] ;  /* 0x0000e000ff0e1b82 */ /* 0x000e220000000a00 */
[----:B------:R-:W-:-:S04]  /*27390*/  @!P1 VIADD R25, R27, -UR15 ;  /* 0x8000000f1b199c36 */ /* 0x000fc80008000000 */
[----:B------:R-:W-:-:S04]  /*273a0*/  @!P1 IMAD.WIDE.U32 R18, R25, 0x8, R18 ;  /* 0x0000000819129825 */ /* 0x000fc800078e0012 */
[----:B0-----:R-:W-:-:S03]  /*273b0*/  @P1 IMAD.WIDE.U32 R14, R27, 0x8, R14 ;  /* 0x000000081b0e1825 */ /* 0x001fc600078e000e */
[----:B------:R-:W-:-:S05]  /*273c0*/  @P1 IADD3 R18, P2, PT, R14, 0x800000, RZ ;  /* 0x008000000e121810 */ /* 0x000fca0007f5e0ff */
[----:B------:R-:W-:Y:S01]  /*273d0*/  @P1 IMAD.X R19, RZ, RZ, R15, P2 ;  /* 0x000000ffff131224 */ /* 0x000fe200010e060f */
[----:B-----5:R-:W-:-:S04]  /*273e0*/  LOP3.LUT P2, RZ, R20, 0x7, RZ, 0xc0, !PT ;  /* 0x0000000714ff7812 */ /* 0x020fc8000784c0ff */
[----:B------:R0:W-:Y:S01]  /*273f0*/  ST.E.64 desc[UR8][R18.64], R8 ;  /* 0x0000000812007985 */ /* 0x0001e2000c101b08 */
[----:B------:R-:W-:Y:S02]  /*27400*/  SEL R14, R20, R5, !P2 ;  /* 0x00000005140e7207 */ /* 0x000fe40005000000 */
[----:B------:R-:W-:Y:S02]  /*27410*/  SEL R7, R5, R20, !P2 ;  /* 0x0000001405077207 */ /* 0x000fe40005000000 */
[----:B------:R-:W-:-:S13]  /*27420*/  LOP3.LUT P1, RZ, R14, 0x7, RZ, 0xc0, !PT ;  /* 0x000000070eff7812 */ /* 0x000fda000782c0ff */
[----:B0-----:R-:W-:Y:S05]  /*27430*/  @P1 BRA `(.L_x_423) ;  /* 0x0000000400e01947 */ /* 0x001fea0003800000 */
.L_x_432:
        /* <DEDUP_REMOVED lines=11> */
.L_x_428:
        /* <DEDUP_REMOVED lines=46> */
.L_x_427:
[----:B------:R-:W-:Y:S05]  /*277d0*/  BSYNC.RECONVERGENT B7 ;  /* 0x0000000000077941 */ /* 0x000fea0003800200 */
.L_x_426:
[----:B------:R-:W-:Y:S01]  /*277e0*/  LOP3.LUT P1, RZ, R7, 0x7, RZ, 0xc0, !PT ;  /* 0x0000000707ff7812 */ /* 0x000fe2000782c0ff */
[----:B------:R1:W-:-:S12]  /*277f0*/  ATOM.E.EXCH.STRONG.GPU PT, RZ, desc[UR8][R18.64], RZ ;  /* 0x800000ff12ff798a */ /* 0x0003d8000c1ef108 */
[----:B-1----:R-:W-:Y:S05]  /*27800*/  @!P1 BRA `(.L_x_428) ;  /* 0xfffffffc00389947 */ /* 0x002fea000383ffff */
.L_x_425:
[----:B------:R-:W-:Y:S05]  /*27810*/  BSYNC B6 ;  /* 0x0000000000067941 */ /* 0x000fea0003800000 */
.L_x_424:
        /* <DEDUP_REMOVED lines=51> */
.L_x_431:
[----:B------:R-:W-:Y:S05]  /*27b50*/  BSYNC.RECONVERGENT B6 ;  /* 0x0000000000067941 */ /* 0x000fea0003800200 */
.L_x_430:
[C---:B------:R-:W-:Y:S01]  /*27b60*/  LOP3.LUT P1, RZ, R12.reuse, 0x7, RZ, 0xc0, !PT ;  /* 0x000000070cff7812 */ /* 0x040fe2000782c0ff */
[----:B------:R1:W-:Y:S03]  /*27b70*/  ATOM.E.EXCH.STRONG.GPU PT, RZ, desc[UR8][R14.64], RZ ;  /* 0x800000ff0eff798a */ /* 0x0003e6000c1ef108 */
[----:B-1----:R-:W-:Y:S02]  /*27b80*/  SEL R14, R12, R7, !P1 ;  /* 0x000000070c0e7207 */ /* 0x002fe40004800000 */
[----:B------:R-:W-:Y:S02]  /*27b90*/  SEL R7, R7, R12, !P1 ;  /* 0x0000000c07077207 */ /* 0x000fe40004800000 */
[----:B------:R-:W-:-:S13]  /*27ba0*/  LOP3.LUT P2, RZ, R14, 0x7, RZ, 0xc0, !PT ;  /* 0x000000070eff7812 */ /* 0x000fda000784c0ff */
[----:B------:R-:W-:Y:S05]  /*27bb0*/  @!P2 BRA `(.L_x_432) ;  /* 0xfffffff80020a947 */ /* 0x000fea000383ffff */
.L_x_423:
        /* <DEDUP_REMOVED lines=20> */
[----:B------:R0:W-:Y:S01]  /*27d00*/  @P1 STL [R1+0x4], R0 ;  /* 0x0000040001001387 */ /* 0x0001e20000100800 */
[----:B------:R-:W-:-:S03]  /*27d10*/  @P1 IMAD.MOV.U32 R3, RZ, RZ, R0 ;  /* 0x000000ffff031224 */ /* 0x000fc600078e0000 */
[----:B------:R0:W-:Y:S01]  /*27d20*/  @P1 STL.64 [R2+0x10], R14 ;  /* 0x0000100e02001387 */ /* 0x0001e20000100a00 */
[----:B------:R-:W-:Y:S05]  /*27d30*/  @P1 BRA `(.L_x_429) ;  /* 0x0000000000141947 */ /* 0x000fea0003800000 */
[----:B0-----:R-:W2:Y:S02]  /*27d40*/  LDL R2, [R1] ;  /* 0x0000000001027983 */ /* 0x001ea40000100800 */
[C---:B--2---:R-:W-:Y:S01]  /*27d50*/  VIADD R0, R2.reuse, 0x1 ;  /* 0x0000000102007836 */ /* 0x044fe20000000000 */
[----:B------:R-:W-:-:S04]  /*27d60*/  LEA R2, R2, UR7, 0x3 ;  /* 0x0000000702027c11 */ /* 0x000fc8000f8e18ff */
[----:B------:R1:W-:Y:S04]  /*27d70*/  STL [R1], R0 ;  /* 0x0000000001007387 */ /* 0x0003e80000100800 */
[----:B------:R1:W-:Y:S02]  /*27d80*/  STL.64 [R2+0x8], R14 ;  /* 0x0000080e02007387 */ /* 0x0003e40000100a00 */
.L_x_429:
[----:B------:R-:W-:Y:S05]  /*27d90*/  BSYNC B5 ;  /* 0x0000000000057941 */ /* 0x000fea0003800000 */
.L_x_422:
[----:B------:R-:W2:Y:S01]  /*27da0*/  LDL R5, [R1+0x11c] ;  /* 0x00011c0001057983 */ /* 0x000ea20000100800 */
[----:B------:R-:W-:Y:S01]  /*27db0*/  LOP3.LUT P2, RZ, R21, 0x7, RZ, 0xc0, !PT ;  /* 0x0000000715ff7812 */ /* 0x000fe2000784c0ff */
[----:B------:R-:W-:Y:S01]  /*27dc0*/  BSSY B5, `(.L_x_433) ;  /* 0x00000a1000057945 */ /* 0x000fe20003800000 */
[----:B--2---:R-:W-:-:S05]  /*27dd0*/  IMAD R5, R5, 0x8, R6 ;  /* 0x0000000805057824 */ /* 0x004fca00078e0206 */
[----:B01----:R-:W-:Y:S02]  /*27de0*/  SEL R0, R21, R5, !P2 ;  /* 0x0000000515007207 */ /* 0x003fe40005000000 */
[----:B------:R-:W-:Y:S02]  /*27df0*/  SEL R21, R5, R21, !P2 ;  /* 0x0000001505157207 */ /* 0x000fe40005000000 */
[----:B------:R-:W-:-:S13]  /*27e00*/  LOP3.LUT P1, RZ, R0, 0x7, RZ, 0xc0, !PT ;  /* 0x0000000700ff7812 */ /* 0x000fda000782c0ff */
[----:B------:R-:W-:Y:S05]  /*27e10*/  @P1 BRA `(.L_x_434) ;  /* 0x0000000400f01947 */ /* 0x000fea0003800000 */
.L_x_443:
        /* <DEDUP_REMOVED lines=11> */
.L_x_439:
        /* <DEDUP_REMOVED lines=48> */
.L_x_438:
[----:B------:R-:W-:Y:S05]  /*281d0*/  BSYNC.RECONVERGENT B7 ;  /* 0x0000000000077941 */ /* 0x000fea0003800200 */
.L_x_437:
[----:B------:R-:W-:Y:S01]  /*281e0*/  LOP3.LUT P1, RZ, R21, 0x7, RZ, 0xc0, !PT ;  /* 0x0000000715ff7812 */ /* 0x000fe2000782c0ff */
[----:B------:R1:W-:-:S12]  /*281f0*/  ATOM.E.EXCH.STRONG.GPU PT, RZ, desc[UR8][R10.64], RZ ;  /* 0x800000ff0aff798a */ /* 0x0003d8000c1ef108 */
[----:B-1----:R-:W-:Y:S05]  /*28200*/  @!P1 BRA `(.L_x_439) ;  /* 0xfffffffc00309947 */ /* 0x002fea000383ffff */
.L_x_436:
[----:B------:R-:W-:Y:S05]  /*28210*/  BSYNC B6 ;  /* 0x0000000000067941 */ /* 0x000fea0003800000 */
.L_x_435:
[----:B------:R-:W1:Y:S01]  /*28220*/  S2R R5, SR_CgaCtaId ;  /* 0x0000000000057919 */ /* 0x000e620000008800 */
[----:B0-----:R-:W-:Y:S02]  /*28230*/  MOV R2, 0x400 ;  /* 0x0000040000027802 */ /* 0x001fe40000000f00 */
[----:B------:R-:W-:Y:S01]  /*28240*/  SHF.R.U32.HI R9, RZ, 0x3, R0 ;  /* 0x00000003ff097819 */ /* 0x000fe20000011600 */
[----:B------:R-:W0:Y:S02]  /*28250*/  S2R R11, SR_SWINHI ;  /* 0x00000000000b7919 */ /* 0x000e240000002f00 */
[----:B------:R-:W-:-:S05]  /*28260*/  VIADD R2, R2, 0x410 ;  /* 0x0000041002027836 */ /* 0x000fca0000000000 */
[----:B-1----:R-:W-:Y:S01]  /*28270*/  LEA R2, R5, R2, 0x18 ;  /* 0x0000000205027211 */ /* 0x002fe200078ec0ff */
[C---:B------:R-:W-:Y:S02]  /*28280*/  VIADD R5, R9.reuse, -UR15 ;  /* 0x8000000f09057c36 */ /* 0x040fe40008000000 */
[----:B------:R-:W-:Y:S01]  /*28290*/  IMAD.WIDE.U32 R8, R9, 0x4, R16 ;  /* 0x0000000409087825 */ /* 0x000fe200078e0010 */
[----:B------:R-:W-:Y:S02]  /*282a0*/  MOV R6, R2 ;  /* 0x0000000200067202 */ /* 0x000fe40000000f00 */
[----:B0-----:R-:W-:Y:S02]  /*282b0*/  MOV R7, R11 ;  /* 0x0000000b00077202 */ /* 0x001fe40000000f00 */
        /* <DEDUP_REMOVED lines=41> */
.L_x_442:
[----:B------:R-:W-:Y:S05]  /*28550*/  BSYNC.RECONVERGENT B6 ;  /* 0x0000000000067941 */ /* 0x000fea0003800200 */
.L_x_441:
        /* <DEDUP_REMOVED lines=8> */
.L_x_434:
        /* <DEDUP_REMOVED lines=21> */
[----:B------:R-:W-:-:S03]  /*28730*/  @P1 LEA R5, R3, UR7, 0x3 ;  /* 0x0000000703051c11 */ /* 0x000fc6000f8e18ff */
[----:B------:R-:W-:Y:S01]  /*28740*/  @P1 IMAD.MOV.U32 R3, RZ, RZ, R2 ;  /* 0x000000ffff031224 */ /* 0x000fe200078e0002 */
[----:B------:R0:W-:Y:S04]  /*28750*/  @P1 STL [R1+0x4], R2 ;  /* 0x0000040201001387 */ /* 0x0001e80000100800 */
[----:B------:R0:W-:Y:S01]  /*28760*/  @P1 STL.64 [R5+0x8], R20 ;  /* 0x0000081405001387 */ /* 0x0001e20000100a00 */
[----:B------:R-:W-:Y:S05]  /*28770*/  @P1 BRA `(.L_x_440) ;  /* 0x0000000000141947 */ /* 0x000fea0003800000 */
[----:B0-----:R-:W2:Y:S02]  /*28780*/  LDL R2, [R1] ;  /* 0x0000000001027983 */ /* 0x001ea40000100800 */
[C---:B--2---:R-:W-:Y:S01]  /*28790*/  VIADD R0, R2.reuse, 0x1 ;  /* 0x0000000102007836 */ /* 0x044fe20000000000 */
[----:B------:R-:W-:-:S04]  /*287a0*/  LEA R2, R2, UR7, 0x3 ;  /* 0x0000000702027c11 */ /* 0x000fc8000f8e18ff */
[----:B------:R1:W-:Y:S04]  /*287b0*/  STL [R1], R0 ;  /* 0x0000000001007387 */ /* 0x0003e80000100800 */
[----:B------:R1:W-:Y:S02]  /*287c0*/  STL.64 [R2+0x8], R20 ;  /* 0x0000081402007387 */ /* 0x0003e40000100a00 */
.L_x_440:
[----:B------:R-:W-:Y:S05]  /*287d0*/  BSYNC B5 ;  /* 0x0000000000057941 */ /* 0x000fea0003800000 */
.L_x_433:
[----:B0-----:R-:W2:Y:S01]  /*287e0*/  LDL R5, [R1+0x120] ;  /* 0x0001200001057983 */ /* 0x001ea20000100800 */
[----:B------:R-:W-:Y:S01]  /*287f0*/  LOP3.LUT R24, R24, 0x7, RZ, 0xc0, !PT ;  /* 0x0000000718187812 */ /* 0x000fe200078ec0ff */
[----:B------:R-:W-:Y:S01]  /*28800*/  BSSY B5, `(.L_x_444) ;  /* 0x00000a3000057945 */ /* 0x000fe20003800000 */
[----:B------:R-:W-:-:S03]  /*28810*/  LOP3.LUT P2, RZ, R22, 0x7, RZ, 0xc0, !PT ;  /* 0x0000000716ff7812 */ /* 0x000fc6000784c0ff */
[----:B--2---:R-:W-:-:S05]  /*28820*/  IMAD R5, R5, 0x8, R24 ;  /* 0x0000000805057824 */ /* 0x004fca00078e0218 */
[----:B-1----:R-:W-:Y:S02]  /*28830*/  SEL R0, R22, R5, !P2 ;  /* 0x0000000516007207 */ /* 0x002fe40005000000 */
[----:B------:R-:W-:Y:S02]  /*28840*/  SEL R5, R5, R22, !P2 ;  /* 0x0000001605057207 */ /* 0x000fe40005000000 */
[----:B------:R-:W-:-:S13]  /*28850*/  LOP3.LUT P1, RZ, R0, 0x7, RZ, 0xc0, !PT ;  /* 0x0000000700ff7812 */ /* 0x000fda000782c0ff */
[----:B------:R-:W-:Y:S05]  /*28860*/  @P1 BRA `(.L_x_445) ;  /* 0x0000000400f01947 */ /* 0x000fea0003800000 */
.L_x_454:
        /* <DEDUP_REMOVED lines=11> */
.L_x_450:
        /* <DEDUP_REMOVED lines=48> */
.L_x_449:
[----:B------:R-:W-:Y:S05]  /*28c20*/  BSYNC.RECONVERGENT B7 ;  /* 0x0000000000077941 */ /* 0x000fea0003800200 */
.L_x_448:
[----:B------:R-:W-:Y:S01]  /*28c30*/  LOP3.LUT P1, RZ, R5, 0x7, RZ, 0xc0, !PT ;  /* 0x0000000705ff7812 */ /* 0x000fe2000782c0ff */
[----:B------:R1:W-:-:S12]  /*28c40*/  ATOM.E.EXCH.STRONG.GPU PT, RZ, desc[UR8][R10.64], RZ ;  /* 0x800000ff0aff798a */ /* 0x0003d8000c1ef108 */
[----:B-1----:R-:W-:Y:S05]  /*28c50*/  @!P1 BRA `(.L_x_450) ;  /* 0xfffffffc00309947 */ /* 0x002fea000383ffff */
.L_x_447:
[----:B------:R-:W-:Y:S05]  /*28c60*/  BSYNC B6 ;  /* 0x0000000000067941 */ /* 0x000fea0003800000 */
.L_x_446:
        /* <DEDUP_REMOVED lines=9> */
[----:B0-----:R-:W-:Y:S01]  /*28d00*/  MOV R7, R8 ;  /* 0x0000000800077202 */ /* 0x001fe20000000f00 */
[----:B------:R-:W-:Y:S01]  /*28d10*/  IMAD.WIDE.U32 R8, R9, 0x4, R16 ;  /* 0x0000000409087825 */ /* 0x000fe200078e0010 */
[----:B------:R-:W-:-:S03]  /*28d20*/  ISETP.NE.AND P2, PT, R2, UR14, PT ;  /* 0x0000000e02007c0c */ /* 0x000fc6000bf45270 */
        /* <DEDUP_REMOVED lines=39> */
.L_x_453:
[----:B------:R-:W-:Y:S05]  /*28fa0*/  BSYNC.RECONVERGENT B6 ;  /* 0x0000000000067941 */ /* 0x000fea0003800200 */
.L_x_452:
        /* <DEDUP_REMOVED lines=8> */
.L_x_445:
        /* <DEDUP_REMOVED lines=10> */
[----:B------:R-:W-:Y:S02]  /*290d0*/  IMAD.SHL.U32 R7, R7, 0x4, RZ ;  /* 0x0000000407077824 */ /* 0x000fe400078e00ff */
[----:B------:R-:W-:Y:S01]  /*290e0*/  IMAD.MOV.U32 R6, RZ, RZ, R0 ;  /* 0x000000ffff067224 */ /* 0x000fe200078e0000 */
        /* <DEDUP_REMOVED lines=20> */
.L_x_451:
[----:B------:R-:W-:Y:S05]  /*29230*/  BSYNC B5 ;  /* 0x0000000000057941 */ /* 0x000fea0003800000 */
.L_x_444:
[----:B------:R-:W2:Y:S01]  /*29240*/  LDL R5, [R1+0x124] ;  /* 0x0001240001057983 */ /* 0x000ea20000100800 */
[----:B------:R-:W-:Y:S01]  /*29250*/  LOP3.LUT P2, RZ, R23, 0x7, RZ, 0xc0, !PT ;  /* 0x0000000717ff7812 */ /* 0x000fe2000784c0ff */
[----:B------:R-:W-:Y:S01]  /*29260*/  BSSY B5, `(.L_x_455) ;  /* 0x000009f000057945 */ /* 0x000fe20003800000 */
[----:B--2---:R-:W-:-:S05]  /*29270*/  IMAD R5, R5, 0x8, R24 ;  /* 0x0000000805057824 */ /* 0x004fca00078e0218 */
[----:B-1----:R-:W-:Y:S02]  /*29280*/  SEL R0, R23, R5, !P2 ;  /* 0x0000000517007207 */ /* 0x002fe40005000000 */
[----:B------:R-:W-:Y:S02]  /*29290*/  SEL R23, R5, R23, !P2 ;  /* 0x0000001705177207 */ /* 0x000fe40005000000 */
[----:B------:R-:W-:-:S13]  /*292a0*/  LOP3.LUT P1, RZ, R0, 0x7, RZ, 0xc0, !PT ;  /* 0x0000000700ff7812 */ /* 0x000fda000782c0ff */
[----:B------:R-:W-:Y:S05]  /*292b0*/  @P1 BRA `(.L_x_456) ;  /* 0x0000000400ec1947 */ /* 0x000fea0003800000 */
.L_x_465:
[----:B------:R-:W-:Y:S01]  /*292c0*/  LOP3.LUT P1, RZ, R23, 0x7, RZ, 0xc0, !PT ;  /* 0x0000000717ff7812 */ /* 0x000fe2000782c0ff */
[----:B------:R-:W-:Y:S05]  /*292d0*/  YIELD ;  /* 0x0000000000007946 */ /* 0x000fea0003800000 */
[----:B------:R-:W-:Y:S07]  /*292e0*/  BSSY B6, `(.L_x_457) ;  /* 0x000003d000067945 */ /* 0x000fee0003800000 */
[----:B------:R-:W-:Y:S05]  /*292f0*/  @P1 BRA `(.L_x_458) ;  /* 0x0000000000ec1947 */ /* 0x000fea0003800000 */
[----:B------:R-:W1:Y:S01]  /*29300*/  S2R R5, SR_CgaCtaId ;  /* 0x0000000000057919 */ /* 0x000e620000008800 */
[----:B0-----:R-:W-:Y:S01]  /*29310*/  MOV R2, 0x400 ;  /* 0x0000040000027802 */ /* 0x001fe20000000f00 */
[----:B------:R-:W0:Y:S04]  /*29320*/  S2R R9, SR_SWINHI ;  /* 0x0000000000097919 */ /* 0x000e280000002f00 */
[----:B------:R-:W-:-:S05]  /*29330*/  VIADD R2, R2, 0x410 ;  /* 0x0000041002027836 */ /* 0x000fca0000000000 */
[----:B-1----:R-:W-:-:S04]  /*29340*/  LEA R2, R5, R2, 0x18 ;  /* 0x0000000205027211 */ /* 0x002fc800078ec0ff */
[----:B------:R-:W-:Y:S02]  /*29350*/  MOV R6, R2 ;  /* 0x0000000200067202 */ /* 0x000fe40000000f00 */
[----:B0-----:R-:W-:-:S07]  /*29360*/  MOV R7, R9 ;  /* 0x0000000900077202 */ /* 0x001fce0000000f00 */
.L_x_461:
        /* <DEDUP_REMOVED lines=9> */
[----:B-1----:R-:W-:Y:S02]  /*29400*/  IMAD.MOV.U32 R10, RZ, RZ, R13 ;  /* 0x000000ffff0a7224 */ /* 0x002fe400078e000d */
        /* <DEDUP_REMOVED lines=37> */
.L_x_460:
[----:B------:R-:W-:Y:S05]  /*29660*/  BSYNC.RECONVERGENT B7 ;  /* 0x0000000000077941 */ /* 0x000fea0003800200 */
.L_x_459:
[----:B------:R-:W-:Y:S01]  /*29670*/  LOP3.LUT P1, RZ, R23, 0x7, RZ, 0xc0, !PT ;  /* 0x0000000717ff7812 */ /* 0x000fe2000782c0ff */
[----:B------:R-:W-:-:S05]  /*29680*/  IMAD.MOV.U32 R11, RZ, RZ, R19 ;  /* 0x000000ffff0b7224 */ /* 0x000fca00078e0013 */
[----:B------:R1:W-:Y:S07]  /*29690*/  ATOM.E.EXCH.STRONG.GPU PT, RZ, desc[UR8][R10.64], RZ ;  /* 0x800000ff0aff798a */ /* 0x0003ee000c1ef108 */
[----:B------:R-:W-:Y:S05]  /*296a0*/  @!P1 BRA `(.L_x_461) ;  /* 0xfffffffc00309947 */ /* 0x000fea000383ffff */
.L_x_458:
[----:B------:R-:W-:Y:S05]  /*296b0*/  BSYNC B6 ;  /* 0x0000000000067941 */ /* 0x000fea0003800000 */
.L_x_457:
[----:B------:R-:W2:Y:S01]  /*296c0*/  S2R R5, SR_CgaCtaId ;  /* 0x0000000000057919 */ /* 0x000ea20000008800 */
[----:B0-----:R-:W-:Y:S02]  /*296d0*/  MOV R2, 0x400 ;  /* 0x0000040000027802 */ /* 0x001fe40000000f00 */
[----:B------:R-:W-:Y:S01]  /*296e0*/  SHF.R.U32.HI R9, RZ, 0x3, R0 ;  /* 0x00000003ff097819 */ /* 0x000fe20000011600 */
[----:B-1----:R-:W0:Y:S02]  /*296f0*/  S2R R11, SR_SWINHI ;  /* 0x00000000000b7919 */ /* 0x002e240000002f00 */
[----:B------:R-:W-:-:S05]  /*29700*/  VIADD R2, R2, 0x410 ;  /* 0x0000041002027836 */ /* 0x000fca0000000000 */
[----:B--2---:R-:W-:Y:S01]  /*29710*/  LEA R2, R5, R2, 0x18 ;  /* 0x0000000205027211 */ /* 0x004fe200078ec0ff */
        /* <DEDUP_REMOVED lines=44> */
.L_x_464:
[----:B------:R-:W-:Y:S05]  /*299e0*/  BSYNC.RECONVERGENT B6 ;  /* 0x0000000000067941 */ /* 0x000fea0003800200 */
.L_x_463:
        /* <DEDUP_REMOVED lines=8> */
.L_x_456:
[----:B0-----:R-:W-:Y:S02]  /*29a70*/  IMAD.SHL.U32 R2, R0, 0x8, RZ ;  /* 0x0000000800027824 */ /* 0x001fe400078e00ff */
        /* <DEDUP_REMOVED lines=20> */
[----:B------:R-:W-:-:S04]  /*29bc0*/  @P1 LEA R3, R3, UR7, 0x3 ;  /* 0x0000000703031c11 */ /* 0x000fc8000f8e18ff */
        /* <DEDUP_REMOVED lines=8> */
.L_x_462:
[----:B------:R-:W-:Y:S05]  /*29c50*/  BSYNC B5 ;  /* 0x0000000000057941 */ /* 0x000fea0003800000 */
.L_x_455:
[----:B------:R-:W-:Y:S05]  /*29c60*/  BRA `(.L_x_370) ;  /* 0x00000078003c7947 */ /* 0x000fea0003800000 */
.L_x_407:
[----:B------:R-:W2:Y:S02]  /*29c70*/  LDL R20, [R1] ;  /* 0x0000000001147983 */ /* 0x000ea40000100800 */
[----:B--2---:R-:W-:-:S05]  /*29c80*/  IMAD.IADD R8, R20, 0x1, -R3 ;  /* 0x0000000114087824 */ /* 0x004fca00078e0a03 */
[----:B------:R-:W-:-:S13]  /*29c90*/  ISETP.GE.U32.AND P1, PT, R8, 0x2, PT ;  /* 0x000000020800780c */ /* 0x000fda0003f26070 */
[----:B------:R-:W-:Y:S05]  /*29ca0*/  @!P1 BREAK B2 ;  /* 0x0000000000029942 */ /* 0x000fea0003800000 */
[----:B------:R-:W-:Y:S05]  /*29cb0*/  @!P1 BRA `(.L_x_294) ;  /* 0x00000078003c9947 */ /* 0x000fea0003800000 */
[----:B------:R-:W0:Y:S01]  /*29cc0*/  S2R R13, SR_CgaCtaId ;  /* 0x00000000000d7919 */ /* 0x000e220000008800 */
[----:B------:R-:W1:Y:S01]  /*29cd0*/  LDC.64 R10, c[0x0][0x380] ;  /* 0x0000e000ff0a7b82 */ /* 0x000e620000000a00 */
[----:B------:R-:W-:Y:S01]  /*29ce0*/  MOV R8, 0x400 ;  /* 0x0000040000087802 */ /* 0x000fe20000000f00 */
[----:B------:R-:W2:Y:S01]  /*29cf0*/  S2R R14, SR_SWINHI ;  /* 0x00000000000e7919 */ /* 0x000ea20000002f00 */
[----:B------:R-:W-:-:S03]  /*29d00*/  LEA.HI R15, R24, -UR15, RZ, 0x1d ;  /* 0x8000000f180f7c11 */ /* 0x000fc6000f8fe8ff */
[----:B------:R-:W-:Y:S01]  /*29d10*/  VIADD R8, R8, 0x410 ;  /* 0x0000041008087836 */ /* 0x000fe20000000000 */
[----:B------:R-:W-:-:S04]  /*29d20*/  LOP3.LUT R21, R24, 0xfffffff8, RZ, 0xc0, !PT ;  /* 0xfffffff818157812 */ /* 0x000fc800078ec0ff */
[----:B-1----:R-:W-:-:S05]  /*29d30*/  IADD3 R21, P1, PT, R21, R10, RZ ;  /* 0x0000000a15157210 */ /* 0x002fca0007f3e0ff */
[----:B------:R-:W-:Y:S01]  /*29d40*/  IMAD.X R22, RZ, RZ, R11, P1 ;  /* 0x000000ffff167224 */ /* 0x000fe200008e060b */
[----:B0-----:R-:W-:Y:S02]  /*29d50*/  LEA R13, R13, R8, 0x18 ;  /* 0x000000080d0d7211 */ /* 0x001fe400078ec0ff */
[----:B------:R-:W-:Y:S02]  /*29d60*/  SHF.R.U32.HI R8, RZ, 0x10, R24 ;  /* 0x00000010ff087819 */ /* 0x000fe40000011618 */
[----:B------:R-:W-:Y:S02]  /*29d70*/  MOV R12, R13 ;  /* 0x0000000d000c7202 */ /* 0x000fe40000000f00 */
[----:B--2---:R-:W-:Y:S02]  /*29d80*/  MOV R13, R14 ;  /* 0x0000000e000d7202 */ /* 0x004fe40000000f00 */
[----:B------:R-:W-:Y:S01]  /*29d90*/  ISETP.NE.AND P2, PT, R8, UR14, PT ;  /* 0x0000000e08007c0c */ /* 0x000fe2000bf45270 */
[----:B------:R-:W-:-:S04]  /*29da0*/  IMAD.WIDE.U32 R14, R15, 0x8, R12 ;  /* 0x000000080f0e7825 */ /* 0x000fc800078e000c */
[----:B------:R-:W-:Y:S02]  /*29db0*/  IMAD.MOV.U32 R18, RZ, RZ, R14 ;  /* 0x000000ffff127224 */ /* 0x000fe400078e000e */
[----:B------:R-:W-:-:S06]  /*29dc0*/  IMAD.MOV.U32 R19, RZ, RZ, R15 ;  /* 0x000000ffff137224 */ /* 0x000fcc00078e000f */
[----:B------:R-:W-:-:S05]  /*29dd0*/  @P2 IADD3 R18, P1, PT, R21, 0x800000, RZ ;  /* 0x0080000015122810 */ /* 0x000fca0007f3e0ff */
        /* <DEDUP_REMOVED lines=51> */
.L_x_469:
[----:B------:R-:W-:Y:S05]  /*2a110*/  BSYNC.RECONVERGENT B6 ;  /* 0x0000000000067941 */ /* 0x000fea0003800200 */
.L_x_468:
[----:B------:R-:W-:-:S07]  /*2a120*/  IMAD.X R15, RZ, RZ, R22, P2 ;  /* 0x000000ffff0f7224 */ /* 0x000fce00010e0616 */
.L_x_467:
[----:B------:R-:W-:Y:S05]  /*2a130*/  BSYNC.RECONVERGENT B5 ;  /* 0x0000000000057941 */ /* 0x000fea0003800200 */
.L_x_466:
[----:B0-----:R0:W5:Y:S01]  /*2a140*/  ATOM.E.EXCH.64.STRONG.GPU P1, R10, desc[UR8][R14.64], RZ ;  /* 0x800000ff0e0a798a */ /* 0x001162000c12f508 */
[----:B------:R-:W-:Y:S04]  /*2a150*/  BSSY.RECONVERGENT B5, `(.L_x_470) ;  /* 0x0000004000057945 */ /* 0x000fe80003800200 */
[----:B0-----:R-:W-:Y:S05]  /*2a160*/  @P1 BRA `(.L_x_471) ;  /* 0x0000000000081947 */ /* 0x001fea0003800000 */
[----:B-----5:R0:W5:Y:S04]  /*2a170*/  LD.E.64 R10, desc[UR8][R14.64] ;  /* 0x000000080e0a7980 */ /* 0x020168000c101b00 */
[----:B------:R0:W-:Y:S02]  /*2a180*/  ST.E.64 desc[UR8][R14.64], RZ ;  /* 0x000000ff0e007985 */ /* 0x0001e4000c101b08 */
.L_x_471:
[----:B------:R-:W-:Y:S05]  /*2a190*/  BSYNC.RECONVERGENT B5 ;  /* 0x0000000000057941 */ /* 0x000fea0003800200 */
.L_x_470:
        /* <DEDUP_REMOVED lines=28> */
.L_x_475:
[----:B------:R-:W-:Y:S05]  /*2a360*/  BSYNC.RECONVERGENT B6 ;  /* 0x0000000000067941 */ /* 0x000fea0003800200 */
.L_x_474:
[----:B------:R-:W-:-:S07]  /*2a370*/  IMAD.X R13, RZ, RZ, R19, P2 ;  /* 0x000000ffff0d7224 */ /* 0x000fce00010e0613 */
.L_x_473:
[----:B------:R-:W-:Y:S05]  /*2a380*/  BSYNC.RECONVERGENT B5 ;  /* 0x0000000000057941 */ /* 0x000fea0003800200 */
.L_x_472:
[----:B------:R2:W5:Y:S01]  /*2a390*/  ATOM.E.EXCH.64.STRONG.GPU P1, R8, desc[UR8][R12.64], RZ ;  /* 0x800000ff0c08798a */ /* 0x000562000c12f508 */
[----:B------:R-:W-:Y:S01]  /*2a3a0*/  BSSY.RECONVERGENT B5, `(.L_x_476) ;  /* 0x0000005000057945 */ /* 0x000fe20003800200 */
[----:B-----5:R-:W-:-:S03]  /*2a3b0*/  LOP3.LUT P2, RZ, R10, 0x7, RZ, 0xc0, !PT ;  /* 0x000000070aff7812 */ /* 0x020fc6000784c0ff */
[----:B--2---:R-:W-:Y:S10]  /*2a3c0*/  @P1 BRA `(.L_x_477) ;  /* 0x0000000000081947 */ /* 0x004ff40003800000 */
[----:B------:R2:W5:Y:S04]  /*2a3d0*/  LD.E.64 R8, desc[UR8][R12.64] ;  /* 0x000000080c087980 */ /* 0x000568000c101b00 */
[----:B------:R2:W-:Y:S02]  /*2a3e0*/  ST.E.64 desc[UR8][R12.64], RZ ;  /* 0x000000ff0c007985 */ /* 0x0005e4000c101b08 */
.L_x_477:
[----:B------:R-:W-:Y:S05]  /*2a3f0*/  BSYNC.RECONVERGENT B5 ;  /* 0x0000000000057941 */ /* 0x000fea0003800200 */
.L_x_476:
[----:B0----5:R-:W-:Y:S01]  /*2a400*/  SEL R14, R10, R8, !P2 ;  /* 0x000000080a0e7207 */ /* 0x021fe20005000000 */
[----:B------:R-:W-:Y:S01]  /*2a410*/  BSSY B5, `(.L_x_478) ;  /* 0x000009a000057945 */ /* 0x000fe20003800000 */
[----:B------:R-:W-:Y:S02]  /*2a420*/  SEL R15, R8, R10, !P2 ;  /* 0x0000000a080f7207 */ /* 0x000fe40005000000 */
[----:B------:R-:W-:-:S13]  /*2a430*/  LOP3.LUT P1, RZ, R14, 0x7, RZ, 0xc0, !PT ;  /* 0x000000070eff7812 */ /* 0x000fda000782c0ff */
[----:B------:R-:W-:Y:S05]  /*2a440*/  @P1 BRA `(.L_x_479) ;  /* 0x0000000400ec1947 */ /* 0x000fea0003800000 */
.L_x_488:
[----:B------:R-:W-:Y:S01]  /*2a450*/  LOP3.LUT P1, RZ, R15, 0x7, RZ, 0xc0, !PT ;  /* 0x000000070fff7812 */ /* 0x000fe2000782c0ff */
[----:B------:R-:W-:Y:S05]  /*2a460*/  YIELD ;  /* 0x0000000000007946 */ /* 0x000fea0003800000 */
[----:B------:R-:W-:Y:S07]  /*2a470*/  BSSY B6, `(.L_x_480) ;  /* 0x000003c000067945 */ /* 0x000fee0003800000 */
[----:B------:R-:W-:Y:S05]  /*2a480*/  @P1 BRA `(.L_x_481) ;  /* 0x0000000000e81947 */ /* 0x000fea0003800000 */
[----:B-1----:R-:W0:Y:S01]  /*2a490*/  S2R R7, SR_CgaCtaId ;  /* 0x0000000000077919 */ /* 0x002e220000008800 */
[----:B------:R-:W-:Y:S01]  /*2a4a0*/  MOV R6, 0x400 ;  /* 0x0000040000067802 */ /* 0x000fe20000000f00 */
[----:B--2---:R-:W1:Y:S04]  /*2a4b0*/  S2R R13, SR_SWINHI ;  /* 0x00000000000d7919 */ /* 0x004e680000002f00 */
[----:B------:R-:W-:-:S05]  /*2a4c0*/  VIADD R6, R6, 0x410 ;  /* 0x0000041006067836 */ /* 0x000fca0000000000 */
[----:B0-----:R-:W-:-:S04]  /*2a4d0*/  LEA R6, R7, R6, 0x18 ;  /* 0x0000000607067211 */ /* 0x001fc800078ec0ff */
[----:B------:R-:W-:Y:S02]  /*2a4e0*/  MOV R6, R6 ;  /* 0x0000000600067202 */ /* 0x000fe40000000f00 */
[----:B-1----:R-:W-:-:S07]  /*2a4f0*/  MOV R7, R13 ;  /* 0x0000000d00077202 */ /* 0x002fce0000000f00 */
.L_x_484:
        /* <DEDUP_REMOVED lines=46> */
.L_x_483:
[----:B------:R-:W-:Y:S05]  /*2a7e0*/  BSYNC.RECONVERGENT B7 ;  /* 0x0000000000077941 */ /* 0x000fea0003800200 */
.L_x_482:
[----:B------:R-:W-:Y:S01]  /*2a7f0*/  LOP3.LUT P1, RZ, R15, 0x7, RZ, 0xc0, !PT ;  /* 0x000000070fff7812 */ /* 0x000fe2000782c0ff */
[----:B0-----:R-:W-:-:S05]  /*2a800*/  IMAD.MOV.U32 R21, RZ, RZ, R23 ;  /* 0x000000ffff157224 */ /* 0x001fca00078e0017 */
[----:B------:R0:W-:Y:S07]  /*2a810*/  ATOM.E.EXCH.STRONG.GPU PT, RZ, desc[UR8][R20.64], RZ ;  /* 0x800000ff14ff798a */ /* 0x0001ee000c1ef108 */
[----:B------:R-:W-:Y:S05]  /*2a820*/  @!P1 BRA `(.L_x_484) ;  /* 0xfffffffc00349947 */ /* 0x000fea000383ffff */
.L_x_481:
[----:B------:R-:W-:Y:S05]  /*2a830*/  BSYNC B6 ;  /* 0x0000000000067941 */ /* 0x000fea0003800000 */
.L_x_480:
[----:B-1----:R-:W1:Y:S01]  /*2a840*/  S2R R7, SR_CgaCtaId ;  /* 0x0000000000077919 */ /* 0x002e620000008800 */
[----:B------:R-:W-:Y:S02]  /*2a850*/  MOV R6, 0x400 ;  /* 0x0000040000067802 */ /* 0x000fe40000000f00 */
[--C-:B--2---:R-:W-:Y:S01]  /*2a860*/  SHF.R.U32.HI R13, RZ, 0x3, R14.reuse ;  /* 0x00000003ff0d7819 */ /* 0x104fe2000001160e */
[----:B0-----:R-:W0:Y:S01]  /*2a870*/  S2R R21, SR_SWINHI ;  /* 0x0000000000157919 */ /* 0x001e220000002f00 */
[----:B------:R-:W-:Y:S01]  /*2a880*/  SHF.R.U32.HI R12, RZ, 0x10, R14 ;  /* 0x00000010ff0c7819 */ /* 0x000fe2000001160e */
[----:B------:R-:W-:Y:S02]  /*2a890*/  VIADD R6, R6, 0x410 ;  /* 0x0000041006067836 */ /* 0x000fe40000000000 */
[----:B------:R-:W-:Y:S01]  /*2a8a0*/  VIADD R19, R13, -UR15 ;  /* 0x8000000f0d137c36 */ /* 0x000fe20008000000 */
[----:B------:R-:W-:Y:S02]  /*2a8b0*/  ISETP.NE.AND P2, PT, R12, UR14, PT ;  /* 0x0000000e0c007c0c */ /* 0x000fe4000bf45270 */
[----:B-1----:R-:W-:-:S04]  /*2a8c0*/  LEA R6, R7, R6, 0x18 ;  /* 0x0000000607067211 */ /* 0x002fc800078ec0ff */
[----:B------:R-:W-:Y:S02]  /*2a8d0*/  MOV R6, R6 ;  /* 0x0000000600067202 */ /* 0x000fe40000000f00 */
[----:B0-----:R-:W-:-:S03]  /*2a8e0*/  MOV R7, R21 ;  /* 0x0000001500077202 */ /* 0x001fc60000000f00 */
        /* <DEDUP_REMOVED lines=41> */
.L_x_487:
[----:B------:R-:W-:Y:S05]  /*2ab80*/  BSYNC.RECONVERGENT B6 ;  /* 0x0000000000067941 */ /* 0x000fea0003800200 */
.L_x_486:
[----:B------:R-:W-:Y:S01]  /*2ab90*/  LOP3.LUT P1, RZ, R18, 0x7, RZ, 0xc0, !PT ;  /* 0x0000000712ff7812 */ /* 0x000fe2000782c0ff */
[----:B0-----:R-:W-:-:S03]  /*2aba0*/  IMAD.MOV.U32 R12, RZ, RZ, R14 ;  /* 0x000000ffff0c7224 */ /* 0x001fc600078e000e */
[----:B------:R-:W-:Y:S02]  /*2abb0*/  SEL R14, R18, R15, !P1 ;  /* 0x0000000f120e7207 */ /* 0x000fe40004800000 */
[----:B------:R0:W-:Y:S01]  /*2abc0*/  ATOM.E.EXCH.STRONG.GPU PT, RZ, desc[UR8][R12.64], RZ ;  /* 0x800000ff0cff798a */ /* 0x0001e2000c1ef108 */
[----:B------:R-:W-:Y:S02]  /*2abd0*/  SEL R15, R15, R18, !P1 ;  /* 0x000000120f0f7207 */ /* 0x000fe40004800000 */
[----:B------:R-:W-:-:S13]  /*2abe0*/  LOP3.LUT P2, RZ, R14, 0x7, RZ, 0xc0, !PT ;  /* 0x000000070eff7812 */ /* 0x000fda000784c0ff */
[----:B0-----:R-:W-:Y:S05]  /*2abf0*/  @!P2 BRA `(.L_x_488) ;  /* 0xfffffff80014a947 */ /* 0x001fea000383ffff */
.L_x_479:
[----:B-1----:R-:W-:Y:S02]  /*2ac00*/  IMAD.SHL.U32 R6, R14, 0x8, RZ ;  /* 0x000000080e067824 */ /* 0x002fe400078e00ff */
[----:B------:R-:W-:Y:S02]  /*2ac10*/  IMAD.MOV.U32 R7, RZ, RZ, -0x4f0f1000 ;  /* 0xb0f0f000ff077424 */ /* 0x000fe400078e00ff */
[----:B------:R-:W-:Y:S01]  /*2ac20*/  IMAD.MOV.U32 R19, RZ, RZ, -0x40000000 ;  /* 0xc0000000ff137424 */ /* 0x000fe200078e00ff */
[----:B------:R-:W-:Y:S01]  /*2ac30*/  LOP3.LUT R6, R6, 0x38, RZ, 0xc0, !PT ;  /* 0x0000003806067812 */ /* 0x000fe200078ec0ff */
[----:B--2---:R-:W-:-:S03]  /*2ac40*/  IMAD.MOV.U32 R13, RZ, RZ, -0x203e400 ;  /* 0xfdfc1c00ff0d7424 */ /* 0x004fc600078e00ff */
        /* <DEDUP_REMOVED lines=22> */
.L_x_485:
[----:B------:R-:W-:Y:S05]  /*2adb0*/  BSYNC B5 ;  /* 0x0000000000057941 */ /* 0x000fea0003800000 */
.L_x_478:
[C---:B------:R-:W-:Y:S01]  /*2adc0*/  LOP3.LUT P2, RZ, R11.reuse, 0x7, RZ, 0xc0, !PT ;  /* 0x000000070bff7812 */ /* 0x040fe2000784c0ff */
[----:B------:R-:W-:Y:S03]  /*2add0*/  BSSY B5, `(.L_x_489) ;  /* 0x000009e000057945 */ /* 0x000fe60003800000 */
[----:B0-----:R-:W-:Y:S02]  /*2ade0*/  SEL R6, R11, R9, !P2 ;  /* 0x000000090b067207 */ /* 0x001fe40005000000 */
[----:B------:R-:W-:Y:S02]  /*2adf0*/  SEL R7, R9, R11, !P2 ;  /* 0x0000000b09077207 */ /* 0x000fe40005000000 */
[----:B------:R-:W-:-:S13]  /*2ae00*/  LOP3.LUT P1, RZ, R6, 0x7, RZ, 0xc0, !PT ;  /* 0x0000000706ff7812 */ /* 0x000fda000782c0ff */
[----:B------:R-:W-:Y:S05]  /*2ae10*/  @P1 BRA `(.L_x_490) ;  /* 0x0000000400f81947 */ /* 0x000fea0003800000 */
.L_x_499:
        /* <DEDUP_REMOVED lines=12> */
.L_x_495:
        /* <DEDUP_REMOVED lines=48> */
.L_x_494:
[----:B------:R-:W-:Y:S05]  /*2b1e0*/  BSYNC.RECONVERGENT B7 ;  /* 0x0000000000077941 */ /* 0x000fea0003800200 */
.L_x_493:
[----:B------:R-:W-:Y:S01]  /*2b1f0*/  LOP3.LUT P1, RZ, R7, 0x7, RZ, 0xc0, !PT ;  /* 0x0000000707ff7812 */ /* 0x000fe2000782c0ff */
[----:B------:R-:W-:-:S05]  /*2b200*/  IMAD.MOV.U32 R12, RZ, RZ, R0 ;  /* 0x000000ffff0c7224 */ /* 0x000fca00078e0000 */
[----:B------:R1:W-:Y:S07]  /*2b210*/  ATOM.E.EXCH.STRONG.GPU PT, RZ, desc[UR8][R12.64], RZ ;  /* 0x800000ff0cff798a */ /* 0x0003ee000c1ef108 */
[----:B------:R-:W-:Y:S05]  /*2b220*/  @!P1 BRA `(.L_x_495) ;  /* 0xfffffffc002c9947 */ /* 0x000fea000383ffff */
[----:B------:R-:W-:-:S07]  /*2b230*/  IMAD.MOV.U32 R0, RZ, RZ, R7 ;  /* 0x000000ffff007224 */ /* 0x000fce00078e0007 */
.L_x_492:
[----:B------:R-:W-:Y:S05]  /*2b240*/  BSYNC B6 ;  /* 0x0000000000067941 */ /* 0x000fea0003800000 */
.L_x_491:
        /* <DEDUP_REMOVED lines=50> */
.L_x_498:
[----:B------:R-:W-:Y:S05]  /*2b570*/  BSYNC.RECONVERGENT B6 ;  /* 0x0000000000067941 */ /* 0x000fea0003800200 */
.L_x_497:
        /* <DEDUP_REMOVED lines=8> */
.L_x_490:
        /* <DEDUP_REMOVED lines=27> */
.L_x_496:
[----:B------:R-:W-:Y:S05]  /*2b7b0*/  BSYNC B5 ;  /* 0x0000000000057941 */ /* 0x000fea0003800000 */
.L_x_489:
[----:B------:R-:W-:Y:S05]  /*2b7c0*/  BRA `(.L_x_370) ;  /* 0x0000005c00647947 */ /* 0x000fea0003800000 */
.L_x_406:
        /* <DEDUP_REMOVED lines=9> */
[C---:B--2---:R-:W-:Y:S01]  /*2b860*/  VIADD R13, R19.reuse, 0x100 ;  /* 0x00000100130d7836 */ /* 0x044fe20000000000 */
        /* <DEDUP_REMOVED lines=8> */
[----:B------:R-:W2:Y:S01]  /*2b8f0*/  LDS R15, [R15] ;  /* 0x000000000f0f7984 */ /* 0x000ea20000000800 */
[----:B0-----:R-:W-:-:S04]  /*2b900*/  ISETP.NE.AND P1, PT, R12, RZ, PT ;  /* 0x000000ff0c00720c */ /* 0x001fc80003f25270 */
[----:B------:R-:W-:Y:S02]  /*2b910*/  ISETP.EQ.OR P1, PT, R19, RZ, P1 ;  /* 0x000000ff1300720c */ /* 0x000fe40000f22670 */
[----:B--2---:R-:W-:-:S04]  /*2b920*/  ISETP.NE.AND P2, PT, R15, RZ, PT ;  /* 0x000000ff0f00720c */ /* 0x004fc80003f45270 */
        /* <DEDUP_REMOVED lines=401> */
.L_x_502:
[----:B------:R-:W-:Y:S05]  /*2d240*/  BSYNC.RECONVERGENT B5 ;  /* 0x0000000000057941 */ /* 0x000fea0003800200 */
.L_x_501:
[----:B-----5:R-:W-:Y:S01]  /*2d250*/  IMAD.IADD R3, R3, 0x1, -R8 ;  /* 0x0000000103037824 */ /* 0x020fe200078e0a08 */
[----:B------:R1:W-:Y:S04]  /*2d260*/  STL [R1+0x110], R13 ;  /* 0x0001100d01007387 */ /* 0x0003e80000100800 */
[----:B------:R-:W-:-:S13]  /*2d270*/  ISETP.EQ.OR P1, PT, R3, -0x1, P1 ;  /* 0xffffffff0300780c */ /* 0x000fda0000f22670 */
[----:B------:R-:W-:Y:S05]  /*2d280*/  @P1 BREAK B2 ;  /* 0x0000000000021942 */ /* 0x000fea0003800000 */
[----:B-1----:R-:W-:Y:S05]  /*2d290*/  @P1 BRA `(.L_x_294) ;  /* 0x0000004000c41947 */ /* 0x002fea0003800000 */
[----:B------:R-:W1:Y:S01]  /*2d2a0*/  S2R R13, SR_SWINHI ;  /* 0x00000000000d7919 */ /* 0x000e620000002f00 */
[----:B------:R-:W2:Y:S01]  /*2d2b0*/  LDCU.64 UR16, c[0x0][0x380] ;  /* 0x00007000ff1077ac */ /* 0x000ea20008000a00 */
[----:B------:R-:W-:Y:S02]  /*2d2c0*/  SHF.R.U32.HI R3, RZ, 0x10, R9 ;  /* 0x00000010ff037819 */ /* 0x000fe40000011609 */
[----:B0-----:R-:W-:Y:S02]  /*2d2d0*/  LEA.HI R11, R9, -UR15, RZ, 0x1d ;  /* 0x8000000f090b7c11 */ /* 0x001fe4000f8fe8ff */
[----:B------:R-:W-:Y:S02]  /*2d2e0*/  ISETP.NE.AND P2, PT, R3, UR14, PT ;  /* 0x0000000e03007c0c */ /* 0x000fe4000bf45270 */
[----:B------:R-:W-:-:S04]  /*2d2f0*/  LOP3.LUT R12, R9, 0xfffffff8, RZ, 0xc0, !PT ;  /* 0xfffffff8090c7812 */ /* 0x000fc800078ec0ff */
[----:B--2---:R-:W-:-:S05]  /*2d300*/  IADD3 R12, P1, PT, R12, UR16, RZ ;  /* 0x000000100c0c7c10 */ /* 0x004fca000ff3e0ff */
[----:B------:R-:W-:Y:S01]  /*2d310*/  IMAD.X R9, RZ, RZ, UR17, P1 ;  /* 0x00000011ff097e24 */ /* 0x000fe200088e06ff */
[----:B------:R-:W-:Y:S02]  /*2d320*/  MOV R14, R10 ;  /* 0x0000000a000e7202 */ /* 0x000fe40000000f00 */
[----:B-1----:R-:W-:-:S03]  /*2d330*/  MOV R15, R13 ;  /* 0x0000000d000f7202 */ /* 0x002fc60000000f00 */
[----:B------:R-:W-:-:S04]  /*2d340*/  IMAD.WIDE.U32 R10, R11, 0x8, R14 ;  /* 0x000000080b0a7825 */ /* 0x000fc800078e000e */
[----:B------:R-:W-:Y:S01]  /*2d350*/  IMAD.MOV.U32 R18, RZ, RZ, R10 ;  /* 0x000000ffff127224 */ /* 0x000fe200078e000a */
        /* <DEDUP_REMOVED lines=36> */
.L_x_506:
[----:B------:R-:W-:Y:S05]  /*2d5a0*/  BSYNC.RECONVERGENT B6 ;  /* 0x0000000000067941 */ /* 0x000fea0003800200 */
.L_x_505:
[----:B------:R-:W-:-:S07]  /*2d5b0*/  IMAD.X R11, RZ, RZ, R9, P2 ;  /* 0x000000ffff0b7224 */ /* 0x000fce00010e0609 */
.L_x_504:
[----:B------:R-:W-:Y:S05]  /*2d5c0*/  BSYNC.RECONVERGENT B5 ;  /* 0x0000000000057941 */ /* 0x000fea0003800200 */
.L_x_503:
[----:B------:R1:W5:Y:S01]  /*2d5d0*/  ATOM.E.EXCH.64.STRONG.GPU P2, R18, desc[UR8][R10.64], RZ ;  /* 0x800000ff0a12798a */ /* 0x000362000c14f508 */
[----:B------:R-:W-:Y:S01]  /*2d5e0*/  BSSY.RECONVERGENT B5, `(.L_x_507) ;  /* 0x0000005000057945 */ /* 0x000fe20003800200 */
[----:B------:R-:W-:-:S03]  /*2d5f0*/  ISETP.GT.U32.AND P1, PT, R24, 0x7, PT ;  /* 0x000000071800780c */ /* 0x000fc60003f24070 */
[----:B-1----:R-:W-:Y:S10]  /*2d600*/  @P2 BRA `(.L_x_508) ;  /* 0x0000000000082947 */ /* 0x002ff40003800000 */
[----:B-----5:R1:W5:Y:S04]  /*2d610*/  LD.E.64 R18, desc[UR8][R10.64] ;  /* 0x000000080a127980 */ /* 0x020368000c101b00 */
[----:B------:R1:W-:Y:S02]  /*2d620*/  ST.E.64 desc[UR8][R10.64], RZ ;  /* 0x000000ff0a007985 */ /* 0x0003e4000c101b08 */
.L_x_508:
[----:B------:R-:W-:Y:S05]  /*2d630*/  BSYNC.RECONVERGENT B5 ;  /* 0x0000000000057941 */ /* 0x000fea0003800200 */
.L_x_507:
[----:B------:R-:W-:Y:S04]  /*2d640*/  BSSY B5, `(.L_x_509) ;  /* 0x000015e000057945 */ /* 0x000fe80003800000 */
[----:B------:R-:W-:Y:S05]  /*2d650*/  @P1 BRA `(.L_x_510) ;  /* 0x0000000800981947 */ /* 0x000fea0003800000 */
[----:B------:R-:W0:Y:S02]  /*2d660*/  LDL R5, [R1+0x118] ;  /* 0x0001180001057983 */ /* 0x000e240000100800 */
[----:B0-----:R-:W-:-:S04]  /*2d670*/  SHF.R.U32.HI R3, RZ, 0xd, R5 ;  /* 0x0000000dff037819 */ /* 0x001fc80000011605 */
[----:B------:R-:W-:-:S13]  /*2d680*/  ISETP.NE.AND P1, PT, R3, UR14, PT ;  /* 0x0000000e03007c0c */ /* 0x000fda000bf25270 */
[----:B------:R-:W0:Y:S01]  /*2d690*/  @P1 LDC.64 R6, c[0x0][0x380] ;  /* 0x0000e000ff061b82 */ /* 0x000e220000000a00 */
[----:B------:R-:W-:-:S04]  /*2d6a0*/  @!P1 VIADD R3, R5, -UR15 ;  /* 0x8000000f05039c36 */ /* 0x000fc80008000000 */
[----:B------:R-:W-:Y:S01]  /*2d6b0*/  @!P1 IMAD.WIDE.U32 R14, R3, 0x8, R14 ;  /* 0x00000008030e9825 */ /* 0x000fe200078e000e */
[----:B------:R-:W-:-:S03]  /*2d6c0*/  LEA R3, R5, 0x4, 0x3 ;  /* 0x0000000405037811 */ /* 0x000fc600078e18ff */
[----:B0-----:R-:W-:-:S03]  /*2d6d0*/  @P1 IMAD.WIDE.U32 R6, R5, 0x8, R6 ;  /* 0x0000000805061825 */ /* 0x001fc600078e0006 */
[----:B------:R-:W-:Y:S01]  /*2d6e0*/  @P1 IADD3 R14, P2, PT, R6, 0x800000, RZ ;  /* 0x00800000060e1810 */ /* 0x000fe20007f5e0ff */
[----:B-----5:R-:W-:-:S04]  /*2d6f0*/  IMAD.MOV.U32 R6, RZ, RZ, R19 ;  /* 0x000000ffff067224 */ /* 0x020fc800078e0013 */
[----:B------:R-:W-:Y:S01]  /*2d700*/  @P1 IMAD.X R15, RZ, RZ, R7, P2 ;  /* 0x000000ffff0f1224 */ /* 0x000fe200010e0607 */
[----:B------:R-:W-:Y:S01]  /*2d710*/  LOP3.LUT P1, RZ, R18, 0x7, RZ, 0xc0, !PT ;  /* 0x0000000712ff7812 */ /* 0x000fe2000782c0ff */
[----:B------:R-:W-:-:S05]  /*2d720*/  IMAD.MOV.U32 R7, RZ, RZ, 0x2 ;  /* 0x00000002ff077424 */ /* 0x000fca00078e00ff */
[----:B------:R0:W-:Y:S07]  /*2d730*/  ST.E.64 desc[UR8][R14.64], R6 ;  /* 0x000000060e007985 */ /* 0x0001ee000c101b08 */
[----:B------:R-:W-:Y:S05]  /*2d740*/  @P1 BRA `(.L_x_511) ;  /* 0x0000000400f01947 */ /* 0x000fea0003800000 */
.L_x_520:
[----:B------:R-:W-:Y:S01]  /*2d750*/  LOP3.LUT P1, RZ, R3, 0x7, RZ, 0xc0, !PT ;  /* 0x0000000703ff7812 */ /* 0x000fe2000782c0ff */
[----:B------:R-:W-:Y:S05]  /*2d760*/  YIELD ;  /* 0x0000000000007946 */ /* 0x000fea0003800000 */
[----:B------:R-:W-:Y:S07]  /*2d770*/  BSSY B6, `(.L_x_512) ;  /* 0x000003d000067945 */ /* 0x000fee0003800000 */
[----:B------:R-:W-:Y:S05]  /*2d780*/  @P1 BRA `(.L_x_513) ;  /* 0x0000000000ec1947 */ /* 0x000fea0003800000 */
[----:B0-----:R-:W0:Y:S01]  /*2d790*/  S2R R6, SR_CgaCtaId ;  /* 0x0000000000067919 */ /* 0x001e220000008800 */
[----:B------:R-:W-:Y:S01]  /*2d7a0*/  MOV R5, 0x400 ;  /* 0x0000040000057802 */ /* 0x000fe20000000f00 */
[----:B------:R-:W2:Y:S04]  /*2d7b0*/  S2R R9, SR_SWINHI ;  /* 0x0000000000097919 */ /* 0x000ea80000002f00 */
[----:B------:R-:W-:-:S05]  /*2d7c0*/  VIADD R5, R5, 0x410 ;  /* 0x0000041005057836 */ /* 0x000fca0000000000 */
[----:B0-----:R-:W-:-:S04]  /*2d7d0*/  LEA R6, R6, R5, 0x18 ;  /* 0x0000000506067211 */ /* 0x001fc800078ec0ff */
[----:B------:R-:W-:Y:S02]  /*2d7e0*/  MOV R6, R6 ;  /* 0x0000000600067202 */ /* 0x000fe40000000f00 */
[----:B--2---:R-:W-:-:S07]  /*2d7f0*/  MOV R7, R9 ;  /* 0x0000000900077202 */ /* 0x004fce0000000f00 */
.L_x_516:
[--C-:B------:R-:W-:Y:S01]  /*2d800*/  SHF.R.U32.HI R9, RZ, 0x3, R3.reuse ;  /* 0x00000003ff097819 */ /* 0x100fe20000011603 */
[----:B------:R-:W-:Y:S05]  /*2d810*/  YIELD ;  /* 0x0000000000007946 */ /* 0x000fea0003800000 */
[----:B01----:R-:W-:Y:S01]  /*2d820*/  VIADD R11, R9, -UR15 ;  /* 0x8000000f090b7c36 */ /* 0x003fe20008000000 */
        /* <DEDUP_REMOVED lines=45> */
.L_x_515:
[----:B------:R-:W-:Y:S05]  /*2db00*/  BSYNC.RECONVERGENT B7 ;  /* 0x0000000000077941 */ /* 0x000fea0003800200 */
.L_x_514:
[----:B------:R-:W-:Y:S01]  /*2db10*/  LOP3.LUT P1, RZ, R3, 0x7, RZ, 0xc0, !PT ;  /* 0x0000000703ff7812 */ /* 0x000fe2000782c0ff */
[----:B------:R2:W-:-:S12]  /*2db20*/  ATOM.E.EXCH.STRONG.GPU PT, RZ, desc[UR8][R12.64], RZ ;  /* 0x800000ff0cff798a */ /* 0x0005d8000c1ef108 */
[----:B--2---:R-:W-:Y:S05]  /*2db30*/  @!P1 BRA `(.L_x_516) ;  /* 0xfffffffc00309947 */ /* 0x004fea000383ffff */
.L_x_513:
[----:B------:R-:W-:Y:S05]  /*2db40*/  BSYNC B6 ;  /* 0x0000000000067941 */ /* 0x000fea0003800000 */
.L_x_512:
[----:B0-----:R-:W0:Y:S01]  /*2db50*/  S2R R6, SR_CgaCtaId ;  /* 0x0000000000067919 */ /* 0x001e220000008800 */
[----:B------:R-:W-:Y:S02]  /*2db60*/  MOV R5, 0x400 ;  /* 0x0000040000057802 */ /* 0x000fe40000000f00 */
[----:B-1----:R-:W-:Y:S01]  /*2db70*/  SHF.R.U32.HI R11, RZ, 0x3, R18 ;  /* 0x00000003ff0b7819 */ /* 0x002fe20000011612 */
[----:B------:R-:W1:Y:S02]  /*2db80*/  S2R R13, SR_SWINHI ;  /* 0x00000000000d7919 */ /* 0x000e640000002f00 */
[----:B------:R-:W-:Y:S02]  /*2db90*/  VIADD R5, R5, 0x410 ;  /* 0x0000041005057836 */ /* 0x000fe40000000000 */
[C---:B------:R-:W-:Y:S02]  /*2dba0*/  VIADD R9, R11.reuse, -UR15 ;  /* 0x8000000f0b097c36 */ /* 0x040fe40008000000 */
[----:B------:R-:W-:Y:S01]  /*2dbb0*/  IMAD.WIDE.U32 R10, R11, 0x4, R16 ;  /* 0x000000040b0a7825 */ /* 0x000fe200078e0010 */
[----:B0-----:R-:W-:-:S02]  /*2dbc0*/  LEA R6, R6, R5, 0x18 ;  /* 0x0000000506067211 */ /* 0x001fc400078ec0ff */
[----:B------:R-:W-:Y:S02]  /*2dbd0*/  SHF.R.U32.HI R5, RZ, 0x10, R18 ;  /* 0x00000010ff057819 */ /* 0x000fe40000011612 */
[----:B------:R-:W-:Y:S02]  /*2dbe0*/  MOV R6, R6 ;  /* 0x0000000600067202 */ /* 0x000fe40000000f00 */
[----:B-1----:R-:W-:Y:S02]  /*2dbf0*/  MOV R7, R13 ;  /* 0x0000000d00077202 */ /* 0x002fe40000000f00 */
        /* <DEDUP_REMOVED lines=40> */
.L_x_519:
[----:B------:R-:W-:Y:S05]  /*2de80*/  BSYNC.RECONVERGENT B6 ;  /* 0x0000000000067941 */ /* 0x000fea0003800200 */
.L_x_518:
[C---:B------:R-:W-:Y:S01]  /*2de90*/  LOP3.LUT P1, RZ, R6.reuse, 0x7, RZ, 0xc0, !PT ;  /* 0x0000000706ff7812 */ /* 0x040fe2000782c0ff */
[----:B0-----:R-:W-:Y:S02]  /*2dea0*/  IMAD.MOV.U32 R10, RZ, RZ, R18 ;  /* 0x000000ffff0a7224 */ /* 0x001fe400078e0012 */
[----:B------:R-:W-:Y:S01]  /*2deb0*/  IMAD.MOV.U32 R11, RZ, RZ, R19 ;  /* 0x000000ffff0b7224 */ /* 0x000fe200078e0013 */
[----:B------:R-:W-:-:S04]  /*2dec0*/  SEL R18, R6, R3, !P1 ;  /* 0x0000000306127207 */ /* 0x000fc80004800000 */
[----:B------:R-:W-:Y:S01]  /*2ded0*/  LOP3.LUT P2, RZ, R18, 0x7, RZ, 0xc0, !PT ;  /* 0x0000000712ff7812 */ /* 0x000fe2000784c0ff */
[----:B------:R2:W-:Y:S01]  /*2dee0*/  ATOM.E.EXCH.STRONG.GPU PT, RZ, desc[UR8][R10.64], RZ ;  /* 0x800000ff0aff798a */ /* 0x0005e2000c1ef108 */
[----:B------:R-:W-:-:S11]  /*2def0*/  SEL R3, R3, R6, !P1 ;  /* 0x0000000603037207 */ /* 0x000fd60004800000 */
[----:B--2---:R-:W-:Y:S05]  /*2df00*/  @!P2 BRA `(.L_x_520) ;  /* 0xfffffff80010a947 */ /* 0x004fea000383ffff */
.L_x_511:
[----:B------:R-:W-:Y:S02]  /*2df10*/  IMAD.SHL.U32 R5, R18, 0x8, RZ ;  /* 0x0000000812057824 */ /* 0x000fe400078e00ff */
[----:B0-----:R-:W-:Y:S02]  /*2df20*/  IMAD.MOV.U32 R7, RZ, RZ, -0x203e400 ;  /* 0xfdfc1c00ff077424 */ /* 0x001fe400078e00ff */
[----:B------:R-:W-:Y:S01]  /*2df30*/  IMAD.MOV.U32 R9, RZ, RZ, -0x40000000 ;  /* 0xc0000000ff097424 */ /* 0x000fe200078e00ff */
[----:B------:R-:W-:Y:S01]  /*2df40*/  LOP3.LUT R6, R5, 0x38, RZ, 0xc0, !PT ;  /* 0x0000003805067812 */ /* 0x000fe200078ec0ff */
[----:B------:R-:W-:Y:S02]  /*2df50*/  IMAD.MOV.U32 R5, RZ, RZ, -0x4f0f1000 ;  /* 0xb0f0f000ff057424 */ /* 0x000fe400078e00ff */
[--C-:B------:R-:W-:Y:S01]  /*2df60*/  IMAD.MOV.U32 R19, RZ, RZ, R3.reuse ;  /* 0x000000ffff137224 */ /* 0x100fe200078e0003 */
[----:B------:R-:W-:-:S04]  /*2df70*/  LOP3.LUT R6, R6, 0x7, R3, 0xf8, !PT ;  /* 0x0000000706067812 */ /* 0x000fc800078ef803 */
[-C--:B------:R-:W-:Y:S02]  /*2df80*/  SHF.R.U64 R5, R5, R6.reuse, 0x7eb6deee ;  /* 0x7eb6deee05057419 */ /* 0x080fe40000001206 */
[-C--:B-1----:R-:W-:Y:S02]  /*2df90*/  SHF.R.U64 R10, R7, R6.reuse, 0x18181819 ;  /* 0x18181819070a7419 */ /* 0x082fe40000001206 */
        /* <DEDUP_REMOVED lines=16> */
[----:B------:R0:W-:Y:S01]  /*2e0a0*/  @!P1 STL.64 [R5+0x8], R18 ;  /* 0x0000081205009387 */ /* 0x0001e20000100a00 */
[----:B------:R-:W-:Y:S05]  /*2e0b0*/  BRA `(.L_x_517) ;  /* 0x0000000800d87947 */ /* 0x000fea0003800000 */
.L_x_510:
[----:B------:R-:W2:Y:S01]  /*2e0c0*/  LDL.64 R20, [R1+0x118] ;  /* 0x0001180001147983 */ /* 0x000ea20000100a00 */
[----:B------:R-:W-:Y:S02]  /*2e0d0*/  LOP3.LUT R24, R24, 0xfffffff8, RZ, 0xc0, !PT ;  /* 0xfffffff818187812 */ /* 0x000fe400078ec0ff */
[----:B--2---:R-:W-:Y:S02]  /*2e0e0*/  SHF.R.U32.HI R5, RZ, 0xd, R21 ;  /* 0x0000000dff057819 */ /* 0x004fe40000011615 */
[----:B0-----:R-:W-:Y:S02]  /*2e0f0*/  SHF.R.U32.HI R3, RZ, 0xd, R20 ;  /* 0x0000000dff037819 */ /* 0x001fe40000011614 */
[----:B------:R-:W-:Y:S02]  /*2e100*/  ISETP.NE.AND P2, PT, R5, UR14, PT ;  /* 0x0000000e05007c0c */ /* 0x000fe4000bf45270 */
[----:B------:R-:W-:-:S11]  /*2e110*/  ISETP.NE.AND P1, PT, R3, UR14, PT ;  /* 0x0000000e03007c0c */ /* 0x000fd6000bf25270 */
[----:B------:R-:W0:Y:S01]  /*2e120*/  @P2 LDC.64 R6, c[0x0][0x380] ;  /* 0x0000e000ff062b82 */ /* 0x000e220000000a00 */
[----:B------:R-:W-:Y:S02]  /*2e130*/  @!P2 VIADD R3, R21, -UR15 ;  /* 0x8000000f1503ac36 */ /* 0x000fe40008000000 */
[----:B------:R-:W-:-:S04]  /*2e140*/  @!P1 VIADD R13, R20, -UR15 ;  /* 0x8000000f140d9c36 */ /* 0x000fc80008000000 */
[--C-:B------:R-:W-:Y:S01]  /*2e150*/  @!P1 IMAD.WIDE.U32 R12, R13, 0x8, R14.reuse ;  /* 0x000000080d0c9825 */ /* 0x100fe200078e000e */
[----:B-1----:R-:W1:Y:S03]  /*2e160*/  @P1 LDC.64 R10, c[0x0][0x380] ;  /* 0x0000e000ff0a1b82 */ /* 0x002e660000000a00 */
[----:B------:R-:W-:Y:S01]  /*2e170*/  @!P2 IMAD.WIDE.U32 R14, R3, 0x8, R14 ;  /* 0x00000008030ea825 */ /* 0x000fe200078e000e */
[----:B------:R-:W-:-:S03]  /*2e180*/  LEA R3, R20, 0x4, 0x3 ;  /* 0x0000000414037811 */ /* 0x000fc600078e18ff */
        /* <DEDUP_REMOVED lines=11> */
[----:B-----5:R-:W-:Y:S02]  /*2e240*/  IMAD.MOV.U32 R7, RZ, RZ, R19 ;  /* 0x000000ffff077224 */ /* 0x020fe400078e0013 */
[----:B------:R-:W-:Y:S02]  /*2e250*/  IMAD.MOV.U32 R10, RZ, RZ, R14 ;  /* 0x000000ffff0a7224 */ /* 0x000fe400078e000e */
[----:B------:R-:W-:Y:S01]  /*2e260*/  @P1 IMAD.X R23, RZ, RZ, R11, P3 ;  /* 0x000000ffff171224 */ /* 0x000fe200018e060b */
[----:B------:R-:W-:Y:S01]  /*2e270*/  LOP3.LUT P1, RZ, R18, 0x7, RZ, 0xc0, !PT ;  /* 0x0000000712ff7812 */ /* 0x000fe2000782c0ff */
[----:B------:R-:W-:-:S03]  /*2e280*/  IMAD.MOV.U32 R11, RZ, RZ, R15 ;  /* 0x000000ffff0b7224 */ /* 0x000fc600078e000f */
[----:B------:R0:W-:Y:S04]  /*2e290*/  ST.E.64 desc[UR8][R22.64], R12 ;  /* 0x0000000c16007985 */ /* 0x0001e8000c101b08 */
[----:B------:R0:W-:Y:S05]  /*2e2a0*/  ST.E.64 desc[UR8][R10.64], R6 ;  /* 0x000000060a007985 */ /* 0x0001ea000c101b08 */
[----:B------:R-:W-:Y:S05]  /*2e2b0*/  @P1 BRA `(.L_x_521) ;  /* 0x0000000400f01947 */ /* 0x000fea0003800000 */
.L_x_529:
        /* <DEDUP_REMOVED lines=11> */
.L_x_526:
        /* <DEDUP_REMOVED lines=48> */
.L_x_525:
[----:B------:R-:W-:Y:S05]  /*2e670*/  BSYNC.RECONVERGENT B7 ;  /* 0x0000000000077941 */ /* 0x000fea0003800200 */
.L_x_524:
[----:B------:R-:W-:Y:S01]  /*2e680*/  LOP3.LUT P1, RZ, R3, 0x7, RZ, 0xc0, !PT ;  /* 0x0000000703ff7812 */ /* 0x000fe2000782c0ff */
[----:B------:R1:W-:-:S12]  /*2e690*/  ATOM.E.EXCH.STRONG.GPU PT, RZ, desc[UR8][R12.64], RZ ;  /* 0x800000ff0cff798a */ /* 0x0003d8000c1ef108 */
[----:B-1----:R-:W-:Y:S05]  /*2e6a0*/  @!P1 BRA `(.L_x_526) ;  /* 0xfffffffc00309947 */ /* 0x002fea000383ffff */
.L_x_523:
[----:B------:R-:W-:Y:S05]  /*2e6b0*/  BSYNC B6 ;  /* 0x0000000000067941 */ /* 0x000fea0003800000 */
.L_x_522:
[----:B0-----:R-:W0:Y:S01]  /*2e6c0*/  S2R R6, SR_CgaCtaId ;  /* 0x0000000000067919 */ /* 0x001e220000008800 */
[----:B------:R-:W-:Y:S02]  /*2e6d0*/  MOV R5, 0x400 ;  /* 0x0000040000057802 */ /* 0x000fe40000000f00 */
[----:B------:R-:W-:Y:S01]  /*2e6e0*/  SHF.R.U32.HI R11, RZ, 0x3, R18 ;  /* 0x00000003ff0b7819 */ /* 0x000fe20000011612 */
        /* <DEDUP_REMOVED lines=48> */
.L_x_528:
[----:B------:R-:W-:Y:S05]  /*2e9f0*/  BSYNC.RECONVERGENT B6 ;  /* 0x0000000000067941 */ /* 0x000fea0003800200 */
.L_x_527:
        /* <DEDUP_REMOVED lines=8> */
.L_x_521:
[----:B------:R-:W-:Y:S02]  /*2ea80*/  IMAD.SHL.U32 R5, R18, 0x8, RZ ;  /* 0x0000000812057824 */ /* 0x000fe400078e00ff */
[----:B0-----:R-:W-:Y:S02]  /*2ea90*/  IMAD.MOV.U32 R10, RZ, RZ, -0x4f0f1000 ;  /* 0xb0f0f000ff0a7424 */ /* 0x001fe400078e00ff */
[----:B------:R-:W-:Y:S01]  /*2eaa0*/  IMAD.MOV.U32 R12, RZ, RZ, -0x40000000 ;  /* 0xc0000000ff0c7424 */ /* 0x000fe200078e00ff */
[----:B------:R-:W-:Y:S01]  /*2eab0*/  LOP3.LUT R6, R5, 0x38, RZ, 0xc0, !PT ;  /* 0x0000003805067812 */ /* 0x000fe200078ec0ff */
[----:B------:R-:W-:-:S03]  /*2eac0*/  IMAD.MOV.U32 R19, RZ, RZ, R3 ;  /* 0x000000ffff137224 */ /* 0x000fc600078e0003 */
[----:B------:R-:W-:Y:S01]  /*2ead0*/  LOP3.LUT R5, R6, 0x7, R3, 0xf8, !PT ;  /* 0x0000000706057812 */ /* 0x000fe200078ef803 */
[----:B------:R-:W-:-:S03]  /*2eae0*/  IMAD.MOV.U32 R6, RZ, RZ, -0x203e400 ;  /* 0xfdfc1c00ff067424 */ /* 0x000fc600078e00ff */
        /* <DEDUP_REMOVED lines=14> */
[----:B------:R-:W-:-:S04]  /*2ebd0*/  @!P1 LEA R5, R8, UR7, 0x3 ;  /* 0x0000000708059c11 */ /* 0x000fc8000f8e18ff */
[----:B------:R1:W-:Y:S04]  /*2ebe0*/  @!P1 STL [R1], R6 ;  /* 0x0000000601009387 */ /* 0x0003e80000100800 */
[----:B------:R1:W-:Y:S04]  /*2ebf0*/  @!P1 STL.64 [R5+0x8], R18 ;  /* 0x0000081205009387 */ /* 0x0003e80000100a00 */
[----:B------:R1:W-:Y:S04]  /*2ec00*/  @P1 STL [R1+0x4], R0 ;  /* 0x0000040001001387 */ /* 0x0003e80000100800 */
[----:B------:R1:W-:Y:S02]  /*2ec10*/  @P1 STL.64 [R2+0x10], R18 ;  /* 0x0000101202001387 */ /* 0x0003e40000100a00 */
.L_x_517:
[----:B------:R-:W-:Y:S05]  /*2ec20*/  BSYNC B5 ;  /* 0x0000000000057941 */ /* 0x000fea0003800000 */
.L_x_509:
[----:B------:R-:W-:Y:S05]  /*2ec30*/  BRA `(.L_x_370) ;  /* 0x0000002800487947 */ /* 0x000fea0003800000 */
.L_x_500:
[----:B------:R-:W2:Y:S04]  /*2ec40*/  LDL R14, [R1+0x110] ;  /* 0x00011000010e7983 */ /* 0x000ea80000100800 */
[----:B------:R0:W5:Y:S01]  /*2ec50*/  LDL R8, [R1] ;  /* 0x0000000001087983 */ /* 0x0001620000100800 */
[----:B------:R-:W-:Y:S01]  /*2ec60*/  MOV R10, 0x400 ;  /* 0x00000400000a7802 */ /* 0x000fe20000000f00 */
[----:B------:R-:W-:Y:S01]  /*2ec70*/  BSSY.RECONVERGENT B5, `(.L_x_530) ;  /* 0x0000107000057945 */ /* 0x000fe20003800200 */
[----:B------:R-:W-:Y:S01]  /*2ec80*/  PLOP3.LUT P1, PT, PT, PT, PT, 0x8, 0x80 ;  /* 0x000000000080781c */ /* 0x000fe20003f2e170 */
[----:B------:R-:W1:Y:S02]  /*2ec90*/  S2R R11, SR_CgaCtaId ;  /* 0x00000000000b7919 */ /* 0x000e640000008800 */
[----:B------:R-:W-:-:S05]  /*2eca0*/  VIADD R10, R10, 0x410 ;  /* 0x000004100a0a7836 */ /* 0x000fca0000000000 */
[----:B-1----:R-:W-:-:S05]  /*2ecb0*/  LEA R11, R11, R10, 0x18 ;  /* 0x0000000a0b0b7211 */ /* 0x002fca00078ec0ff */
[C---:B--2---:R-:W-:Y:S01]  /*2ecc0*/  IMAD R13, R14.reuse, 0x8, R11 ;  /* 0x000000080e0d7824 */ /* 0x044fe200078e020b */
[C---:B------:R-:W-:Y:S01]  /*2ecd0*/  ISETP.NE.AND P3, PT, R14.reuse, RZ, PT ;  /* 0x000000ff0e00720c */ /* 0x040fe20003f65270 */
[C---:B------:R-:W-:Y:S02]  /*2ece0*/  VIADD R12, R14.reuse, 0x100 ;  /* 0x000001000e0c7836 */ /* 0x040fe40000000000 */
[----:B------:R-:W-:Y:S02]  /*2ecf0*/  VIADD R10, R14, UR15 ;  /* 0x0000000f0e0a7c36 */ /* 0x000fe40008000000 */
[----:B------:R-:W1:Y:S01]  /*2ed00*/  LDS R13, [R13] ;  /* 0x000000000d0d7984 */ /* 0x000e620000000800 */
[----:B------:R-:W-:Y:S02]  /*2ed10*/  LOP3.LUT R12, R12, 0x1fff, RZ, 0xc0, !PT ;  /* 0x00001fff0c0c7812 */ /* 0x000fe400078ec0ff */
[----:B-1----:R-:W-:-:S13]  /*2ed20*/  ISETP.NE.AND P2, PT, R13, RZ, PT ;  /* 0x000000ff0d00720c */ /* 0x002fda0003f45270 */
[----:B0-----:R-:W-:Y:S05]  /*2ed30*/  @!P2 BRA P3, `(.L_x_531) ;  /* 0x0000000c00e8a947 */ /* 0x001fea0001800000 */
        /* <DEDUP_REMOVED lines=115> */
[----:B------:R-:W-:Y:S01]  /*2f470*/  VIADD R10, R12, UR15 ;  /* 0x0000000f0c0a7c36 */ /* 0x000fe20008000000 */
[----:B------:R-:W-:-:S03]  /*2f480*/  LOP3.LUT R14, R18, 0x1000, RZ, 0x3c, !PT ;  /* 0x00001000120e7812 */ /* 0x000fc600078e3cff */
[----:B------:R-:W0:Y:S02]  /*2f490*/  LDS R13, [R13] ;  /* 0x000000000d0d7984 */ /* 0x000e240000000800 */
[----:B------:R-:W-:Y:S01]  /*2f4a0*/  IMAD.MOV.U32 R12, RZ, RZ, R14 ;  /* 0x000000ffff0c7224 */ /* 0x000fe200078e000e */
[----:B0-----:R-:W-:-:S13]  /*2f4b0*/  ISETP.NE.AND P2, PT, R13, RZ, PT ;  /* 0x000000ff0d00720c */ /* 0x001fda0003f45270 */
[----:B------:R-:W-:Y:S05]  /*2f4c0*/  @!P2 BRA P3, `(.L_x_531) ;  /* 0x000000080004a947 */ /* 0x000fea0001800000 */
[----:B------:R-:W-:Y:S01]  /*2f4d0*/  IMAD R13, R14, 0x8, R11 ;  /* 0x000000080e0d7824 */ /* 0x000fe200078e020b */
        /* <DEDUP_REMOVED lines=119> */
[----:B------:R-:W2:Y:S01]  /*2fc50*/  LDL R10, [R1+0x118] ;  /* 0x00011800010a7983 */ /* 0x000ea20000100800 */
[----:B------:R-:W-:Y:S01]  /*2fc60*/  IMAD R13, R12, 0x8, R11 ;  /* 0x000000080c0d7824 */ /* 0x000fe200078e020b */
[----:B------:R-:W-:Y:S01]  /*2fc70*/  ISETP.NE.AND P3, PT, R18, 0x100, PT ;  /* 0x000001001200780c */ /* 0x000fe20003f65270 */
[----:B------:R-:W-:Y:S01]  /*2fc80*/  VIADD R15, R12, UR15 ;  /* 0x0000000f0c0f7c36 */ /* 0x000fe20008000000 */
[----:B------:R-:W-:Y:S01]  /*2fc90*/  PLOP3.LUT P1, PT, PT, PT, PT, 0x80, 0x8 ;  /* 0x000000000008781c */ /* 0x000fe20003f2f070 */
[----:B------:R-:W-:Y:S02]  /*2fca0*/  IMAD.MOV.U32 R12, RZ, RZ, R18 ;  /* 0x000000ffff0c7224 */ /* 0x000fe400078e0012 */
[----:B------:R-:W0:Y:S02]  /*2fcb0*/  LDS R13, [R13] ;  /* 0x000000000d0d7984 */ /* 0x000e240000000800 */
[----:B0-----:R-:W-:-:S06]  /*2fcc0*/  ISETP.NE.AND P2, PT, R13, RZ, PT ;  /* 0x000000ff0d00720c */ /* 0x001fcc0003f45270 */
[----:B--2---:R-:W-:-:S07]  /*2fcd0*/  @P3 SEL R10, R10, R15, P2 ;  /* 0x0000000f0a0a3207 */ /* 0x004fce0001000000 */
.L_x_531:
[----:B------:R-:W-:Y:S05]  /*2fce0*/  BSYNC.RECONVERGENT B5 ;  /* 0x0000000000057941 */ /* 0x000fea0003800200 */
.L_x_530:
[----:B-----5:R-:W-:Y:S01]  /*2fcf0*/  IMAD.IADD R3, R3, 0x1, -R8 ;  /* 0x0000000103037824 */ /* 0x020fe200078e0a08 */
[----:B------:R1:W-:Y:S04]  /*2fd00*/  STL [R1+0x110], R12 ;  /* 0x0001100c01007387 */ /* 0x0003e80000100800 */
[----:B------:R1:W-:Y:S01]  /*2fd10*/  STL [R1+0x118], R10 ;  /* 0x0001180a01007387 */ /* 0x0003e20000100800 */
[----:B------:R-:W-:-:S13]  /*2fd20*/  ISETP.EQ.OR P1, PT, R3, -0x1, P1 ;  /* 0xffffffff0300780c */ /* 0x000fda0000f22670 */
[----:B------:R-:W-:Y:S05]  /*2fd30*/  @P1 BREAK B2 ;  /* 0x0000000000021942 */ /* 0x000fea0003800000 */
[----:B-1----:R-:W-:Y:S05]  /*2fd40*/  @P1 BRA `(.L_x_294) ;  /* 0x0000001800181947 */ /* 0x002fea0003800000 */
[----:B------:R-:W0:Y:S01]  /*2fd50*/  S2R R14, SR_SWINHI ;  /* 0x00000000000e7919 */ /* 0x000e220000002f00 */
[----:B------:R-:W1:Y:S01]  /*2fd60*/  LDCU.64 UR16, c[0x0][0x380] ;  /* 0x00007000ff1077ac */ /* 0x000e620008000a00 */
[----:B------:R-:W-:Y:S02]  /*2fd70*/  SHF.R.U32.HI R3, RZ, 0x10, R9 ;  /* 0x00000010ff037819 */ /* 0x000fe40000011609 */
[----:B------:R-:W-:Y:S02]  /*2fd80*/  LEA.HI R15, R9, -UR15, RZ, 0x1d ;  /* 0x8000000f090f7c11 */ /* 0x000fe4000f8fe8ff */
[----:B------:R-:W-:Y:S02]  /*2fd90*/  ISETP.NE.AND P2, PT, R3, UR14, PT ;  /* 0x0000000e03007c0c */ /* 0x000fe4000bf45270 */
[----:B------:R-:W-:Y:S02]  /*2fda0*/  MOV R12, R11 ;  /* 0x0000000b000c7202 */ /* 0x000fe40000000f00 */
[----:B0-----:R-:W-:-:S02]  /*2fdb0*/  MOV R13, R14 ;  /* 0x0000000e000d7202 */ /* 0x001fc40000000f00 */
        /* <DEDUP_REMOVED lines=41> */
.L_x_535:
[----:B------:R-:W-:Y:S05]  /*30050*/  BSYNC.RECONVERGENT B6 ;  /* 0x0000000000067941 */ /* 0x000fea0003800200 */
.L_x_534:
[----:B------:R-:W-:-:S07]  /*30060*/  IMAD.X R15, RZ, RZ, R9, P2 ;  /* 0x000000ffff0f7224 */ /* 0x000fce00010e0609 */
.L_x_533:
[----:B------:R-:W-:Y:S05]  /*30070*/  BSYNC.RECONVERGENT B5 ;  /* 0x0000000000057941 */ /* 0x000fea0003800200 */
.L_x_532:
[----:B0-----:R0:W5:Y:S01]  /*30080*/  ATOM.E.EXCH.64.STRONG.GPU P1, R6, desc[UR8][R14.64], RZ ;  /* 0x800000ff0e06798a */ /* 0x001162000c12f508 */
[----:B------:R-:W-:Y:S04]  /*30090*/  BSSY.RECONVERGENT B5, `(.L_x_536) ;  /* 0x0000004000057945 */ /* 0x000fe80003800200 */
[----:B0-----:R-:W-:Y:S05]  /*300a0*/  @P1 BRA `(.L_x_537) ;  /* 0x0000000000081947 */ /* 0x001fea0003800000 */
[----:B-----5:R0:W5:Y:S04]  /*300b0*/  LD.E.64 R6, desc[UR8][R14.64] ;  /* 0x000000080e067980 */ /* 0x020168000c101b00 */
[----:B------:R0:W-:Y:S02]  /*300c0*/  ST.E.64 desc[UR8][R14.64], RZ ;  /* 0x000000ff0e007985 */ /* 0x0001e4000c101b08 */
.L_x_537:
[----:B------:R-:W-:Y:S05]  /*300d0*/  BSYNC.RECONVERGENT B5 ;  /* 0x0000000000057941 */ /* 0x000fea0003800200 */
.L_x_536:
        /* <DEDUP_REMOVED lines=12> */
.L_x_548:
        /* <DEDUP_REMOVED lines=11> */
.L_x_544:
        /* <DEDUP_REMOVED lines=9> */
[----:B0-----:R-:W-:Y:S02]  /*302e0*/  IMAD.MOV.U32 R14, RZ, RZ, R11 ;  /* 0x000000ffff0e7224 */ /* 0x001fe400078e000b */
        /* <DEDUP_REMOVED lines=38> */
.L_x_543:
[----:B------:R-:W-:Y:S05]  /*30550*/  BSYNC.RECONVERGENT B7 ;  /* 0x0000000000077941 */ /* 0x000fea0003800200 */
.L_x_542:
[----:B------:R-:W-:Y:S01]  /*30560*/  LOP3.LUT P1, RZ, R3, 0x7, RZ, 0xc0, !PT ;  /* 0x0000000703ff7812 */ /* 0x000fe2000782c0ff */
[----:B------:R1:W-:-:S12]  /*30570*/  ATOM.E.EXCH.STRONG.GPU PT, RZ, desc[UR8][R14.64], RZ ;  /* 0x800000ff0eff798a */ /* 0x0003d8000c1ef108 */
[----:B-1----:R-:W-:Y:S05]  /*30580*/  @!P1 BRA `(.L_x_544) ;  /* 0xfffffffc00309947 */ /* 0x002fea000383ffff */
.L_x_541:
[----:B------:R-:W-:Y:S05]  /*30590*/  BSYNC B6 ;  /* 0x0000000000067941 */ /* 0x000fea0003800000 */
.L_x_540:
        /* <DEDUP_REMOVED lines=50> */
.L_x_547:
[----:B------:R-:W-:Y:S05]  /*308c0*/  BSYNC.RECONVERGENT B6 ;  /* 0x0000000000067941 */ /* 0x000fea0003800200 */
.L_x_546:
[C---:B------:R-:W-:Y:S01]  /*308d0*/  LOP3.LUT P1, RZ, R6.reuse, 0x7, RZ, 0xc0, !PT ;  /* 0x0000000706ff7812 */ /* 0x040fe2000782c0ff */
[----:B------:R-:W-:Y:S02]  /*308e0*/  IMAD.MOV.U32 R12, RZ, RZ, R18 ;  /* 0x000000ffff0c7224 */ /* 0x000fe400078e0012 */
[----:B------:R-:W-:Y:S01]  /*308f0*/  IMAD.MOV.U32 R13, RZ, RZ, R19 ;  /* 0x000000ffff0d7224 */ /* 0x000fe200078e0013 */
[----:B0-----:R-:W-:-:S04]  /*30900*/  SEL R10, R6, R3, !P1 ;  /* 0x00000003060a7207 */ /* 0x001fc80004800000 */
[----:B------:R-:W-:Y:S01]  /*30910*/  LOP3.LUT P2, RZ, R10, 0x7, RZ, 0xc0, !PT ;  /* 0x000000070aff7812 */ /* 0x000fe2000784c0ff */
[----:B------:R1:W-:Y:S01]  /*30920*/  ATOM.E.EXCH.STRONG.GPU PT, RZ, desc[UR8][R12.64], RZ ;  /* 0x800000ff0cff798a */ /* 0x0003e2000c1ef108 */
[----:B------:R-:W-:-:S11]  /*30930*/  SEL R3, R3, R6, !P1 ;  /* 0x0000000603037207 */ /* 0x000fd60004800000 */
[----:B-1----:R-:W-:Y:S05]  /*30940*/  @!P2 BRA `(.L_x_548) ;  /* 0xfffffff80014a947 */ /* 0x002fea000383ffff */
.L_x_539:
        /* <DEDUP_REMOVED lines=27> */
.L_x_538:
[----:B------:R-:W-:Y:S01]  /*30b00*/  SHF.R.U32.HI R3, RZ, 0xd, R10 ;  /* 0x0000000dff037819 */ /* 0x000fe2000001160a */
[----:B------:R-:W-:-:S03]  /*30b10*/  IMAD.MOV.U32 R25, RZ, RZ, R7 ;  /* 0x000000ffff197224 */ /* 0x000fc600078e0007 */
[----:B------:R-:W-:-:S13]  /*30b20*/  ISETP.NE.AND P1, PT, R3, UR14, PT ;  /* 0x0000000e03007c0c */ /* 0x000fda000bf25270 */
[----:B0-----:R-:W0:Y:S01]  /*30b30*/  @P1 LDC.64 R14, c[0x0][0x380] ;  /* 0x0000e000ff0e1b82 */ /* 0x001e220000000a00 */
[----:B------:R-:W-:-:S04]  /*30b40*/  @!P1 VIADD R3, R10, -UR15 ;  /* 0x8000000f0a039c36 */ /* 0x000fc80008000000 */
[----:B------:R-:W-:Y:S01]  /*30b50*/  @!P1 IMAD.WIDE.U32 R12, R3, 0x8, R12 ;  /* 0x00000008030c9825 */ /* 0x000fe200078e000c */
[----:B------:R-:W-:-:S03]  /*30b60*/  LEA R3, R10, 0x6, 0x3 ;  /* 0x000000060a037811 */ /* 0x000fc600078e18ff */
[----:B0-----:R-:W-:-:S03]  /*30b70*/  @P1 IMAD.WIDE.U32 R14, R10, 0x8, R14 ;  /* 0x000000080a0e1825 */ /* 0x001fc600078e000e */
[----:B------:R-:W-:-:S05]  /*30b80*/  @P1 IADD3 R12, P2, PT, R14, 0x800000, RZ ;  /* 0x008000000e0c1810 */ /* 0x000fca0007f5e0ff */
[----:B------:R-:W-:Y:S01]  /*30b90*/  @P1 IMAD.X R13, RZ, RZ, R15, P2 ;  /* 0x000000ffff0d1224 */ /* 0x000fe200010e060f */
[----:B------:R-:W-:-:S04]  /*30ba0*/  LOP3.LUT P2, RZ, R6, 0x7, RZ, 0xc0, !PT ;  /* 0x0000000706ff7812 */ /* 0x000fc8000784c0ff */
[----:B------:R0:W-:Y:S01]  /*30bb0*/  ST.E.64 desc[UR8][R12.64], R24 ;  /* 0x000000180c007985 */ /* 0x0001e2000c101b08 */
[----:B------:R-:W-:Y:S02]  /*30bc0*/  SEL R10, R6, R3, !P2 ;  /* 0x00000003060a7207 */ /* 0x000fe40005000000 */
[----:B------:R-:W-:Y:S02]  /*30bd0*/  SEL R3, R3, R6, !P2 ;  /* 0x0000000603037207 */ /* 0x000fe40005000000 */
[----:B------:R-:W-:-:S13]  /*30be0*/  LOP3.LUT P1, RZ, R10, 0x7, RZ, 0xc0, !PT ;  /* 0x000000070aff7812 */ /* 0x000fda000782c0ff */
[----:B0-----:R-:W-:Y:S05]  /*30bf0*/  @P1 BRA `(.L_x_549) ;  /* 0x0000000400ec1947 */ /* 0x001fea0003800000 */
.L_x_557:
        /* <DEDUP_REMOVED lines=11> */
.L_x_554:
        /* <DEDUP_REMOVED lines=48> */
.L_x_553:
[----:B------:R-:W-:Y:S05]  /*30fb0*/  BSYNC.RECONVERGENT B7 ;  /* 0x0000000000077941 */ /* 0x000fea0003800200 */
.L_x_552:
[----:B------:R-:W-:Y:S01]  /*30fc0*/  LOP3.LUT P1, RZ, R3, 0x7, RZ, 0xc0, !PT ;  /* 0x0000000703ff7812 */ /* 0x000fe2000782c0ff */
[----:B------:R1:W-:-:S12]  /*30fd0*/  ATOM.E.EXCH.STRONG.GPU PT, RZ, desc[UR8][R14.64], RZ ;  /* 0x800000ff0eff798a */ /* 0x0003d8000c1ef108 */
[----:B-1----:R-:W-:Y:S05]  /*30fe0*/  @!P1 BRA `(.L_x_554) ;  /* 0xfffffffc00309947 */ /* 0x002fea000383ffff */
.L_x_551:
[----:B------:R-:W-:Y:S05]  /*30ff0*/  BSYNC B6 ;  /* 0x0000000000067941 */ /* 0x000fea0003800000 */
.L_x_550:
        /* <DEDUP_REMOVED lines=50> */
.L_x_556:
[----:B------:R-:W-:Y:S05]  /*31320*/  BSYNC.RECONVERGENT B6 ;  /* 0x0000000000067941 */ /* 0x000fea0003800200 */
.L_x_555:
        /* <DEDUP_REMOVED lines=8> */
.L_x_549:
        /* <DEDUP_REMOVED lines=26> */
.L_x_545:
[----:B------:R-:W-:Y:S05]  /*31550*/  BSYNC B5 ;  /* 0x0000000000057941 */ /* 0x000fea0003800000 */
.L_x_370:
[----:B------:R-:W-:Y:S05]  /*31560*/  BSYNC B2 ;  /* 0x0000000000027941 */ /* 0x000fea0003800000 */
.L_x_285:
[----:B01----:R-:W4:Y:S02]  /*31570*/  LDL R0, [R1+0x918] ;  /* 0x0009180001007983 */ /* 0x003f240000100800 */
[----:B----4-:R-:W-:-:S05]  /*31580*/  VIADD R0, R0, 0x1 ;  /* 0x0000000100007836 */ /* 0x010fca0000000000 */
[----:B------:R4:W-:Y:S01]  /*31590*/  STL [R1+0x918], R0 ;  /* 0x0009180001007387 */ /* 0x0009e20000100800 */
[----:B------:R-:W-:Y:S05]  /*315a0*/  BRA `(.L_x_284) ;  /* 0x0000000000447947 */ /* 0x000fea0003800000 */
.L_x_294:
[----:B------:R-:W-:Y:S01]  /*315b0*/  ISETP.GT.U32.AND P0, PT, R5, 0xffff, PT ;  /* 0x0000ffff0500780c */ /* 0x000fe20003f04070 */
[----:B------:R-:W-:-:S03]  /*315c0*/  IMAD.MOV.U32 R3, RZ, RZ, 0x1 ;  /* 0x00000001ff037424 */ /* 0x000fc600078e00ff */
[----:B------:R-:W-:-:S04]  /*315d0*/  SEL R5, R5, 0xffff, !P0 ;  /* 0x0000ffff05057807 */ /* 0x000fc80004000000 */
[----:B------:R-:W-:-:S04]  /*315e0*/  LOP3.LUT R0, R5, 0xffff, RZ, 0xc0, !PT ;  /* 0x0000ffff05007812 */ /* 0x000fc800078ec0ff */
[----:B------:R-:W-:-:S04]  /*315f0*/  SHF.L.U32 R0, R3, R0, RZ ;  /* 0x0000000003007219 */ /* 0x000fc800000006ff */
[----:B------:R-:W-:-:S13]  /*31600*/  LOP3.LUT P0, RZ, R0, 0x1d, RZ, 0xc0, !PT ;  /* 0x0000001d00ff7812 */ /* 0x000fda000780c0ff */
[----:B------:R-:W2:Y:S02]  /*31610*/  @P0 LDL R3, [R1+0x4] ;  /* 0x0000040001030983 */ /* 0x000ea40000100800 */
[C---:B--2---:R-:W-:Y:S01]  /*31620*/  @P0 VIADD R0, R3.reuse, 0xffffffff ;  /* 0xffffffff03000836 */ /* 0x044fe20000000000 */
[----:B------:R-:W-:-:S04]  /*31630*/  @P0 LEA R3, R3, UR7, 0x3 ;  /* 0x0000000703030c11 */ /* 0x000fc8000f8e18ff */
[----:B------:R1:W-:Y:S04]  /*31640*/  @P0 STL [R1+0x4], R0 ;  /* 0x0000040001000387 */ /* 0x0003e80000100800 */
[----:B------:R1:W-:Y:S04]  /*31650*/  @P0 STL.64 [R3+0x8], R6 ;  /* 0x0000080603000387 */ /* 0x0003e80000100a00 */
[----:B------:R-:W2:Y:S02]  /*31660*/  @!P0 LDL R2, [R1] ;  /* 0x0000000001028983 */ /* 0x000ea40000100800 */
[C---:B--2---:R-:W-:Y:S01]  /*31670*/  @!P0 VIADD R8, R2.reuse, 0x1 ;  /* 0x0000000102088836 */ /* 0x044fe20000000000 */
[----:B------:R-:W-:-:S04]  /*31680*/  @!P0 LEA R5, R2, UR7, 0x3 ;  /* 0x0000000702058c11 */ /* 0x000fc8000f8e18ff */
[----:B------:R1:W-:Y:S04]  /*31690*/  @!P0 STL [R1], R8 ;  /* 0x0000000801008387 */ /* 0x0003e80000100800 */
[----:B------:R1:W-:Y:S01]  /*316a0*/  @!P0 STL.64 [R5+0x8], R6 ;  /* 0x0000080605008387 */ /* 0x0003e20000100a00 */
[----:B------:R-:W-:-:S13]  /*316b0*/  PLOP3.LUT P0, PT, PT, PT, PT, 0x80, 0x8 ;  /* 0x000000000008781c */ /* 0x000fda0003f0f070 */
.L_x_284:
[----:B------:R-:W-:Y:S05]  /*316c0*/  BSYNC B3 ;  /* 0x0000000000037941 */ /* 0x000fea0003800000 */
.L_x_283:
[----:B-1--4-:R-:W4:Y:S02]  /*316d0*/  LDL R0, [R1+0x4] ;  /* 0x0000040001007983 */ /* 0x012f240000100800 */
[----:B----4-:R-:W-:-:S13]  /*316e0*/  ISETP.LT.U32.AND P1, PT, R0, 0x1f, PT ;  /* 0x0000001f0000780c */ /* 0x010fda0003f21070 */
[----:B------:R-:W-:Y:S05]  /*316f0*/  @!P0 BRA P1, `(.L_x_558) ;  /* 0xfffffe9000b08947 */ /* 0x000fea000083ffff */
.L_x_282:
[----:B------:R-:W-:Y:S05]  /*31700*/  BSYNC B4 ;  /* 0x0000000000047941 */ /* 0x000fea0003800000 */
.L_x_281:
[----:B------:R-:W-:Y:S05]  /*31710*/  BRA `(.L_x_559) ;  /* 0x0000000000407947 */ /* 0x000fea0003800000 */
.L_x_18:
[----:B------:R-:W-:Y:S01]  /*31720*/  ISETP.GT.U32.AND P0, PT, R12, 0xffff, PT ;  /* 0x0000ffff0c00780c */ /* 0x000fe20003f04070 */
[----:B---3--:R-:W-:-:S03]  /*31730*/  IMAD.MOV.U32 R3, RZ, RZ, 0x1 ;  /* 0x00000001ff037424 */ /* 0x008fc600078e00ff */
[----:B------:R-:W-:-:S04]  /*31740*/  SEL R12, R12, 0xffff, !P0 ;  /* 0x0000ffff0c0c7807 */ /* 0x000fc80004000000 */
[----:B------:R-:W-:-:S04]  /*31750*/  LOP3.LUT R0, R12, 0xffff, RZ, 0xc0, !PT ;  /* 0x0000ffff0c007812 */ /* 0x000fc800078ec0ff */
[----:B------:R-:W-:-:S04]  /*31760*/  SHF.L.U32 R0, R3, R0, RZ ;  /* 0x0000000003007219 */ /* 0x000fc800000006ff */
[----:B------:R-:W-:-:S13]  /*31770*/  LOP3.LUT P0, RZ, R0, 0x1d, RZ, 0xc0, !PT ;  /* 0x0000001d00ff7812 */ /* 0x000fda000780c0ff */
[----:B--2---:R-:W2:Y:S02]  /*31780*/  @P0 LDL R2, [R1+0x4] ;  /* 0x0000040001020983 */ /* 0x004ea40000100800 */
[C---:B--2---:R-:W-:Y:S01]  /*31790*/  @P0 VIADD R0, R2.reuse, 0xffffffff ;  /* 0xffffffff02000836 */ /* 0x044fe20000000000 */
[----:B------:R-:W-:-:S04]  /*317a0*/  @P0 LEA R2, R2, UR7, 0x3 ;  /* 0x0000000702020c11 */ /* 0x000fc8000f8e18ff */
[----:B------:R1:W-:Y:S04]  /*317b0*/  @P0 STL [R1+0x4], R0 ;  /* 0x0000040001000387 */ /* 0x0003e80000100800 */
[----:B------:R1:W-:Y:S04]  /*317c0*/  @P0 STL.64 [R2+0x8], R8 ;  /* 0x0000080802000387 */ /* 0x0003e80000100a00 */
[----:B------:R-:W0:Y:S02]  /*317d0*/  @!P0 LDL R3, [R1] ;  /* 0x0000000001038983 */ /* 0x000e240000100800 */
[C---:B0-----:R-:W-:Y:S01]  /*317e0*/  @!P0 VIADD R6, R3.reuse, 0x1 ;  /* 0x0000000103068836 */ /* 0x041fe20000000000 */
[----:B------:R-:W-:-:S04]  /*317f0*/  @!P0 LEA R3, R3, UR7, 0x3 ;  /* 0x0000000703038c11 */ /* 0x000fc8000f8e18ff */
[----:B------:R1:W-:Y:S04]  /*31800*/  @!P0 STL [R1], R6 ;  /* 0x0000000601008387 */ /* 0x0003e80000100800 */
[----:B------:R1:W-:Y:S02]  /*31810*/  @!P0 STL.64 [R3+0x8], R8 ;  /* 0x0000080803008387 */ /* 0x0003e40000100a00 */
.L_x_559:
[----:B------:R-:W-:Y:S05]  /*31820*/  BSYNC B1 ;  /* 0x0000000000017941 */ /* 0x000fea0003800000 */
.L_x_4:
[----:B------:R-:W4:Y:S04]  /*31830*/  LDL R5, [R1+0x108] ;  /* 0x0001080001057983 */ /* 0x000f280000100800 */
[----:B-123--:R-:W2:Y:S01]  /*31840*/  LDL R2, [R1] ;  /* 0x0000000001027983 */ /* 0x00eea20000100800 */
[----:B------:R-:W-:Y:S01]  /*31850*/  IMAD.MOV.U32 R6, RZ, RZ, 0x80 ;  /* 0x00000080ff067424 */ /* 0x000fe200078e00ff */
[----:B0-----:R-:W-:Y:S01]  /*31860*/  MOV R10, 0x400 ;  /* 0x00000400000a7802 */ /* 0x001fe20000000f00 */
[----:B------:R-:W-:Y:S05]  /*31870*/  WARPSYNC.ALL ;  /* 0x0000000000007948 */ /* 0x000fea0003800000 */
[----:B------:R-:W0:Y:S01]  /*31880*/  S2R R0, SR_TID.X ;  /* 0x0000000000007919 */ /* 0x000e220000002100 */
[----:B------:R-:W-:Y:S01]  /*31890*/  VIADD R8, R10, 0x8 ;  /* 0x000000080a087836 */ /* 0x000fe20000000000 */
[----:B------:R-:W-:Y:S01]  /*318a0*/  BSSY.RECONVERGENT B1, `(.L_x_560) ;  /* 0x0000029000017945 */ /* 0x000fe20003800200 */
[----:B----4-:R-:W-:-:S04]  /*318b0*/  LOP3.LUT R5, R5, 0x7, RZ, 0xc0, !PT ;  /* 0x0000000705057812 */ /* 0x010fc800078ec0ff */
[C---:B------:R-:W-:Y:S02]  /*318c0*/  LOP3.LUT R7, R5.reuse, 0x7, RZ, 0x3c, !PT ;  /* 0x0000000705077812 */ /* 0x040fe400078e3cff */
[----:B------:R-:W-:Y:S02]  /*318d0*/  SHF.R.U32.HI R9, RZ, R5, R6 ;  /* 0x00000005ff097219 */ /* 0x000fe40000011606 */
[--C-:B0-----:R-:W-:Y:S02]  /*318e0*/  SHF.R.U32.HI R3, RZ, R7, R0.reuse ;  /* 0x00000007ff037219 */ /* 0x101fe40000011600 */
[----:B------:R-:W-:Y:S02]  /*318f0*/  IADD3 R5, PT, PT, -R5, 0x8, RZ ;  /* 0x0000000805057810 */ /* 0x000fe40007ffe1ff */
[----:B------:R-:W-:Y:S02]  /*31900*/  LOP3.LUT R3, R3, 0x1, RZ, 0xc0, !PT ;  /* 0x0000000103037812 */ /* 0x000fe400078ec0ff */
[----:B------:R-:W-:-:S02]  /*31910*/  SHF.R.U32.HI R6, RZ, R5, R0 ;  /* 0x00000005ff067219 */ /* 0x000fc40000011600 */
[----:B------:R-:W-:Y:S02]  /*31920*/  ISETP.NE.U32.AND P0, PT, R3, 0x1, PT ;  /* 0x000000010300780c */ /* 0x000fe40003f05070 */
[----:B------:R-:W0:Y:S01]  /*31930*/  S2R R3, SR_CgaCtaId ;  /* 0x0000000000037919 */ /* 0x000e220000008800 */
[----:B------:R-:W-:-:S10]  /*31940*/  SHF.L.U32 R6, R6, R7, RZ ;  /* 0x0000000706067219 */ /* 0x000fd400000006ff */
[----:B------:R-:W-:Y:S01]  /*31950*/  @!P0 IMAD.MOV R9, RZ, RZ, -R9 ;  /* 0x000000ffff098224 */ /* 0x000fe200078e0a09 */
[----:B--2---:R-:W-:-:S03]  /*31960*/  ISETP.GE.U32.AND P0, PT, R2, 0x2, PT ;  /* 0x000000020200780c */ /* 0x004fc60003f06070 */
[----:B------:R-:W-:-:S05]  /*31970*/  IMAD.IADD R11, R9, 0x1, R0 ;  /* 0x00000001090b7824 */ /* 0x000fca00078e0200 */
[C---:B------:R-:W-:Y:S02]  /*31980*/  ISETP.GE.U32.AND P1, PT, R11.reuse, R9, PT ;  /* 0x000000090b00720c */ /* 0x040fe40003f26070 */
[----:B------:R-:W-:Y:S02]  /*31990*/  VIMNMX.U32 R5, PT, PT, R11, R0, PT ;  /* 0x000000000b057248 */ /* 0x000fe40003fe0000 */
[----:B------:R-:W-:-:S03]  /*319a0*/  ISETP.GE.U32.OR P0, PT, R0, R11, !P0 ;  /* 0x0000000b0000720c */ /* 0x000fc60004706470 */
[----:B------:R-:W-:Y:S01]  /*319b0*/  IMAD.IADD R5, R5, 0x1, -R6 ;  /* 0x0000000105057824 */ /* 0x000fe200078e0a06 */
[----:B0-----:R-:W-:-:S05]  /*319c0*/  LEA R8, R3, R8, 0x18 ;  /* 0x0000000803087211 */ /* 0x001fca00078ec0ff */
[----:B------:R-:W-:Y:S01]  /*319d0*/  @!P1 ISETP.NE.AND P2, PT, R2, RZ, PT ;  /* 0x000000ff0200920c */ /* 0x000fe20003f45270 */
[----:B------:R-:W-:-:S03]  /*319e0*/  IMAD R13, R5, 0x8, R8 ;  /* 0x00000008050d7824 */ /* 0x000fc600078e0208 */
[----:B------:R-:W-:-:S05]  /*319f0*/  @!P1 SEL R6, RZ, 0xffffffff, P2 ;  /* 0xffffffffff069807 */ /* 0x000fca0001000000 */
[----:B------:R-:W-:-:S05]  /*31a00*/  @!P1 IMAD.MOV.U32 R7, RZ, RZ, R6 ;  /* 0x000000ffff079224 */ /* 0x000fca00078e0006 */
[----:B------:R0:W-:Y:S01]  /*31a10*/  @!P1 STS.64 [R13], R6 ;  /* 0x000000060d009388 */ /* 0x0001e20000000a00 */
[----:B------:R-:W-:Y:S06]  /*31a20*/  BAR.SYNC.DEFER_BLOCKING 0x0 ;  /* 0x0000000000007b1d */ /* 0x000fec0000010000 */
[----:B------:R-:W-:Y:S05]  /*31a30*/  @P0 BRA `(.L_x_561) ;  /* 0x00000000003c0947 */ /* 0x000fea0003800000 */
[----:B0-----:R-:W0:Y:S02]  /*31a40*/  LDS.64 R6, [R13] ;  /* 0x000000000d067984 */ /* 0x001e240000000a00 */
[----:B0-----:R-:W-:-:S04]  /*31a50*/  ISETP.NE.U32.AND P0, PT, R6, -0x1, PT ;  /* 0xffffffff0600780c */ /* 0x001fc80003f05070 */
[----:B------:R-:W-:-:S13]  /*31a60*/  ISETP.NE.AND.EX P0, PT, R7, -0x1, PT, P0 ;  /* 0xffffffff0700780c */ /* 0x000fda0003f05300 */
[----:B------:R-:W-:Y:S05]  /*31a70*/  @P0 BRA `(.L_x_561) ;  /* 0x00000000002c0947 */ /* 0x000fea0003800000 */
[----:B------:R-:W2:Y:S02]  /*31a80*/  LDL R5, [R1+0x4] ;  /* 0x0000040001057983 */ /* 0x000ea40000100800 */
[----:B--2---:R-:W-:-:S13]  /*31a90*/  ISETP.GT.U32.AND P0, PT, R5, 0x1e, PT ;  /* 0x0000001e0500780c */ /* 0x004fda0003f04070 */
[C---:B------:R-:W-:Y:S01]  /*31aa0*/  @!P0 VIADD R6, R5.reuse, 0x1 ;  /* 0x0000000105068836 */ /* 0x040fe20000000000 */
[----:B------:R-:W-:-:S04]  /*31ab0*/  @!P0 LEA R5, R5, UR7, 0x3 ;  /* 0x0000000705058c11 */ /* 0x000fc8000f8e18ff */
[----:B------:R1:W-:Y:S04]  /*31ac0*/  @!P0 STL [R1+0x4], R6 ;  /* 0x0000040601008387 */ /* 0x0003e80000100800 */
[----:B------:R-:W2:Y:S01]  /*31ad0*/  @!P0 LDL.64 R8, [R5+0x10] ;  /* 0x0000100005088983 */ /* 0x000ea20000100a00 */
[----:B------:R-:W-:-:S05]  /*31ae0*/  @P0 VIADD R2, R2, 0xffffffff ;  /* 0xffffffff02020836 */ /* 0x000fca0000000000 */
[----:B------:R-:W-:Y:S01]  /*31af0*/  @P0 LEA R7, R2, UR7, 0x3 ;  /* 0x0000000702070c11 */ /* 0x000fe2000f8e18ff */
[----:B------:R1:W-:Y:S04]  /*31b00*/  @P0 STL [R1], R2 ;  /* 0x0000000201000387 */ /* 0x0003e80000100800 */
[----:B------:R-:W2:Y:S04]  /*31b10*/  @P0 LDL.64 R8, [R7+0x8] ;  /* 0x0000080007080983 */ /* 0x000ea80000100a00 */
[----:B--2---:R1:W-:Y:S02]  /*31b20*/  STS.64 [R13], R8 ;  /* 0x000000080d007388 */ /* 0x0043e40000000a00 */
.L_x_561:
[----:B------:R-:W-:Y:S05]  /*31b30*/  BSYNC.RECONVERGENT B1 ;  /* 0x0000000000017941 */ /* 0x000fea0003800200 */
.L_x_560:
[----:B------:R-:W-:Y:S01]  /*31b40*/  BAR.SYNC.DEFER_BLOCKING 0x0 ;  /* 0x0000000000007b1d */ /* 0x000fe20000010000 */
[----:B------:R-:W-:-:S04]  /*31b50*/  ISETP.NE.AND P0, PT, R2, RZ, PT ;  /* 0x000000ff0200720c */ /* 0x000fc80003f05270 */
[----:B------:R-:W-:Y:S01]  /*31b60*/  ISETP.LE.U32.OR P0, PT, R0, R11, P0 ;  /* 0x0000000b0000720c */ /* 0x000fe20000703470 */
[----:B------:R-:W-:-:S12]  /*31b70*/  BSSY.RECONVERGENT B1, `(.L_x_562) ;  /* 0x0000025000017945 */ /* 0x000fd80003800200 */
[----:B------:R-:W-:Y:S05]  /*31b80*/  @P0 BRA `(.L_x_563) ;  /* 0x00000000008c0947 */ /* 0x000fea0003800000 */
[----:B01----:R-:W0:Y:S01]  /*31b90*/  LDS.64 R6, [R13] ;  /* 0x000000000d067984 */ /* 0x003e220000000a00 */
[----:B------:R-:W-:Y:S02]  /*31ba0*/  UMOV UR5, URZ ;  /* 0x000000ff00057c82 */ /* 0x000fe40008000000 */
[----:B------:R-:W-:Y:S01]  /*31bb0*/  IMAD.U32 R2, RZ, RZ, UR5 ;  /* 0x00000005ff027e24 */ /* 0x000fe2000f8e00ff */
[----:B0-----:R-:W-:-:S04]  /*31bc0*/  ISETP.NE.U32.AND P0, PT, R6, -0x1, PT ;  /* 0xffffffff0600780c */ /* 0x001fc80003f05070 */
[----:B------:R-:W-:-:S13]  /*31bd0*/  ISETP.NE.AND.EX P0, PT, R7, -0x1, PT, P0 ;  /* 0xffffffff0700780c */ /* 0x000fda0003f05300 */
[----:B------:R-:W-:Y:S05]  /*31be0*/  @!P0 BRA `(.L_x_563) ;  /* 0x0000000000748947 */ /* 0x000fea0003800000 */
        /* <DEDUP_REMOVED lines=19> */
[----:B------:R-:W-:Y:S05]  /*31d20*/  @!P0 BRA `(.L_x_564) ;  /* 0x0000000000188947 */ /* 0x000fea0003800000 */
[----:B------:R-:W2:Y:S02]  /*31d30*/  LDL R5, [R1+0x4] ;  /* 0x0000040001057983 */ /* 0x000ea40000100800 */
[C---:B--2---:R-:W-:Y:S01]  /*31d40*/  VIADD R8, R5.reuse, 0xffffffff ;  /* 0xffffffff05087836 */ /* 0x044fe20000000000 */
[----:B------:R-:W-:-:S04]  /*31d50*/  LEA R5, R5, UR7, 0x3 ;  /* 0x0000000705057c11 */ /* 0x000fc8000f8e18ff */
[----:B------:R3:W-:Y:S04]  /*31d60*/  STL [R1+0x4], R8 ;  /* 0x0000040801007387 */ /* 0x0007e80000100800 */
[----:B------:R3:W-:Y:S01]  /*31d70*/  STL.64 [R5+0x8], R6 ;  /* 0x0000080605007387 */ /* 0x0007e20000100a00 */
[----:B------:R-:W-:Y:S05]  /*31d80*/  BRA `(.L_x_563) ;  /* 0x00000000000c7947 */ /* 0x000fea0003800000 */
.L_x_564:
[----:B------:R2:W-:Y:S01]  /*31d90*/  STL.64 [R1+0x8], R6 ;  /* 0x0000080601007387 */ /* 0x0005e20000100a00 */
[----:B------:R-:W-:-:S03]  /*31da0*/  IMAD.MOV.U32 R2, RZ, RZ, 0x1 ;  /* 0x00000001ff027424 */ /* 0x000fc600078e00ff */
[----:B------:R2:W-:Y:S04]  /*31db0*/  STL [R1], R8 ;  /* 0x0000000801007387 */ /* 0x0005e80000100800 */
.L_x_563:
[----:B------:R-:W-:Y:S05]  /*31dc0*/  BSYNC.RECONVERGENT B1 ;  /* 0x0000000000017941 */ /* 0x000fea0003800200 */
.L_x_562:
[----:B------:R-:W4:Y:S02]  /*31dd0*/  LDCU UR5, c[0x0][0x388] ;  /* 0x00007100ff0577ac */ /* 0x000f240008000800 */
[----:B----4-:R-:W-:Y:S01]  /*31de0*/  UISETP.NE.AND UP0, UPT, UR5, URZ, UPT ;  /* 0x000000ff0500728c */ /* 0x010fe2000bf05270 */
[----:B------:R-:W-:Y:S08]  /*31df0*/  BAR.SYNC.DEFER_BLOCKING 0x0 ;  /* 0x0000000000007b1d */ /* 0x000ff00000010000 */
[----:B------:R-:W-:Y:S05]  /*31e00*/  BRA.U UP0, `(.L_x_565) ;  /* 0x0000000100407547 */ /* 0x000fea000b800000 */
[----:B0-23--:R-:W2:Y:S01]  /*31e10*/  LDL R7, [R1+0x4] ;  /* 0x0000040001077983 */ /* 0x00dea20000100800 */
[----:B------:R-:W-:Y:S01]  /*31e20*/  ISETP.NE.AND P0, PT, R0, RZ, PT ;  /* 0x000000ff0000720c */ /* 0x000fe20003f05270 */
[----:B-1----:R-:W-:Y:S01]  /*31e30*/  IMAD.MOV.U32 R6, RZ, RZ, 0x1 ;  /* 0x00000001ff067424 */ /* 0x002fe200078e00ff */
[----:B------:R-:W-:Y:S01]  /*31e40*/  UISETP.GE.U32.AND UP0, UPT, UR4, 0x3fff, UPT ;  /* 0x00003fff0400788c */ /* 0x000fe2000bf06070 */
[----:B--2---:R-:W-:-:S05]  /*31e50*/  IMAD.IADD R5, R2, 0x1, -R7 ;  /* 0x0000000102057824 */ /* 0x004fca00078e0a07 */
[----:B------:R-:W-:Y:S02]  /*31e60*/  ISETP.NE.AND P1, PT, R5, -0x1f, PT ;  /* 0xffffffe10500780c */ /* 0x000fe40003f25270 */
[----:B------:R-:W-:-:S05]  /*31e70*/  LEA R5, R3, R10, 0x18 ;  /* 0x0000000a03057211 */ /* 0x000fca00078ec0ff */
[----:B------:R-:W-:Y:S01]  /*31e80*/  @!P0 STS.U8 [R5], R6 ;  /* 0x0000000605008388 */ /* 0x000fe20000000000 */
[----:B------:R-:W-:Y:S01]  /*31e90*/  BAR.SYNC.DEFER_BLOCKING 0x0 ;  /* 0x0000000000007b1d */ /* 0x000fe20000010000 */
[----:B------:R-:W-:-:S05]  /*31ea0*/  PLOP3.LUT P0, PT, PT, PT, UP0, 0x80, 0x8 ;  /* 0x000000000008781c */ /* 0x000fca0003f0f008 */
[----:B------:R-:W-:Y:S02]  /*31eb0*/  @!P1 STS.U8 [R5], RZ ;  /* 0x000000ff05009388 */ /* 0x000fe40000000000 */
[----:B------:R-:W-:Y:S06]  /*31ec0*/  BAR.SYNC.DEFER_BLOCKING 0x0 ;  /* 0x0000000000007b1d */ /* 0x000fec0000010000 */
[----:B------:R-:W0:Y:S02]  /*31ed0*/  LDS.U8 R8, [R5] ;  /* 0x0000000005087984 */ /* 0x000e240000000000 */
[----:B0-----:R-:W-:-:S13]  /*31ee0*/  ISETP.EQ.AND P1, PT, R8, RZ, PT ;  /* 0x000000ff0800720c */ /* 0x001fda0003f22270 */
[----:B------:R-:W-:Y:S05]  /*31ef0*/  @!P0 BRA P1, `(.L_x_566) ;  /* 0x0000000000108947 */ /* 0x000fea0000800000 */
[----:B------:R-:W-:Y:S05]  /*31f00*/  BRA `(.L_x_567) ;  /* 0x0000000000147947 */ /* 0x000fea0003800000 */
.L_x_565:
[----:B------:R-:W-:-:S09]  /*31f10*/  UISETP.GT.U32.AND UP0, UPT, UR4, 0x3ffe, UPT ;  /* 0x00003ffe0400788c */ /* 0x000fd2000bf04070 */
[----:B------:R-:W-:Y:S05]  /*31f20*/  BRA.U UP0, `(.L_x_567) ;  /* 0x00000001000c7547 */ /* 0x000fea000b800000 */
[----:B0-23--:R0:W5:Y:S02]  /*31f30*/  LDL R7, [R1+0x4] ;  /* 0x0000040001077983 */ /* 0x00d1640000100800 */
.L_x_566:
[----:B------:R-:W-:Y:S01]  /*31f40*/  UIADD3 UR4, UPT, UPT, UR4, 0x1, URZ ;  /* 0x0000000104047890 */ /* 0x000fe2000fffe0ff */
[----:B------:R-:W-:Y:S11]  /*31f50*/  BRA `(.L_x_568) ;  /* 0xfffffd1800d87947 */ /* 0x000ff6000383ffff */
.L_x_567:
[----:B------:R-:W4:Y:S01]  /*31f60*/  LDCU.64 UR4, c[0x0][0x380] ;  /* 0x00007000ff0477ac */ /* 0x000f220008000a00 */
[--C-:B---3--:R-:W-:Y:S01]  /*31f70*/  SHF.R.U32.HI R5, RZ, 0x8, R0.reuse ;  /* 0x00000008ff057819 */ /* 0x108fe20000011600 */
[----:B------:R-:W-:Y:S01]  /*31f80*/  VIADD R10, R10, 0x410 ;  /* 0x000004100a0a7836 */ /* 0x000fe20000000000 */
[----:B------:R-:W-:Y:S01]  /*31f90*/  BSSY.RECONVERGENT B1, `(.L_x_569) ;  /* 0x000002d000017945 */ /* 0x000fe20003800200 */
[C---:B------:R-:W-:Y:S01]  /*31fa0*/  VIADD R23, R0.reuse, UR15 ;  /* 0x0000000f00177c36 */ /* 0x040fe20008000000 */
[----:B------:R-:W-:Y:S01]  /*31fb0*/  IADD3 R5, PT, PT, -R5, 0x20, RZ ;  /* 0x0000002005057810 */ /* 0x000fe20007ffe1ff */
[----:B012---:R-:W-:Y:S01]  /*31fc0*/  IMAD.MOV.U32 R6, RZ, RZ, RZ ;  /* 0x000000ffff067224 */ /* 0x007fe200078e00ff */
[----:B------:R-:W-:Y:S01]  /*31fd0*/  LEA R3, R3, R10, 0x18 ;  /* 0x0000000a03037211 */ /* 0x000fe200078ec0ff */
[----:B------:R-:W-:Y:S01]  /*31fe0*/  IMAD.MOV.U32 R22, RZ, RZ, R0 ;  /* 0x000000ffff167224 */ /* 0x000fe200078e0000 */
[C---:B------:R-:W-:Y:S02]  /*31ff0*/  LOP3.LUT R7, R5.reuse, 0x3c, RZ, 0xc0, !PT ;  /* 0x0000003c05077812 */ /* 0x040fe400078ec0ff */
[----:B------:R-:W-:Y:S01]  /*32000*/  LOP3.LUT R9, R5, 0x3, RZ, 0xc0, !PT ;  /* 0x0000000305097812 */ /* 0x000fe200078ec0ff */
[----:B------:R-:W-:-:S02]  /*32010*/  IMAD R8, R0, 0x8, R3 ;  /* 0x0000000800087824 */ /* 0x000fc400078e0203 */
[----:B------:R-:W-:Y:S01]  /*32020*/  IMAD.MOV R24, RZ, RZ, -R7 ;  /* 0x000000ffff187224 */ /* 0x000fe200078e0a07 */
[----:B----4-:R-:W-:-:S04]  /*32030*/  UIADD3 UR6, UP0, UPT, UR4, 0x800000, URZ ;  /* 0x0080000004067890 */ /* 0x010fc8000ff1e0ff */
[----:B------:R-:W-:-:S12]  /*32040*/  UIADD3.X UR4, UPT, UPT, URZ, UR5, URZ, UP0, !UPT ;  /* 0x00000005ff047290 */ /* 0x000fd800087fe4ff */
.L_x_570:
[----:B0-----:R-:W0:Y:S01]  /*32050*/  ATOMS.EXCH.64 R10, [R8], RZ ;  /* 0x000000ff080a738c */ /* 0x001e220004000400 */
[----:B------:R-:W-:Y:S02]  /*32060*/  IMAD.U32 R20, RZ, RZ, UR6 ;  /* 0x00000006ff147e24 */ /* 0x000fe4000f8e00ff */
[----:B------:R-:W-:Y:S01]  /*32070*/  IMAD.U32 R21, RZ, RZ, UR4 ;  /* 0x00000004ff157e24 */ /* 0x000fe2000f8e00ff */
[----:B------:R-:W1:Y:S01]  /*32080*/  ATOMS.EXCH.64 R12, [R8+0x800], RZ ;  /* 0x000800ff080c738c */ /* 0x000e620004000400 */
[----:B------:R-:W-:Y:S02]  /*32090*/  VIADD R24, R24, 0x4 ;  /* 0x0000000418187836 */ /* 0x000fe40000000000 */
[----:B------:R-:W-:Y:S01]  /*320a0*/  IMAD.WIDE.U32 R20, R23, 0x8, R20 ;  /* 0x0000000817147825 */ /* 0x000fe200078e0014 */
[----:B------:R-:W2:Y:S03]  /*320b0*/  ATOMS.EXCH.64 R14, [R8+0x1000], RZ ;  /* 0x001000ff080e738c */ /* 0x000ea60004000400 */
[----:B------:R-:W-:Y:S01]  /*320c0*/  VIADD R22, R22, 0x400 ;  /* 0x0000040016167836 */ /* 0x000fe20000000000 */
[----:B------:R3:W4:Y:S02]  /*320d0*/  ATOMS.EXCH.64 R16, [R8+0x1800], RZ ;  /* 0x001800ff0810738c */ /* 0x0007240004000400 */
[----:B---3--:R-:W-:Y:S01]  /*320e0*/  VIADD R8, R8, 0x2000 ;  /* 0x0000200008087836 */ /* 0x008fe20000000000 */
[----:B0-----:R-:W-:-:S04]  /*320f0*/  ISETP.NE.U32.AND P0, PT, R10, RZ, PT ;  /* 0x000000ff0a00720c */ /* 0x001fc80003f05070 */
[----:B------:R-:W-:Y:S02]  /*32100*/  ISETP.NE.AND.EX P0, PT, R11, RZ, PT, P0 ;  /* 0x000000ff0b00720c */ /* 0x000fe40003f05300 */
[----:B-1----:R-:W-:Y:S02]  /*32110*/  ISETP.NE.U32.AND P1, PT, R12, RZ, PT ;  /* 0x000000ff0c00720c */ /* 0x002fe40003f25070 */
[----:B--2---:R-:W-:Y:S02]  /*32120*/  ISETP.NE.U32.AND P2, PT, R14, RZ, PT ;  /* 0x000000ff0e00720c */ /* 0x004fe40003f45070 */
[----:B------:R-:W-:Y:S02]  /*32130*/  ISETP.NE.AND.EX P1, PT, R13, RZ, PT, P1 ;  /* 0x000000ff0d00720c */ /* 0x000fe40003f25310 */
[----:B----4-:R-:W-:Y:S02]  /*32140*/  ISETP.NE.U32.AND P3, PT, R16, RZ, PT ;  /* 0x000000ff1000720c */ /* 0x010fe40003f65070 */
[----:B------:R-:W-:-:S02]  /*32150*/  ISETP.NE.AND.EX P2, PT, R15, RZ, PT, P2 ;  /* 0x000000ff0f00720c */ /* 0x000fc40003f45320 */
[----:B------:R-:W-:Y:S01]  /*32160*/  ISETP.NE.AND.EX P3, PT, R17, RZ, PT, P3 ;  /* 0x000000ff1100720c */ /* 0x000fe20003f65330 */
[----:B------:R-:W0:Y:S01]  /*32170*/  @P0 LDC.64 R18, c[0x0][0x380] ;  /* 0x0000e000ff120b82 */ /* 0x000e220000000a00 */
[----:B------:R-:W-:-:S05]  /*32180*/  @P0 VIADD R6, R6, 0x1 ;  /* 0x0000000106060836 */ /* 0x000fca0000000000 */
[----:B------:R-:W-:-:S04]  /*32190*/  @P1 VIADD R6, R6, 0x1 ;  /* 0x0000000106061836 */ /* 0x000fc80000000000 */
[----:B------:R-:W-:-:S04]  /*321a0*/  @P2 VIADD R6, R6, 0x1 ;  /* 0x0000000106062836 */ /* 0x000fc80000000000 */
[----:B------:R-:W-:Y:S02]  /*321b0*/  @P3 VIADD R6, R6, 0x1 ;  /* 0x0000000106063836 */ /* 0x000fe40000000000 */
[----:B0-----:R-:W-:-:S04]  /*321c0*/  @P0 IMAD.WIDE.U32 R18, R23, 0x8, R18 ;  /* 0x0000000817120825 */ /* 0x001fc800078e0012 */
[----:B------:R-:W-:Y:S01]  /*321d0*/  VIADD R23, R23, 0x400 ;  /* 0x0000040017177836 */ /* 0x000fe20000000000 */
[----:B------:R-:W-:-:S05]  /*321e0*/  @P0 IADD3 R18, P4, PT, R18, 0x1000000, RZ ;  /* 0x0100000012120810 */ /* 0x000fca0007f9e0ff */
[----:B------:R-:W-:-:S05]  /*321f0*/  @P0 IMAD.X R19, RZ, RZ, R19, P4 ;  /* 0x000000ffff130224 */ /* 0x000fca00020e0613 */
[----:B------:R0:W-:Y:S01]  /*32200*/  @P0 STG.E.64 desc[UR8][R18.64+-0x800000], R10 ;  /* 0x8000000a12000986 */ /* 0x0001e2000c101b08 */
[----:B------:R-:W-:-:S03]  /*32210*/  ISETP.NE.AND P0, PT, R24, RZ, PT ;  /* 0x000000ff1800720c */ /* 0x000fc60003f05270 */
[----:B------:R0:W-:Y:S04]  /*32220*/  @P1 STG.E.64 desc[UR8][R20.64+0x800], R12 ;  /* 0x0008000c14001986 */ /* 0x0001e8000c101b08 */
[----:B------:R0:W-:Y:S04]  /*32230*/  @P2 STG.E.64 desc[UR8][R20.64+0x1000], R14 ;  /* 0x0010000e14002986 */ /* 0x0001e8000c101b08 */
[----:B------:R0:W-:Y:S02]  /*32240*/  @P3 STG.E.64 desc[UR8][R20.64+0x1800], R16 ;  /* 0x0018001014003986 */ /* 0x0001e4000c101b08 */
[----:B------:R-:W-:Y:S05]  /*32250*/  @P0 BRA `(.L_x_570) ;  /* 0xfffffffc007c0947 */ /* 0x000fea000383ffff */
[----:B------:R-:W-:Y:S05]  /*32260*/  BSYNC.RECONVERGENT B1 ;  /* 0x0000000000017941 */ /* 0x000fea0003800200 */
.L_x_569:
[----:B------:R-:W-:Y:S01]  /*32270*/  ISETP.NE.AND P0, PT, R9, RZ, PT ;  /* 0x000000ff0900720c */ /* 0x000fe20003f05270 */
[----:B------:R-:W-:-:S12]  /*32280*/  BSSY.RECONVERGENT B1, `(.L_x_571) ;  /* 0x000001f000017945 */ /* 0x000fd80003800200 */
[----:B------:R-:W-:Y:S05]  /*32290*/  @!P0 BRA `(.L_x_572) ;  /* 0x0000000000748947 */ /* 0x000fea0003800000 */
[----:B------:R-:W-:Y:S01]  /*322a0*/  ISETP.NE.AND P0, PT, R9, 0x1, PT ;  /* 0x000000010900780c */ /* 0x000fe20003f05270 */
[----:B------:R-:W-:Y:S01]  /*322b0*/  BSSY.RECONVERGENT B2, `(.L_x_573) ;  /* 0x000000f000027945 */ /* 0x000fe20003800200 */
[----:B0-----:R-:W-:-:S04]  /*322c0*/  LOP3.LUT R10, R5, 0x1, RZ, 0xc0, !PT ;  /* 0x00000001050a7812 */ /* 0x001fc800078ec0ff */
[----:B------:R-:W-:-:S07]  /*322d0*/  ISETP.NE.U32.AND P2, PT, R10, 0x1, PT ;  /* 0x000000010a00780c */ /* 0x000fce0003f45070 */
[----:B------:R-:W-:Y:S06]  /*322e0*/  @!P0 BRA `(.L_x_574) ;  /* 0x00000000002c8947 */ /* 0x000fec0003800000 */
[----:B------:R-:W0:Y:S01]  /*322f0*/  ATOMS.EXCH.64 R10, [R8], RZ ;  /* 0x000000ff080a738c */ /* 0x000e220004000400 */
[----:B------:R-:W-:-:S03]  /*32300*/  VIADD R22, R22, 0x200 ;  /* 0x0000020016167836 */ /* 0x000fc60000000000 */
[----:B------:R-:W1:Y:S01]  /*32310*/  ATOMS.EXCH.64 R12, [R8+0x800], RZ ;  /* 0x000800ff080c738c */ /* 0x000e620004000400 */
[----:B0-----:R-:W-:Y:S02]  /*32320*/  ISETP.NE.U32.AND P0, PT, R10, RZ, PT ;  /* 0x000000ff0a00720c */ /* 0x001fe40003f05070 */
[----:B-1----:R-:W-:Y:S02]  /*32330*/  ISETP.NE.U32.AND P1, PT, R12, RZ, PT ;  /* 0x000000ff0c00720c */ /* 0x002fe40003f25070 */
[----:B------:R-:W-:Y:S02]  /*32340*/  ISETP.NE.AND.EX P0, PT, R11, RZ, PT, P0 ;  /* 0x000000ff0b00720c */ /* 0x000fe40003f05300 */
[----:B------:R-:W-:-:S11]  /*32350*/  ISETP.NE.AND.EX P1, PT, R13, RZ, PT, P1 ;  /* 0x000000ff0d00720c */ /* 0x000fd60003f25310 */
[----:B------:R0:W-:Y:S01]  /*32360*/  @P0 STG.E.64 desc[UR8][R20.64+0x2000], R10 ;  /* 0x0020000a14000986 */ /* 0x0001e2000c101b08 */
[----:B------:R-:W-:-:S03]  /*32370*/  @P0 VIADD R6, R6, 0x1 ;  /* 0x0000000106060836 */ /* 0x000fc60000000000 */
[----:B------:R0:W-:Y:S01]  /*32380*/  @P1 STG.E.64 desc[UR8][R20.64+0x2800], R12 ;  /* 0x0028000c14001986 */ /* 0x0001e2000c101b08 */
[----:B------:R-:W-:-:S07]  /*32390*/  @P1 VIADD R6, R6, 0x1 ;  /* 0x0000000106061836 */ /* 0x000fce0000000000 */
.L_x_574:
[----:B------:R-:W-:Y:S05]  /*323a0*/  BSYNC.RECONVERGENT B2 ;  /* 0x0000000000027941 */ /* 0x000fea0003800200 */
.L_x_573:
[----:B------:R-:W-:Y:S05]  /*323b0*/  @P2 BRA `(.L_x_572) ;  /* 0x00000000002c2947 */ /* 0x000fea0003800000 */
[----:B0-----:R-:W-:-:S06]  /*323c0*/  IMAD R12, R22, 0x8, R3 ;  /* 0x00000008160c7824 */ /* 0x001fcc00078e0203 */
[----:B------:R-:W0:Y:S02]  /*323d0*/  ATOMS.EXCH.64 R12, [R12], RZ ;  /* 0x000000ff0c0c738c */ /* 0x000e240004000400 */
[----:B0-----:R-:W-:-:S04]  /*323e0*/  ISETP.NE.U32.AND P0, PT, R12, RZ, PT ;  /* 0x000000ff0c00720c */ /* 0x001fc80003f05070 */
[----:B------:R-:W-:-:S13]  /*323f0*/  ISETP.NE.AND.EX P0, PT, R13, RZ, PT, P0 ;  /* 0x000000ff0d00720c */ /* 0x000fda0003f05300 */
[----:B------:R-:W0:Y:S01]  /*32400*/  @P0 LDC.64 R10, c[0x0][0x380] ;  /* 0x0000e000ff0a0b82 */ /* 0x000e220000000a00 */
[----:B------:R-:W-:Y:S02]  /*32410*/  @P0 VIADD R15, R22, UR15 ;  /* 0x0000000f160f0c36 */ /* 0x000fe40008000000 */
[----:B------:R-:W-:Y:S02]  /*32420*/  @P0 VIADD R6, R6, 0x1 ;  /* 0x0000000106060836 */ /* 0x000fe40000000000 */
[----:B0-----:R-:W-:-:S03]  /*32430*/  @P0 IMAD.WIDE.U32 R10, R15, 0x8, R10 ;  /* 0x000000080f0a0825 */ /* 0x001fc600078e000a */
[----:B------:R-:W-:-:S05]  /*32440*/  @P0 IADD3 R10, P1, PT, R10, 0x1000000, RZ ;  /* 0x010000000a0a0810 */ /* 0x000fca0007f3e0ff */
[----:B------:R-:W-:-:S05]  /*32450*/  @P0 IMAD.X R11, RZ, RZ, R11, P1 ;  /* 0x000000ffff0b0224 */ /* 0x000fca00008e060b */
[----:B------:R1:W-:Y:S03]  /*32460*/  @P0 STG.E.64 desc[UR8][R10.64+-0x800000], R12 ;  /* 0x8000000c0a000986 */ /* 0x0003e6000c101b08 */
.L_x_572:
[----:B------:R-:W-:Y:S05]  /*32470*/  BSYNC.RECONVERGENT B1 ;  /* 0x0000000000017941 */ /* 0x000fea0003800200 */
.L_x_571:
[----:B------:R-:W2:Y:S01]  /*32480*/  LDCU.64 UR4, c[0x0][0x380] ;  /* 0x00007000ff0477ac */ /* 0x000ea20008000a00 */
[----:B------:R-:W-:Y:S01]  /*32490*/  BSSY.RECONVERGENT B1, `(.L_x_575) ;  /* 0x000001e000017945 */ /* 0x000fe20003800200 */
[----:B------:R-:W-:Y:S01]  /*324a0*/  IMAD.MOV.U32 R8, RZ, RZ, RZ ;  /* 0x000000ffff087224 */ /* 0x000fe200078e00ff */
[----:B--2---:R-:W-:-:S04]  /*324b0*/  UIADD3 UR4, UP0, UPT, UR4, 0x800000, URZ ;  /* 0x0080000004047890 */ /* 0x004fc8000ff1e0ff */
[----:B------:R-:W-:Y:S02]  /*324c0*/  UIADD3.X UR5, UPT, UPT, UR5, 0x1, URZ, UP0, !UPT ;  /* 0x0000000105057890 */ /* 0x000fe400087fe4ff */
[----:B01----:R-:W-:-:S04]  /*324d0*/  IMAD.U32 R10, RZ, RZ, UR4 ;  /* 0x00000004ff0a7e24 */ /* 0x003fc8000f8e00ff */
[----:B------:R-:W-:-:S07]  /*324e0*/  IMAD.U32 R11, RZ, RZ, UR5 ;  /* 0x00000005ff0b7e24 */ /* 0x000fce000f8e00ff */
.L_x_576:
[C---:B------:R-:W-:Y:S02]  /*324f0*/  IMAD R15, R0.reuse, 0x4, R3 ;  /* 0x00000004000f7824 */ /* 0x040fe400078e0203 */
[----:B0-----:R-:W-:Y:S02]  /*32500*/  VIADD R13, R0, UR15 ;  /* 0x0000000f000d7c36 */ /* 0x001fe40008000000 */
[----:B------:R-:W-:Y:S01]  /*32510*/  VIADD R8, R8, 0x4 ;  /* 0x0000000408087836 */ /* 0x000fe20000000000 */
[----:B------:R-:W0:Y:S01]  /*32520*/  ATOMS.EXCH R17, [R15+0x10000], RZ ;  /* 0x010000ff0f11738c */ /* 0x000e220004000000 */
[----:B------:R-:W-:-:S03]  /*32530*/  IMAD.WIDE.U32 R12, R13, 0x4, R10 ;  /* 0x000000040d0c7825 */ /* 0x000fc600078e000a */
[----:B------:R-:W1:Y:S01]  /*32540*/  ATOMS.EXCH R19, [R15+0x10400], RZ ;  /* 0x010400ff0f13738c */ /* 0x000e620004000000 */
[----:B------:R-:W-:Y:S02]  /*32550*/  IMAD.MOV.U32 R14, RZ, RZ, R0 ;  /* 0x000000ffff0e7224 */ /* 0x000fe400078e0000 */
[----:B------:R-:W-:Y:S01]  /*32560*/  VIADD R0, R0, 0x400 ;  /* 0x0000040000007836 */ /* 0x000fe20000000000 */
[----:B------:R-:W2:Y:S04]  /*32570*/  ATOMS.EXCH R21, [R15+0x10800], RZ ;  /* 0x010800ff0f15738c */ /* 0x000ea80004000000 */
[----:B------:R-:W3:Y:S01]  /*32580*/  ATOMS.EXCH R23, [R15+0x10c00], RZ ;  /* 0x010c00ff0f17738c */ /* 0x000ee20004000000 */
[----:B0-----:R-:W-:Y:S02]  /*32590*/  ISETP.NE.AND P0, PT, R17, RZ, PT ;  /* 0x000000ff1100720c */ /* 0x001fe40003f05270 */
[----:B-1----:R-:W-:-:S02]  /*325a0*/  ISETP.NE.AND P1, PT, R19, RZ, PT ;  /* 0x000000ff1300720c */ /* 0x002fc40003f25270 */
[----:B--2---:R-:W-:Y:S02]  /*325b0*/  ISETP.NE.AND P2, PT, R21, RZ, PT ;  /* 0x000000ff1500720c */ /* 0x004fe40003f45270 */
[----:B---3--:R-:W-:-:S07]  /*325c0*/  ISETP.NE.AND P3, PT, R23, RZ, PT ;  /* 0x000000ff1700720c */ /* 0x008fce0003f65270 */
[----:B------:R0:W-:Y:S01]  /*325d0*/  @P0 STG.E desc[UR8][R12.64], R17 ;  /* 0x000000110c000986 */ /* 0x0001e2000c101908 */
[----:B------:R-:W-:Y:S01]  /*325e0*/  @P0 VIADD R6, R6, 0x1 ;  /* 0x0000000106060836 */ /* 0x000fe20000000000 */
[----:B------:R-:W-:Y:S02]  /*325f0*/  ISETP.NE.AND P0, PT, R8, R7, PT ;  /* 0x000000070800720c */ /* 0x000fe40003f05270 */
[----:B------:R0:W-:Y:S01]  /*32600*/  @P1 STG.E desc[UR8][R12.64+0x400], R19 ;  /* 0x000400130c001986 */ /* 0x0001e2000c101908 */
[----:B------:R-:W-:-:S03]  /*32610*/  @P1 VIADD R6, R6, 0x1 ;  /* 0x0000000106061836 */ /* 0x000fc60000000000 */
[----:B------:R0:W-:Y:S01]  /*32620*/  @P2 STG.E desc[UR8][R12.64+0x800], R21 ;  /* 0x000800150c002986 */ /* 0x0001e2000c101908 */
[----:B------:R-:W-:-:S03]  /*32630*/  @P2 VIADD R6, R6, 0x1 ;  /* 0x0000000106062836 */ /* 0x000fc60000000000 */
[----:B------:R0:W-:Y:S01]  /*32640*/  @P3 STG.E desc[UR8][R12.64+0xc00], R23 ;  /* 0x000c00170c003986 */ /* 0x0001e2000c101908 */
[----:B------:R-:W-:Y:S02]  /*32650*/  @P3 VIADD R6, R6, 0x1 ;  /* 0x0000000106063836 */ /* 0x000fe40000000000 */
[----:B------:R-:W-:Y:S05]  /*32660*/  @P0 BRA `(.L_x_576) ;  /* 0xfffffffc00a00947 */ /* 0x000fea000383ffff */
[----:B------:R-:W-:Y:S05]  /*32670*/  BSYNC.RECONVERGENT B1 ;  /* 0x0000000000017941 */ /* 0x000fea0003800200 */
.L_x_575:
[----:B------:R-:W-:Y:S01]  /*32680*/  ISETP.NE.AND P0, PT, R9, RZ, PT ;  /* 0x000000ff0900720c */ /* 0x000fe20003f05270 */
[----:B------:R-:W-:-:S12]  /*32690*/  BSSY.RECONVERGENT B1, `(.L_x_577) ;  /* 0x0000019000017945 */ /* 0x000fd80003800200 */
[----:B------:R-:W-:Y:S05]  /*326a0*/  @!P0 BRA `(.L_x_578) ;  /* 0x00000000005c8947 */ /* 0x000fea0003800000 */
[----:B------:R-:W-:Y:S01]  /*326b0*/  ISETP.NE.AND P0, PT, R9, 0x1, PT ;  /* 0x000000010900780c */ /* 0x000fe20003f05270 */
[----:B------:R-:W-:Y:S01]  /*326c0*/  BSSY.RECONVERGENT B2, `(.L_x_579) ;  /* 0x000000d000027945 */ /* 0x000fe20003800200 */
[----:B------:R-:W-:-:S04]  /*326d0*/  LOP3.LUT R5, R5, 0x1, RZ, 0xc0, !PT ;  /* 0x0000000105057812 */ /* 0x000fc800078ec0ff */
[----:B------:R-:W-:-:S07]  /*326e0*/  ISETP.NE.U32.AND P2, PT, R5, 0x1, PT ;  /* 0x000000010500780c */ /* 0x000fce0003f45070 */
[----:B------:R-:W-:Y:S06]  /*326f0*/  @!P0 BRA `(.L_x_580) ;  /* 0x0000000000248947 */ /* 0x000fec0003800000 */
[----:B------:R-:W1:Y:S01]  /*32700*/  ATOMS.EXCH R5, [R15+0x11000], RZ ;  /* 0x011000ff0f05738c */ /* 0x000e620004000000 */
[----:B------:R-:W-:-:S03]  /*32710*/  VIADD R0, R14, 0x600 ;  /* 0x000006000e007836 */ /* 0x000fc60000000000 */
[----:B------:R-:W2:Y:S01]  /*32720*/  ATOMS.EXCH R7, [R15+0x11400], RZ ;  /* 0x011400ff0f07738c */ /* 0x000ea20004000000 */
[----:B-1----:R-:W-:Y:S02]  /*32730*/  ISETP.NE.AND P0, PT, R5, RZ, PT ;  /* 0x000000ff0500720c */ /* 0x002fe40003f05270 */
[----:B--2---:R-:W-:-:S11]  /*32740*/  ISETP.NE.AND P1, PT, R7, RZ, PT ;  /* 0x000000ff0700720c */ /* 0x004fd60003f25270 */
[----:B------:R1:W-:Y:S01]  /*32750*/  @P0 STG.E desc[UR8][R12.64+0x1000], R5 ;  /* 0x001000050c000986 */ /* 0x0003e2000c101908 */
[----:B------:R-:W-:-:S03]  /*32760*/  @P0 VIADD R6, R6, 0x1 ;  /* 0x0000000106060836 */ /* 0x000fc60000000000 */
[----:B------:R1:W-:Y:S01]  /*32770*/  @P1 STG.E desc[UR8][R12.64+0x1400], R7 ;  /* 0x001400070c001986 */ /* 0x0003e2000c101908 */
[----:B------:R-:W-:-:S07]  /*32780*/  @P1 VIADD R6, R6, 0x1 ;  /* 0x0000000106061836 */ /* 0x000fce0000000000 */
.L_x_580:
[----:B------:R-:W-:Y:S05]  /*32790*/  BSYNC.RECONVERGENT B2 ;  /* 0x0000000000027941 */ /* 0x000fea0003800200 */
.L_x_579:
[----:B------:R-:W-:Y:S05]  /*327a0*/  @P2 BRA `(.L_x_578) ;  /* 0x00000000001c2947 */ /* 0x000fea0003800000 */
[----:B------:R-:W-:-:S06]  /*327b0*/  IMAD R3, R0, 0x4, R3 ;  /* 0x0000000400037824 */ /* 0x000fcc00078e0203 */
[----:B------:R-:W2:Y:S02]  /*327c0*/  ATOMS.EXCH R3, [R3+0x10000], RZ ;  /* 0x010000ff0303738c */ /* 0x000ea40004000000 */
[----:B--2---:R-:W-:-:S13]  /*327d0*/  ISETP.NE.AND P0, PT, R3, RZ, PT ;  /* 0x000000ff0300720c */ /* 0x004fda0003f05270 */
[----:B-1----:R-:W-:Y:S02]  /*327e0*/  @P0 VIADD R5, R0, UR15 ;  /* 0x0000000f00050c36 */ /* 0x002fe40008000000 */
[----:B------:R-:W-:Y:S02]  /*327f0*/  @P0 VIADD R6, R6, 0x1 ;  /* 0x0000000106060836 */ /* 0x000fe40000000000 */
[----:B------:R-:W-:-:S05]  /*32800*/  @P0 IMAD.WIDE.U32 R10, R5, 0x4, R10 ;  /* 0x00000004050a0825 */ /* 0x000fca00078e000a */
[----:B------:R2:W-:Y:S02]  /*32810*/  @P0 STG.E desc[UR8][R10.64], R3 ;  /* 0x000000030a000986 */ /* 0x0005e4000c101908 */
.L_x_578:
[----:B------:R-:W-:Y:S05]  /*32820*/  BSYNC.RECONVERGENT B1 ;  /* 0x0000000000017941 */ /* 0x000fea0003800200 */
.L_x_577:
[----:B------:R-:W-:Y:S01]  /*32830*/  ISETP.NE.AND P0, PT, R2, RZ, PT ;  /* 0x000000ff0200720c */ /* 0x000fe20003f05270 */
[----:B------:R-:W-:Y:S01]  /*32840*/  BSSY.RECONVERGENT B1, `(.L_x_581) ;  /* 0x00000b4000017945 */ /* 0x000fe20003800200 */
[----:B--2---:R-:W-:-:S11]  /*32850*/  IMAD.MOV.U32 R3, RZ, RZ, RZ ;  /* 0x000000ffff037224 */ /* 0x004fd600078e00ff */
[----:B------:R-:W-:Y:S05]  /*32860*/  @!P0 BRA `(.L_x_582) ;  /* 0x0000000800c48947 */ /* 0x000fea0003800000 */
[C---:B------:R-:W-:Y:S01]  /*32870*/  ISETP.GE.U32.AND P0, PT, R2.reuse, 0x4, PT ;  /* 0x000000040200780c */ /* 0x040fe20003f06070 */
[----:B------:R-:W-:Y:S01]  /*32880*/  BSSY.RECONVERGENT B2, `(.L_x_583) ;  /* 0x0000099000027945 */ /* 0x000fe20003800200 */
[----:B------:R-:W-:Y:S01]  /*32890*/  LOP3.LUT R0, R2, 0x3, RZ, 0xc0, !PT ;  /* 0x0000000302007812 */ /* 0x000fe200078ec0ff */
[----:B------:R-:W-:-:S10]  /*328a0*/  IMAD.MOV.U32 R3, RZ, RZ, RZ ;  /* 0x000000ffff037224 */ /* 0x000fd400078e00ff */
[----:B------:R-:W-:Y:S05]  /*328b0*/  @!P0 BRA `(.L_x_584) ;  /* 0x0000000800548947 */ /* 0x000fea0003800000 */
[----:B------:R-:W-:Y:S01]  /*328c0*/  LOP3.LUT R3, R2, 0xfffffffc, RZ, 0xc0, !PT ;  /* 0xfffffffc02037812 */ /* 0x000fe200078ec0ff */
[----:B------:R-:W2:Y:S01]  /*328d0*/  LDC.64 R8, c[0x0][0x380] ;  /* 0x0000e000ff087b82 */ /* 0x000ea20000000a00 */
[----:B------:R-:W-:Y:S01]  /*328e0*/  BSSY.RELIABLE B3, `(.L_x_585) ;  /* 0x000007e000037945 */ /* 0x000fe20003800100 */
[----:B-1----:R-:W-:Y:S02]  /*328f0*/  VIADD R5, R4, 0x3 ;  /* 0x0000000304057836 */ /* 0x002fe40000000000 */
[----:B------:R-:W-:Y:S02]  /*32900*/  IMAD.MOV R7, RZ, RZ, -R3 ;  /* 0x000000ffff077224 */ /* 0x000fe400078e0a03 */
[----:B------:R-:W-:-:S03]  /*32910*/  VIADD R2, R1, 0x20 ;  /* 0x0000002001027836 */ /* 0x000fc60000000000 */
[----:B------:R-:W-:-:S13]  /*32920*/  ISETP.GE.AND P0, PT, R7, RZ, PT ;  /* 0x000000ff0700720c */ /* 0x000fda0003f06270 */
[----:B------:R-:W-:Y:S05]  /*32930*/  @P0 BRA `(.L_x_586) ;  /* 0x0000000400e00947 */ /* 0x000fea0003800000 */
[----:B------:R-:W-:Y:S01]  /*32940*/  IMAD.MOV R10, RZ, RZ, -R7 ;  /* 0x000000ffff0a7224 */ /* 0x000fe200078e0a07 */
[----:B------:R-:W-:Y:S01]  /*32950*/  BSSY.RECONVERGENT B4, `(.L_x_587) ;  /* 0x000004a000047945 */ /* 0x000fe20003800200 */
[----:B------:R-:W-:-:S03]  /*32960*/  PLOP3.LUT P0, PT, PT, PT, PT, 0x80, 0x8 ;  /* 0x000000000008781c */ /* 0x000fc60003f0f070 */
[----:B------:R-:W-:-:S13]  /*32970*/  ISETP.GT.AND P1, PT, R10, 0xc, PT ;  /* 0x0000000c0a00780c */ /* 0x000fda0003f24270 */
[----:B------:R-:W-:Y:S05]  /*32980*/  @!P1 BRA `(.L_x_588) ;  /* 0x0000000400189947 */ /* 0x000fea0003800000 */
[----:B------:R-:W1:Y:S01]  /*32990*/  LDC.64 R10, c[0x0][0x380] ;  /* 0x0000e000ff0a7b82 */ /* 0x000e620000000a00 */
[----:B------:R-:W-:-:S13]  /*329a0*/  PLOP3.LUT P0, PT, PT, PT, PT, 0x8, 0x80 ;  /* 0x000000000080781c */ /* 0x000fda0003f0e170 */
.L_x_589:
[----:B---3--:R-:W3:Y:S04]  /*329b0*/  LDL.64 R26, [R2+-0x18] ;  /* 0xffffe800021a7983 */ /* 0x008ee80000100a00 */
[----:B0-----:R-:W4:Y:S04]  /*329c0*/  LDL.64 R20, [R2+-0x10] ;  /* 0xfffff00002147983 */ /* 0x001f280000100a00 */
[----:B------:R-:W5:Y:S04]  /*329d0*/  LDL.64 R14, [R2+-0x8] ;  /* 0xfffff800020e7983 */ /* 0x000f680000100a00 */
[----:B------:R-:W2:Y:S01]  /*329e0*/  LDL.64 R16, [R2] ;  /* 0x0000000002107983 */ /* 0x000ea20000100a00 */
[----:B------:R-:W-:-:S02]  /*329f0*/  VIADD R23, R5, 0xfffffffd ;  /* 0xfffffffd05177836 */ /* 0x000fc40000000000 */
[----:B------:R-:W-:Y:S01]  /*32a00*/  VIADD R19, R5, 0xfffffffe ;  /* 0xfffffffe05137836 */ /* 0x000fe20000000000 */
[----:B------:R-:W2:Y:S01]  /*32a10*/  LDL.64 R28, [R2+0x8] ;  /* 0x00000800021c7983 */ /* 0x000ea20000100a00 */
[----:B-1----:R-:W-:-:S03]  /*32a20*/  IMAD.WIDE.U32 R22, R23, 0x8, R10 ;  /* 0x0000000817167825 */ /* 0x002fc600078e000a */
[----:B------:R-:W2:Y:S01]  /*32a30*/  LDL.64 R12, [R2+0x10] ;  /* 0x00001000020c7983 */ /* 0x000ea20000100a00 */
[----:B------:R-:W-:-:S04]  /*32a40*/  IMAD.WIDE.U32 R18, R19, 0x8, R10 ;  /* 0x0000000813127825 */ /* 0x000fc800078e000a */
[----:B------:R-:W-:Y:S01]  /*32a50*/  VIADD R25, R5, 0xffffffff ;  /* 0xffffffff05197836 */ /* 0x000fe20000000000 */
[----:B---3--:R0:W-:Y:S04]  /*32a60*/  STG.E.64 desc[UR8][R22.64], R26 ;  /* 0x0000001a16007986 */ /* 0x0081e8000c101b08 */
[----:B----4-:R1:W-:Y:S04]  /*32a70*/  STG.E.64 desc[UR8][R18.64], R20 ;  /* 0x0000001412007986 */ /* 0x0103e8000c101b08 */
[----:B0-----:R-:W3:Y:S04]  /*32a80*/  LDL.64 R26, [R2+0x30] ;  /* 0x00003000021a7983 */ /* 0x001ee80000100a00 */
[----:B-1----:R-:W4:Y:S01]  /*32a90*/  LDL.64 R18, [R2+0x18] ;  /* 0x0000180002127983 */ /* 0x002f220000100a00 */
[----:B------:R-:W-:-:S04]  /*32aa0*/  IMAD.WIDE.U32 R20, R25, 0x8, R10 ;  /* 0x0000000819147825 */ /* 0x000fc800078e000a */
[C---:B------:R-:W-:Y:S01]  /*32ab0*/  IMAD.WIDE.U32 R24, R5.reuse, 0x8, R10 ;  /* 0x0000000805187825 */ /* 0x040fe200078e000a */
[----:B-----5:R0:W-:Y:S04]  /*32ac0*/  STG.E.64 desc[UR8][R20.64], R14 ;  /* 0x0000000e14007986 */ /* 0x0201e8000c101b08 */
[----:B--2---:R1:W-:Y:S04]  /*32ad0*/  STG.E.64 desc[UR8][R24.64], R16 ;  /* 0x0000001018007986 */ /* 0x0043e8000c101b08 */
[----:B0-----:R-:W2:Y:S04]  /*32ae0*/  LDL.64 R14, [R2+0x20] ;  /* 0x00002000020e7983 */ /* 0x001ea80000100a00 */
[----:B-1----:R-:W5:Y:S01]  /*32af0*/  LDL.64 R16, [R2+0x28] ;  /* 0x0000280002107983 */ /* 0x002f620000100a00 */
[----:B------:R-:W-:-:S02]  /*32b00*/  VIADD R23, R5, 0x1 ;  /* 0x0000000105177836 */ /* 0x000fc40000000000 */
[----:B------:R-:W-:Y:S01]  /*32b10*/  VIADD R21, R5, 0x2 ;  /* 0x0000000205157836 */ /* 0x000fe20000000000 */
[----:B------:R-:W3:Y:S01]  /*32b20*/  LDL.64 R24, [R2+0x38] ;  /* 0x0000380002187983 */ /* 0x000ee20000100a00 */
[----:B------:R-:W-:-:S05]  /*32b30*/  IMAD.WIDE.U32 R22, R23, 0x8, R10 ;  /* 0x0000000817167825 */ /* 0x000fca00078e000a */
[----:B------:R0:W-:Y:S02]  /*32b40*/  STG.E.64 desc[UR8][R22.64], R28 ;  /* 0x0000001c16007986 */ /* 0x0001e4000c101b08 */
[----:B0-----:R-:W-:-:S04]  /*32b50*/  IMAD.WIDE.U32 R22, R21, 0x8, R10 ;  /* 0x0000000815167825 */ /* 0x001fc800078e000a */
[----:B------:R-:W-:Y:S01]  /*32b60*/  VIADD R21, R5, 0x3 ;  /* 0x0000000305157836 */ /* 0x000fe20000000000 */
[----:B------:R0:W-:Y:S03]  /*32b70*/  STG.E.64 desc[UR8][R22.64], R12 ;  /* 0x0000000c16007986 */ /* 0x0001e6000c101b08 */
[----:B------:R-:W-:-:S04]  /*32b80*/  IMAD.WIDE.U32 R20, R21, 0x8, R10 ;  /* 0x0000000815147825 */ /* 0x000fc800078e000a */
[----:B0-----:R-:W-:Y:S01]  /*32b90*/  VIADD R13, R5, 0x4 ;  /* 0x00000004050d7836 */ /* 0x001fe20000000000 */
[----:B----4-:R0:W-:Y:S03]  /*32ba0*/  STG.E.64 desc[UR8][R20.64], R18 ;  /* 0x0000001214007986 */ /* 0x0101e6000c101b08 */
[----:B0-----:R-:W-:Y:S01]  /*32bb0*/  IMAD.WIDE.U32 R18, R13, 0x8, R10 ;  /* 0x000000080d127825 */ /* 0x001fe200078e000a */
[----:B------:R-:W4:Y:S03]  /*32bc0*/  LDL.64 R20, [R2+0x40] ;  /* 0x0000400002147983 */ /* 0x000f260000100a00 */
[----:B------:R-:W-:-:S04]  /*32bd0*/  VIADD R13, R5, 0x5 ;  /* 0x00000005050d7836 */ /* 0x000fc80000000000 */
[----:B------:R-:W-:Y:S01]  /*32be0*/  IMAD.WIDE.U32 R12, R13, 0x8, R10 ;  /* 0x000000080d0c7825 */ /* 0x000fe200078e000a */
[----:B--2---:R0:W-:Y:S04]  /*32bf0*/  STG.E.64 desc[UR8][R18.64], R14 ;  /* 0x0000000e12007986 */ /* 0x0041e8000c101b08 */
[----:B-----5:R1:W-:Y:S04]  /*32c00*/  STG.E.64 desc[UR8][R12.64], R16 ;  /* 0x000000100c007986 */ /* 0x0203e8000c101b08 */
[----:B0-----:R-:W2:Y:S04]  /*32c10*/  LDL.64 R14, [R2+0x48] ;  /* 0x00004800020e7983 */ /* 0x001ea80000100a00 */
[----:B------:R-:W5:Y:S04]  /*32c20*/  LDL.64 R18, [R2+0x50] ;  /* 0x0000500002127983 */ /* 0x000f680000100a00 */
[----:B-1----:R-:W5:Y:S04]  /*32c30*/  LDL.64 R16, [R2+0x58] ;  /* 0x0000580002107983 */ /* 0x002f680000100a00 */
[----:B------:R0:W5:Y:S01]  /*32c40*/  LDL.64 R12, [R2+0x60] ;  /* 0x00006000020c7983 */ /* 0x0001620000100a00 */
[----:B------:R-:W-:-:S02]  /*32c50*/  VIADD R29, R5, 0x6 ;  /* 0x00000006051d7836 */ /* 0x000fc40000000000 */
[----:B------:R-:W-:Y:S02]  /*32c60*/  VIADD R23, R5, 0x7 ;  /* 0x0000000705177836 */ /* 0x000fe40000000000 */
[----:B------:R-:W-:-:S04]  /*32c70*/  IMAD.WIDE.U32 R28, R29, 0x8, R10 ;  /* 0x000000081d1c7825 */ /* 0x000fc800078e000a */
[----:B------:R-:W-:Y:S01]  /*32c80*/  IMAD.WIDE.U32 R22, R23, 0x8, R10 ;  /* 0x0000000817167825 */ /* 0x000fe200078e000a */
[----:B---3--:R1:W-:Y:S04]  /*32c90*/  STG.E.64 desc[UR8][R28.64], R26 ;  /* 0x0000001a1c007986 */ /* 0x0083e8000c101b08 */
[----:B------:R3:W-:Y:S01]  /*32ca0*/  STG.E.64 desc[UR8][R22.64], R24 ;  /* 0x0000001816007986 */ /* 0x0007e2000c101b08 */
[----:B-1----:R-:W-:-:S04]  /*32cb0*/  VIADD R27, R5, 0x8 ;  /* 0x00000008051b7836 */ /* 0x002fc80000000000 */
[----:B---3--:R-:W-:-:S04]  /*32cc0*/  IMAD.WIDE.U32 R24, R27, 0x8, R10 ;  /* 0x000000081b187825 */ /* 0x008fc800078e000a */
[C---:B------:R-:W-:Y:S02]  /*32cd0*/  VIADD R23, R5.reuse, 0x9 ;  /* 0x0000000905177836 */ /* 0x040fe40000000000 */
[C---:B------:R-:W-:Y:S02]  /*32ce0*/  VIADD R29, R5.reuse, 0xa ;  /* 0x0000000a051d7836 */ /* 0x040fe40000000000 */
[----:B------:R-:W-:Y:S02]  /*32cf0*/  VIADD R27, R5, 0xb ;  /* 0x0000000b051b7836 */ /* 0x000fe40000000000 */
[----:B------:R-:W-:-:S04]  /*32d00*/  IMAD.WIDE.U32 R28, R29, 0x8, R10 ;  /* 0x000000081d1c7825 */ /* 0x000fc800078e000a */
[----:B------:R-:W-:-:S04]  /*32d10*/  IMAD.WIDE.U32 R26, R27, 0x8, R10 ;  /* 0x000000081b1a7825 */ /* 0x000fc800078e000a */
[----:B------:R-:W-:-:S05]  /*32d20*/  VIADD R7, R7, 0x10 ;  /* 0x0000001007077836 */ /* 0x000fca0000000000 */
[----:B------:R-:W-:Y:S01]  /*32d30*/  ISETP.GE.AND P1, PT, R7, -0xc, PT ;  /* 0xfffffff40700780c */ /* 0x000fe20003f26270 */
[----:B0-----:R-:W-:Y:S01]  /*32d40*/  VIADD R2, R2, 0x80 ;  /* 0x0000008002027836 */ /* 0x001fe20000000000 */
[----:B----4-:R0:W-:Y:S02]  /*32d50*/  STG.E.64 desc[UR8][R24.64], R20 ;  /* 0x0000001418007986 */ /* 0x0101e4000c101b08 */
[----:B0-----:R-:W-:-:S04]  /*32d60*/  IMAD.WIDE.U32 R20, R23, 0x8, R10 ;  /* 0x0000000817147825 */ /* 0x001fc800078e000a */
[----:B------:R-:W-:-:S04]  /*32d70*/  VIADD R23, R5, 0xc ;  /* 0x0000000c05177836 */ /* 0x000fc80000000000 */
[----:B------:R-:W-:Y:S01]  /*32d80*/  IMAD.WIDE.U32 R22, R23, 0x8, R10 ;  /* 0x0000000817167825 */ /* 0x000fe200078e000a */
[----:B--2---:R3:W-:Y:S04]  /*32d90*/  STG.E.64 desc[UR8][R20.64], R14 ;  /* 0x0000000e14007986 */ /* 0x0047e8000c101b08 */
[----:B-----5:R3:W-:Y:S04]  /*32da0*/  STG.E.64 desc[UR8][R28.64], R18 ;  /* 0x000000121c007986 */ /* 0x0207e8000c101b08 */
[----:B------:R3:W-:Y:S04]  /*32db0*/  STG.E.64 desc[UR8][R26.64], R16 ;  /* 0x000000101a007986 */ /* 0x0007e8000c101b08 */
[----:B------:R3:W-:Y:S01]  /*32dc0*/  STG.E.64 desc[UR8][R22.64], R12 ;  /* 0x0000000c16007986 */ /* 0x0007e2000c101b08 */
[----:B------:R-:W-:Y:S01]  /*32dd0*/  VIADD R5, R5, 0x10 ;  /* 0x0000001005057836 */ /* 0x000fe20000000000 */
[----:B------:R-:W-:Y:S06]  /*32de0*/  @!P1 BRA `(.L_x_589) ;  /* 0xfffffff800f09947 */ /* 0x000fec000383ffff */
.L_x_588:
[----:B------:R-:W-:Y:S05]  /*32df0*/  BSYNC.RECONVERGENT B4 ;  /* 0x0000000000047941 */ /* 0x000fea0003800200 */
.L_x_587:
[----:B------:R-:W-:Y:S01]  /*32e00*/  IMAD.MOV R10, RZ, RZ, -R7 ;  /* 0x000000ffff0a7224 */ /* 0x000fe200078e0a07 */
[----:B------:R-:W-:Y:S04]  /*32e10*/  BSSY.RECONVERGENT B4, `(.L_x_590) ;  /* 0x0000027000047945 */ /* 0x000fe80003800200 */
[----:B------:R-:W-:-:S13]  /*32e20*/  ISETP.GT.AND P1, PT, R10, 0x4, PT ;  /* 0x000000040a00780c */ /* 0x000fda0003f24270 */
[----:B------:R-:W-:Y:S05]  /*32e30*/  @!P1 BRA `(.L_x_591) ;  /* 0x0000000000909947 */ /* 0x000fea0003800000 */
[----:B0--3--:R-:W3:Y:S01]  /*32e40*/  LDL.64 R16, [R2+-0x18] ;  /* 0xffffe80002107983 */ /* 0x009ee20000100a00 */
[----:B------:R-:W0:Y:S03]  /*32e50*/  LDC.64 R24, c[0x0][0x380] ;  /* 0x0000e000ff187b82 */ /* 0x000e260000000a00 */
[----:B------:R-:W4:Y:S01]  /*32e60*/  LDL.64 R22, [R2+-0x10] ;  /* 0xfffff00002167983 */ /* 0x000f220000100a00 */
[----:B------:R-:W-:-:S03]  /*32e70*/  VIADD R11, R5, 0xfffffffd ;  /* 0xfffffffd050b7836 */ /* 0x000fc60000000000 */
[----:B------:R-:W5:Y:S01]  /*32e80*/  LDL.64 R14, [R2+-0x8] ;  /* 0xfffff800020e7983 */ /* 0x000f620000100a00 */
[----:B------:R-:W-:-:S03]  /*32e90*/  VIADD R13, R5, 0xfffffffe ;  /* 0xfffffffe050d7836 */ /* 0x000fc60000000000 */
[----:B------:R-:W2:Y:S04]  /*32ea0*/  LDL.64 R26, [R2] ;  /* 0x00000000021a7983 */ /* 0x000ea80000100a00 */
[----:B------:R-:W2:Y:S01]  /*32eb0*/  LDL.64 R20, [R2+0x8] ;  /* 0x0000080002147983 */ /* 0x000ea20000100a00 */
[----:B0-----:R-:W-:-:S04]  /*32ec0*/  IMAD.WIDE.U32 R10, R11, 0x8, R24 ;  /* 0x000000080b0a7825 */ /* 0x001fc800078e0018 */
[----:B------:R-:W-:Y:S01]  /*32ed0*/  IMAD.WIDE.U32 R12, R13, 0x8, R24 ;  /* 0x000000080d0c7825 */ /* 0x000fe200078e0018 */
[----:B---3--:R0:W-:Y:S04]  /*32ee0*/  STG.E.64 desc[UR8][R10.64], R16 ;  /* 0x000000100a007986 */ /* 0x0081e8000c101b08 */
[----:B----4-:R1:W-:Y:S04]  /*32ef0*/  STG.E.64 desc[UR8][R12.64], R22 ;  /* 0x000000160c007986 */ /* 0x0103e8000c101b08 */
[----:B0-----:R-:W3:Y:S04]  /*32f00*/  LDL.64 R16, [R2+0x10] ;  /* 0x0000100002107983 */ /* 0x001ee80000100a00 */
[----:B-1----:R-:W4:Y:S04]  /*32f10*/  LDL.64 R12, [R2+0x18] ;  /* 0x00001800020c7983 */ /* 0x002f280000100a00 */
[----:B------:R0:W4:Y:S01]  /*32f20*/  LDL.64 R10, [R2+0x20] ;  /* 0x00002000020a7983 */ /* 0x0001220000100a00 */
[----:B------:R-:W-:-:S02]  /*32f30*/  VIADD R29, R5, 0xffffffff ;  /* 0xffffffff051d7836 */ /* 0x000fc40000000000 */
[----:B------:R-:W-:-:S04]  /*32f40*/  IMAD.WIDE.U32 R18, R5, 0x8, R24 ;  /* 0x0000000805127825 */ /* 0x000fc800078e0018 */
[----:B------:R-:W-:-:S04]  /*32f50*/  IMAD.WIDE.U32 R28, R29, 0x8, R24 ;  /* 0x000000081d1c7825 */ /* 0x000fc800078e0018 */
[----:B------:R-:W-:Y:S01]  /*32f60*/  VIADD R23, R5, 0x1 ;  /* 0x0000000105177836 */ /* 0x000fe20000000000 */
[----:B-----5:R1:W-:Y:S04]  /*32f70*/  STG.E.64 desc[UR8][R28.64], R14 ;  /* 0x0000000e1c007986 */ /* 0x0203e8000c101b08 */
[----:B--2---:R2:W-:Y:S01]  /*32f80*/  STG.E.64 desc[UR8][R18.64], R26 ;  /* 0x0000001a12007986 */ /* 0x0045e2000c101b08 */
[----:B------:R-:W-:-:S04]  /*32f90*/  IMAD.WIDE.U32 R22, R23, 0x8, R24 ;  /* 0x0000000817167825 */ /* 0x000fc800078e0018 */
[C---:B-1----:R-:W-:Y:S02]  /*32fa0*/  VIADD R15, R5.reuse, 0x3 ;  /* 0x00000003050f7836 */ /* 0x042fe40000000000 */
[C---:B--2---:R-:W-:Y:S02]  /*32fb0*/  VIADD R19, R5.reuse, 0x2 ;  /* 0x0000000205137836 */ /* 0x044fe40000000000 */
[----:B------:R-:W-:Y:S02]  /*32fc0*/  VIADD R27, R5, 0x4 ;  /* 0x00000004051b7836 */ /* 0x000fe40000000000 */
[--C-:B------:R-:W-:Y:S01]  /*32fd0*/  IMAD.WIDE.U32 R18, R19, 0x8, R24.reuse ;  /* 0x0000000813127825 */ /* 0x100fe200078e0018 */
[----:B------:R1:W-:Y:S03]  /*32fe0*/  STG.E.64 desc[UR8][R22.64], R20 ;  /* 0x0000001416007986 */ /* 0x0003e6000c101b08 */
[----:B------:R-:W-:-:S04]  /*32ff0*/  IMAD.WIDE.U32 R14, R15, 0x8, R24 ;  /* 0x000000080f0e7825 */ /* 0x000fc800078e0018 */
[----:B------:R-:W-:Y:S01]  /*33000*/  IMAD.WIDE.U32 R24, R27, 0x8, R24 ;  /* 0x000000081b187825 */ /* 0x000fe200078e0018 */
[----:B------:R-:W-:-:S03]  /*33010*/  PLOP3.LUT P0, PT, PT, PT, PT, 0x8, 0x80 ;  /* 0x000000000080781c */ /* 0x000fc60003f0e170 */
[----:B------:R-:W-:Y:S02]  /*33020*/  VIADD R7, R7, 0x8 ;  /* 0x0000000807077836 */ /* 0x000fe40000000000 */
[----:B0-----:R-:W-:Y:S02]  /*33030*/  VIADD R2, R2, 0x40 ;  /* 0x0000004002027836 */ /* 0x001fe40000000000 */
[----:B------:R-:W-:Y:S01]  /*33040*/  VIADD R5, R5, 0x8 ;  /* 0x0000000805057836 */ /* 0x000fe20000000000 */
[----:B---3--:R1:W-:Y:S04]  /*33050*/  STG.E.64 desc[UR8][R18.64], R16 ;  /* 0x0000001012007986 */ /* 0x0083e8000c101b08 */
[----:B----4-:R1:W-:Y:S04]  /*33060*/  STG.E.64 desc[UR8][R14.64], R12 ;  /* 0x0000000c0e007986 */ /* 0x0103e8000c101b08 */
[----:B------:R1:W-:Y:S02]  /*33070*/  STG.E.64 desc[UR8][R24.64], R10 ;  /* 0x0000000a18007986 */ /* 0x0003e4000c101b08 */
.L_x_591:
[----:B------:R-:W-:Y:S05]  /*33080*/  BSYNC.RECONVERGENT B4 ;  /* 0x0000000000047941 */ /* 0x000fea0003800200 */
.L_x_590:
[----:B------:R-:W-:-:S13]  /*33090*/  ISETP.EQ.AND P1, PT, R7, RZ, PT ;  /* 0x000000ff0700720c */ /* 0x000fda0003f22270 */
[----:B------:R-:W-:Y:S05]  /*330a0*/  @!P0 BREAK.RELIABLE P1, B3 ;  /* 0x0000000000038942 */ /* 0x000fea0000800100 */
[----:B------:R-:W-:Y:S05]  /*330b0*/  @!P0 BRA P1, `(.L_x_584) ;  /* 0x0000000000548947 */ /* 0x000fea0000800000 */
.L_x_586:
[----:B------:R-:W-:Y:S05]  /*330c0*/  BSYNC.RELIABLE B3 ;  /* 0x0000000000037941 */ /* 0x000fea0003800100 */
.L_x_585:
[----:B-1--4-:R-:W4:Y:S04]  /*330d0*/  LDL.64 R24, [R2+-0x18] ;  /* 0xffffe80002187983 */ /* 0x012f280000100a00 */
[----:B0--3--:R-:W3:Y:S04]  /*330e0*/  LDL.64 R22, [R2+-0x10] ;  /* 0xfffff00002167983 */ /* 0x009ee80000100a00 */
[----:B------:R-:W5:Y:S04]  /*330f0*/  LDL.64 R10, [R2+-0x8] ;  /* 0xfffff800020a7983 */ /* 0x000f680000100a00 */
[----:B------:R0:W5:Y:S01]  /*33100*/  LDL.64 R12, [R2] ;  /* 0x00000000020c7983 */ /* 0x0001620000100a00 */
[----:B------:R-:W-:-:S02]  /*33110*/  VIADD R15, R5, 0xfffffffd ;  /* 0xfffffffd050f7836 */ /* 0x000fc40000000000 */
[C---:B------:R-:W-:Y:S02]  /*33120*/  VIADD R17, R5.reuse, 0xfffffffe ;  /* 0xfffffffe05117836 */ /* 0x040fe40000000000 */
[----:B------:R-:W-:Y:S02]  /*33130*/  VIADD R19, R5, 0xffffffff ;  /* 0xffffffff05137836 */ /* 0x000fe40000000000 */
[----:B--2---:R-:W-:-:S04]  /*33140*/  IMAD.WIDE.U32 R14, R15, 0x8, R8 ;  /* 0x000000080f0e7825 */ /* 0x004fc800078e0008 */
[----:B------:R-:W-:-:S04]  /*33150*/  IMAD.WIDE.U32 R16, R17, 0x8, R8 ;  /* 0x0000000811107825 */ /* 0x000fc800078e0008 */
[----:B------:R-:W-:-:S04]  /*33160*/  IMAD.WIDE.U32 R18, R19, 0x8, R8 ;  /* 0x0000000813127825 */ /* 0x000fc800078e0008 */
[----:B------:R-:W-:-:S04]  /*33170*/  IMAD.WIDE.U32 R20, R5, 0x8, R8 ;  /* 0x0000000805147825 */ /* 0x000fc800078e0008 */
[----:B------:R-:W-:Y:S02]  /*33180*/  VIADD R7, R7, 0x4 ;  /* 0x0000000407077836 */ /* 0x000fe40000000000 */
[----:B------:R-:W-:Y:S02]  /*33190*/  VIADD R5, R5, 0x4 ;  /* 0x0000000405057836 */ /* 0x000fe40000000000 */
[----:B0-----:R-:W-:Y:S01]  /*331a0*/  VIADD R2, R2, 0x20 ;  /* 0x0000002002027836 */ /* 0x001fe20000000000 */
[----:B------:R-:W-:Y:S01]  /*331b0*/  ISETP.NE.AND P0, PT, R7, RZ, PT ;  /* 0x000000ff0700720c */ /* 0x000fe20003f05270 */
[----:B----4-:R4:W-:Y:S04]  /*331c0*/  STG.E.64 desc[UR8][R14.64], R24 ;  /* 0x000000180e007986 */ /* 0x0109e8000c101b08 */
[----:B---3--:R4:W-:Y:S04]  /*331d0*/  STG.E.64 desc[UR8][R16.64], R22 ;  /* 0x0000001610007986 */ /* 0x0089e8000c101b08 */
[----:B-----5:R4:W-:Y:S04]  /*331e0*/  STG.E.64 desc[UR8][R18.64], R10 ;  /* 0x0000000a12007986 */ /* 0x0209e8000c101b08 */
[----:B------:R4:W-:Y:S01]  /*331f0*/  STG.E.64 desc[UR8][R20.64], R12 ;  /* 0x0000000c14007986 */ /* 0x0009e2000c101b08 */
[----:B------:R-:W-:Y:S05]  /*33200*/  @P0 BRA `(.L_x_585) ;  /* 0xfffffffc00b00947 */ /* 0x000fea000383ffff */
.L_x_584:
[----:B------:R-:W-:Y:S05]  /*33210*/  BSYNC.RECONVERGENT B2 ;  /* 0x0000000000027941 */ /* 0x000fea0003800200 */
.L_x_583:
[----:B------:R-:W-:-:S13]  /*33220*/  ISETP.NE.AND P0, PT, R0, RZ, PT ;  /* 0x000000ff0000720c */ /* 0x000fda0003f05270 */
[----:B------:R-:W-:Y:S05]  /*33230*/  @!P0 BRA `(.L_x_582) ;  /* 0x0000000000508947 */ /* 0x000fea0003800000 */
[----:B--2---:R-:W2:Y:S01]  /*33240*/  LDC.64 R8, c[0x0][0x380] ;  /* 0x0000e000ff087b82 */ /* 0x004ea20000000a00 */
[----:B-1----:R-:W-:Y:S02]  /*33250*/  IMAD.IADD R5, R4, 0x1, R3 ;  /* 0x0000000104057824 */ /* 0x002fe400078e0203 */
[----:B------:R-:W-:-:S04]  /*33260*/  IMAD.MOV.U32 R2, RZ, RZ, 0x8 ;  /* 0x00000008ff027424 */ /* 0x000fc800078e00ff */
[C---:B------:R-:W-:Y:S02]  /*33270*/  IMAD R2, R3.reuse, R2, UR7 ;  /* 0x0000000703027e24 */ /* 0x040fe4000f8e0202 */
[--C-:B------:R-:W-:Y:S02]  /*33280*/  IMAD.IADD R3, R3, 0x1, R0.reuse ;  /* 0x0000000103037824 */ /* 0x100fe400078e0200 */
[----:B------:R-:W-:Y:S02]  /*33290*/  IMAD.MOV R0, RZ, RZ, -R0 ;  /* 0x000000ffff007224 */ /* 0x000fe400078e0a00 */
[----:B------:R-:W-:Y:S02]  /*332a0*/  VIADD R2, R2, 0x8 ;  /* 0x0000000802027836 */ /* 0x000fe40000000000 */
[----:B--2---:R-:W-:-:S04]  /*332b0*/  IMAD.WIDE.U32 R8, R5, 0x8, R8 ;  /* 0x0000000805087825 */ /* 0x004fc800078e0008 */
[----:B------:R-:W-:Y:S02]  /*332c0*/  IMAD.MOV.U32 R5, RZ, RZ, R8 ;  /* 0x000000ffff057224 */ /* 0x000fe400078e0008 */
[----:B0--34-:R-:W-:-:S07]  /*332d0*/  IMAD.MOV.U32 R12, RZ, RZ, R9 ;  /* 0x000000ffff0c7224 */ /* 0x019fce00078e0009 */
.L_x_592:
[----:B0-----:R0:W2:Y:S01]  /*332e0*/  LDL.64 R8, [R2] ;  /* 0x0000000002087983 */ /* 0x0010a20000100a00 */
[----:B------:R-:W-:Y:S01]  /*332f0*/  IMAD.MOV.U32 R10, RZ, RZ, R5 ;  /* 0x000000ffff0a7224 */ /* 0x000fe200078e0005 */
[----:B------:R-:W-:Y:S01]  /*33300*/  IADD3 R5, P1, PT, R5, 0x8, RZ ;  /* 0x0000000805057810 */ /* 0x000fe20007f3e0ff */
[--C-:B------:R-:W-:Y:S02]  /*33310*/  IMAD.MOV.U32 R11, RZ, RZ, R12.reuse ;  /* 0x000000ffff0b7224 */ /* 0x100fe400078e000c */
[----:B------:R-:W-:Y:S02]  /*33320*/  VIADD R0, R0, 0x1 ;  /* 0x0000000100007836 */ /* 0x000fe40000000000 */
[----:B------:R-:W-:Y:S02]  /*33330*/  IMAD.X R12, RZ, RZ, R12, P1 ;  /* 0x000000ffff0c7224 */ /* 0x000fe400008e060c */
[----:B0-----:R-:W-:Y:S01]  /*33340*/  VIADD R2, R2, 0x8 ;  /* 0x0000000802027836 */ /* 0x001fe20000000000 */
[----:B------:R-:W-:Y:S01]  /*33350*/  ISETP.NE.AND P0, PT, R0, RZ, PT ;  /* 0x000000ff0000720c */ /* 0x000fe20003f05270 */
[----:B--2---:R0:W-:-:S12]  /*33360*/  STG.E.64 desc[UR8][R10.64], R8 ;  /* 0x000000080a007986 */ /* 0x0041d8000c101b08 */
[----:B------:R-:W-:Y:S05]  /*33370*/  @P0 BRA `(.L_x_592) ;  /* 0xfffffffc00d80947 */ /* 0x000fea000383ffff */
.L_x_582:
[----:B------:R-:W-:Y:S05]  /*33380*/  BSYNC.RECONVERGENT B1 ;  /* 0x0000000000017941 */ /* 0x000fea0003800200 */
.L_x_581:
[----:B------:R-:W-:Y:S05]  /*33390*/  WARPSYNC.ALL ;  /* 0x0000000000007948 */ /* 0x000fea0003800000 */
[----:B------:R-:W5:Y:S01]  /*333a0*/  LDL R0, [R1+0x4] ;  /* 0x0000040001007983 */ /* 0x000f620000100800 */
[----:B------:R-:W-:Y:S01]  /*333b0*/  BSSY.RECONVERGENT B1, `(.L_x_593) ;  /* 0x00000c6000017945 */ /* 0x000fe20003800200 */
[----:B-----5:R-:W-:-:S13]  /*333c0*/  ISETP.GT.U32.AND P0, PT, R0, 0x1e, PT ;  /* 0x0000001e0000780c */ /* 0x020fda0003f04070 */
[----:B------:R-:W-:Y:S05]  /*333d0*/  @P0 BRA `(.L_x_594) ;  /* 0x0000000c000c0947 */ /* 0x000fea0003800000 */
[C---:B------:R-:W-:Y:S01]  /*333e0*/  ISETP.GT.U32.AND P0, PT, R0.reuse, 0x1b, PT ;  /* 0x0000001b0000780c */ /* 0x040fe20003f04070 */
[----:B------:R-:W-:Y:S01]  /*333f0*/  BSSY.RECONVERGENT B2, `(.L_x_595) ;  /* 0x00000b3000027945 */ /* 0x000fe20003800200 */
[----:B------:R-:W-:Y:S01]  /*33400*/  LOP3.LUT R2, R0, 0x1f, RZ, 0x3c, !PT ;  /* 0x0000001f00027812 */ /* 0x000fe200078e3cff */
[----:B-1----:R-:W-:-:S03]  /*33410*/  IMAD.MOV.U32 R7, RZ, RZ, 0x1f ;  /* 0x0000001fff077424 */ /* 0x002fc600078e00ff */
[----:B------:R-:W-:-:S07]  /*33420*/  LOP3.LUT R0, R2, 0x3, RZ, 0xc0, !PT ;  /* 0x0000000302007812 */ /* 0x000fce00078ec0ff */
[----:B------:R-:W-:Y:S05]  /*33430*/  @P0 BRA `(.L_x_596) ;  /* 0x0000000800b80947 */ /* 0x000fea0003800000 */
[----:B------:R-:W-:Y:S01]  /*33440*/  LOP3.LUT R2, R2, 0xffff, RZ, 0xc0, !PT ;  /* 0x0000ffff02027812 */ /* 0x000fe200078ec0ff */
[----:B0-2---:R-:W0:Y:S01]  /*33450*/  LDC.64 R8, c[0x0][0x380] ;  /* 0x0000e000ff087b82 */ /* 0x005e220000000a00 */
[----:B------:R-:W-:Y:S04]  /*33460*/  BSSY.RECONVERGENT B3, `(.L_x_597) ;  /* 0x00000a9000037945 */ /* 0x000fe80003800200 */
[----:B------:R-:W-:Y:S01]  /*33470*/  BSSY.RELIABLE B4, `(.L_x_598) ;  /* 0x0000090000047945 */ /* 0x000fe20003800100 */
[----:B------:R-:W-:Y:S01]  /*33480*/  SHF.R.U32.HI R2, RZ, 0x2, R2 ;  /* 0x00000002ff027819 */ /* 0x000fe20000011602 */
[----:B------:R-:W-:Y:S02]  /*33490*/  VIADD R5, R3, 0x1 ;  /* 0x0000000103057836 */ /* 0x000fe40000000000 */
[----:B------:R-:W-:-:S02]  /*334a0*/  IMAD.IADD R7, R4, 0x1, R3 ;  /* 0x0000000104077824 */ /* 0x000fc400078e0203 */
[----:B------:R-:W-:Y:S02]  /*334b0*/  IMAD.SHL.U32 R2, R2, 0x4, RZ ;  /* 0x0000000402027824 */ /* 0x000fe400078e00ff */
[----:B------:R-:W-:-:S03]  /*334c0*/  IMAD.MOV.U32 R3, RZ, RZ, RZ ;  /* 0x000000ffff037224 */ /* 0x000fc600078e00ff */
[----:B------:R-:W-:-:S05]  /*334d0*/  LOP3.LUT R2, R2, 0x1c, RZ, 0xe2, !PT ;  /* 0x0000001c02027812 */ /* 0x000fca00078ee2ff */
[----:B------:R-:W-:-:S05]  /*334e0*/  IMAD.MOV R2, RZ, RZ, -R2 ;  /* 0x000000ffff027224 */ /* 0x000fca00078e0a02 */
[----:B------:R-:W-:-:S13]  /*334f0*/  ISETP.GE.AND P0, PT, R2, RZ, PT ;  /* 0x000000ff0200720c */ /* 0x000fda0003f06270 */
[----:B------:R-:W-:Y:S05]  /*33500*/  @P0 BRA `(.L_x_599) ;  /* 0x0000000800180947 */ /* 0x000fea0003800000 */
[----:B----4-:R-:W-:Y:S01]  /*33510*/  IMAD.MOV R10, RZ, RZ, -R2 ;  /* 0x000000ffff0a7224 */ /* 0x010fe200078e0a02 */
[----:B------:R-:W-:Y:S01]  /*33520*/  BSSY.RECONVERGENT B5, `(.L_x_600) ;  /* 0x0000053000057945 */ /* 0x000fe20003800200 */
[----:B------:R-:W-:-:S03]  /*33530*/  PLOP3.LUT P0, PT, PT, PT, PT, 0x80, 0x8 ;  /* 0x000000000008781c */ /* 0x000fc60003f0f070 */
[----:B------:R-:W-:-:S13]  /*33540*/  ISETP.GT.AND P1, PT, R10, 0xc, PT ;  /* 0x0000000c0a00780c */ /* 0x000fda0003f24270 */
[----:B------:R-:W-:Y:S05]  /*33550*/  @!P1 BRA `(.L_x_601) ;  /* 0x00000004003c9947 */ /* 0x000fea0003800000 */
[----:B------:R-:W1:Y:S01]  /*33560*/  LDC.64 R10, c[0x0][0x380] ;  /* 0x0000e000ff0a7b82 */ /* 0x000e620000000a00 */
[----:B------:R-:W-:-:S13]  /*33570*/  PLOP3.LUT P0, PT, PT, PT, PT, 0x8, 0x80 ;  /* 0x000000000080781c */ /* 0x000fda0003f0e170 */
.L_x_602:
[----:B--23--:R-:W-:-:S05]  /*33580*/  VIADD R12, R3, 0x1f ;  /* 0x0000001f030c7836 */ /* 0x00cfca0000000000 */
[----:B------:R-:W-:-:S05]  /*33590*/  LEA R27, R12, UR7, 0x3 ;  /* 0x000000070c1b7c11 */ /* 0x000fca000f8e18ff */
[----:B------:R-:W2:Y:S04]  /*335a0*/  LDL.64 R18, [R27+0x8] ;  /* 0x000008001b127983 */ /* 0x000ea80000100a00 */
[----:B------:R-:W3:Y:S04]  /*335b0*/  LDL.64 R16, [R27] ;  /* 0x000000001b107983 */ /* 0x000ee80000100a00 */
[----:B------:R-:W4:Y:S01]  /*335c0*/  LDL.64 R22, [R27+-0x8] ;  /* 0xfffff8001b167983 */ /* 0x000f220000100a00 */
[----:B------:R-:W-:-:S03]  /*335d0*/  VIADD R26, R3, 0x1b ;  /* 0x0000001b031a7836 */ /* 0x000fc60000000000 */
[----:B------:R5:W4:Y:S02]  /*335e0*/  LDL.64 R14, [R27+-0x10] ;  /* 0xfffff0001b0e7983 */ /* 0x000b240000100a00 */
[----:B------:R-:W-:Y:S01]  /*335f0*/  LEA R26, R26, UR7, 0x3 ;  /* 0x000000071a1a7c11 */ /* 0x000fe2000f8e18ff */
[----:B------:R-:W-:-:S04]  /*33600*/  VIADD R13, R7, 0x1 ;  /* 0x00000001070d7836 */ /* 0x000fc80000000000 */
[----:B------:R-:W4:Y:S01]  /*33610*/  LDL.64 R20, [R26+0x8] ;  /* 0x000008001a147983 */ /* 0x000f220000100a00 */
[----:B-1----:R-:W-:-:S04]  /*33620*/  IMAD.WIDE.U32 R24, R7, 0x8, R10 ;  /* 0x0000000807187825 */ /* 0x002fc800078e000a */
[----:B------:R-:W-:-:S04]  /*33630*/  IMAD.WIDE.U32 R12, R13, 0x8, R10 ;  /* 0x000000080d0c7825 */ /* 0x000fc800078e000a */
[C---:B------:R-:W-:Y:S02]  /*33640*/  VIADD R29, R7.reuse, 0x2 ;  /* 0x00000002071d7836 */ /* 0x040fe40000000000 */
[----:B-----5:R-:W-:Y:S01]  /*33650*/  VIADD R27, R7, 0x3 ;  /* 0x00000003071b7836 */ /* 0x020fe20000000000 */
[----:B--2---:R1:W-:Y:S04]  /*33660*/  STG.E.64 desc[UR8][R24.64], R18 ;  /* 0x0000001218007986 */ /* 0x0043e8000c101b08 */
[----:B---3--:R2:W-:Y:S04]  /*33670*/  STG.E.64 desc[UR8][R12.64], R16 ;  /* 0x000000100c007986 */ /* 0x0085e8000c101b08 */
[----:B-1----:R-:W3:Y:S04]  /*33680*/  LDL.64 R18, [R26] ;  /* 0x000000001a127983 */ /* 0x002ee80000100a00 */
[----:B--2---:R-:W2:Y:S01]  /*33690*/  LDL.64 R12, [R26+-0x8] ;  /* 0xfffff8001a0c7983 */ /* 0x004ea20000100a00 */
[----:B------:R-:W-:-:S03]  /*336a0*/  IMAD.WIDE.U32 R16, R29, 0x8, R10 ;  /* 0x000000081d107825 */ /* 0x000fc600078e000a */
[----:B------:R1:W5:Y:S01]  /*336b0*/  LDL.64 R28, [R26+-0x10] ;  /* 0xfffff0001a1c7983 */ /* 0x0003620000100a00 */
[----:B------:R-:W-:-:S03]  /*336c0*/  VIADD R24, R3, 0x17 ;  /* 0x0000001703187836 */ /* 0x000fc60000000000 */
[----:B----4-:R4:W-:Y:S02]  /*336d0*/  STG.E.64 desc[UR8][R16.64], R22 ;  /* 0x0000001610007986 */ /* 0x0109e4000c101b08 */
[----:B----4-:R-:W-:Y:S01]  /*336e0*/  IMAD.WIDE.U32 R22, R27, 0x8, R10 ;  /* 0x000000081b167825 */ /* 0x010fe200078e000a */
[----:B------:R-:W-:-:S05]  /*336f0*/  LEA R27, R24, UR7, 0x3 ;  /* 0x00000007181b7c11 */ /* 0x000fca000f8e18ff */
[----:B------:R-:W4:Y:S04]  /*33700*/  LDL.64 R24, [R27+0x8] ;  /* 0x000008001b187983 */ /* 0x000f280000100a00 */
[----:B------:R-:W4:Y:S04]  /*33710*/  LDL.64 R16, [R27] ;  /* 0x000000001b107983 */ /* 0x000f280000100a00 */
[----:B------:R0:W-:Y:S01]  /*33720*/  STG.E.64 desc[UR8][R22.64], R14 ;  /* 0x0000000e16007986 */ /* 0x0001e2000c101b08 */
[C---:B-1----:R-:W-:Y:S02]  /*33730*/  VIADD R26, R7.reuse, 0x5 ;  /* 0x00000005071a7836 */ /* 0x042fe40000000000 */
[----:B0-----:R-:W-:-:S04]  /*33740*/  VIADD R15, R7, 0x4 ;  /* 0x00000004070f7836 */ /* 0x001fc80000000000 */
[----:B------:R-:W-:-:S05]  /*33750*/  IMAD.WIDE.U32 R14, R15, 0x8, R10 ;  /* 0x000000080f0e7825 */ /* 0x000fca00078e000a */
[----:B------:R0:W-:Y:S01]  /*33760*/  STG.E.64 desc[UR8][R14.64], R20 ;  /* 0x000000140e007986 */ /* 0x0001e2000c101b08 */
[----:B------:R-:W-:Y:S02]  /*33770*/  VIADD R23, R7, 0x7 ;  /* 0x0000000707177836 */ /* 0x000fe40000000000 */
[----:B0-----:R-:W-:-:S04]  /*33780*/  IMAD.WIDE.U32 R20, R26, 0x8, R10 ;  /* 0x000000081a147825 */ /* 0x001fc800078e000a */
[----:B------:R-:W-:-:S04]  /*33790*/  VIADD R26, R7, 0x6 ;  /* 0x00000006071a7836 */ /* 0x000fc80000000000 */
[----:B------:R-:W-:-:S04]  /*337a0*/  IMAD.WIDE.U32 R14, R26, 0x8, R10 ;  /* 0x000000081a0e7825 */ /* 0x000fc800078e000a */
[----:B------:R-:W-:-:S04]  /*337b0*/  IMAD.WIDE.U32 R22, R23, 0x8, R10 ;  /* 0x0000000817167825 */ /* 0x000fc800078e000a */
[----:B------:R-:W-:-:S05]  /*337c0*/  VIADD R26, R3, 0x13 ;  /* 0x00000013031a7836 */ /* 0x000fca0000000000 */
[----:B------:R-:W-:Y:S01]  /*337d0*/  LEA R26, R26, UR7, 0x3 ;  /* 0x000000071a1a7c11 */ /* 0x000fe2000f8e18ff */
[----:B---3--:R0:W-:Y:S04]  /*337e0*/  STG.E.64 desc[UR8][R20.64], R18 ;  /* 0x0000001214007986 */ /* 0x0081e8000c101b08 */
[----:B--2---:R1:W-:Y:S04]  /*337f0*/  STG.E.64 desc[UR8][R14.64], R12 ;  /* 0x0000000c0e007986 */ /* 0x0043e8000c101b08 */
[----:B-----5:R2:W-:Y:S01]  /*33800*/  STG.E.64 desc[UR8][R22.64], R28 ;  /* 0x0000001c16007986 */ /* 0x0205e2000c101b08 */
[----:B0-----:R-:W-:-:S03]  /*33810*/  VIADD R19, R7, 0x9 ;  /* 0x0000000907137836 */ /* 0x001fc60000000000 */
[----:B------:R-:W3:Y:S04]  /*33820*/  LDL.64 R20, [R26+0x8] ;  /* 0x000008001a147983 */ /* 0x000ee80000100a00 */
[----:B-1----:R-:W5:Y:S01]  /*33830*/  LDL.64 R12, [R27+-0x8] ;  /* 0xfffff8001b0c7983 */ /* 0x002f620000100a00 */
[----:B--2---:R-:W-:-:S03]  /*33840*/  VIADD R23, R7, 0x8 ;  /* 0x0000000807177836 */ /* 0x004fc60000000000 */
[----:B------:R0:W2:Y:S01]  /*33850*/  LDL.64 R14, [R27+-0x10] ;  /* 0xfffff0001b0e7983 */ /* 0x0000a20000100a00 */
[----:B------:R-:W-:-:S03]  /*33860*/  IMAD.WIDE.U32 R18, R19, 0x8, R10 ;  /* 0x0000000813127825 */ /* 0x000fc600078e000a */
[----:B------:R-:W3:Y:S01]  /*33870*/  LDL.64 R28, [R26+-0x8] ;  /* 0xfffff8001a1c7983 */ /* 0x000ee20000100a00 */
[----:B------:R-:W-:-:S05]  /*33880*/  IMAD.WIDE.U32 R22, R23, 0x8, R10 ;  /* 0x0000000817167825 */ /* 0x000fca00078e000a */
[----:B----4-:R-:W-:Y:S04]  /*33890*/  STG.E.64 desc[UR8][R22.64], R24 ;  /* 0x0000001816007986 */ /* 0x010fe8000c101b08 */
[----:B------:R1:W-:Y:S04]  /*338a0*/  STG.E.64 desc[UR8][R18.64], R16 ;  /* 0x0000001012007986 */ /* 0x0003e8000c101b08 */
[----:B-1----:R-:W4:Y:S04]  /*338b0*/  LDL.64 R16, [R26] ;  /* 0x000000001a107983 */ /* 0x002f280000100a00 */
[----:B------:R1:W4:Y:S01]  /*338c0*/  LDL.64 R18, [R26+-0x10] ;  /* 0xfffff0001a127983 */ /* 0x0003220000100a00 */
[----:B0-----:R-:W-:-:S04]  /*338d0*/  VIADD R27, R7, 0xa ;  /* 0x0000000a071b7836 */ /* 0x001fc80000000000 */
[----:B------:R-:W-:-:S04]  /*338e0*/  IMAD.WIDE.U32 R22, R27, 0x8, R10 ;  /* 0x000000081b167825 */ /* 0x000fc800078e000a */
[C---:B------:R-:W-:Y:S02]  /*338f0*/  VIADD R27, R7.reuse, 0xb ;  /* 0x0000000b071b7836 */ /* 0x040fe40000000000 */
[----:B------:R-:W-:-:S04]  /*33900*/  VIADD R25, R7, 0xe ;  /* 0x0000000e07197836 */ /* 0x000fc80000000000 */
[----:B------:R-:W-:-:S04]  /*33910*/  IMAD.WIDE.U32 R24, R25, 0x8, R10 ;  /* 0x0000000819187825 */ /* 0x000fc800078e000a */
[----:B------:R-:W-:-:S05]  /*33920*/  VIADD R2, R2, 0x10 ;  /* 0x0000001002027836 */ /* 0x000fca0000000000 */
[----:B------:R-:W-:Y:S01]  /*33930*/  ISETP.GE.AND P1, PT, R2, -0xc, PT ;  /* 0xfffffff40200780c */ /* 0x000fe20003f26270 */
[----:B------:R-:W-:Y:S02]  /*33940*/  VIADD R5, R5, 0x10 ;  /* 0x0000001005057836 */ /* 0x000fe40000000000 */
[----:B------:R-:W-:Y:S01]  /*33950*/  VIADD R3, R3, 0xfffffff0 ;  /* 0xfffffff003037836 */ /* 0x000fe20000000000 */
[----:B-----5:R0:W-:Y:S02]  /*33960*/  STG.E.64 desc[UR8][R22.64], R12 ;  /* 0x0000000c16007986 */ /* 0x0201e4000c101b08 */
[----:B0-----:R-:W-:-:S04]  /*33970*/  IMAD.WIDE.U32 R12, R27, 0x8, R10 ;  /* 0x000000081b0c7825 */ /* 0x001fc800078e000a */
[C---:B------:R-:W-:Y:S01]  /*33980*/  VIADD R27, R7.reuse, 0xc ;  /* 0x0000000c071b7836 */ /* 0x040fe20000000000 */
[----:B--2---:R0:W-:Y:S01]  /*33990*/  STG.E.64 desc[UR8][R12.64], R14 ;  /* 0x0000000e0c007986 */ /* 0x0041e2000c101b08 */
[----:B------:R-:W-:Y:S02]  /*339a0*/  VIADD R23, R7, 0xf ;  /* 0x0000000f07177836 */ /* 0x000fe40000000000 */
[----:B0-----:R-:W-:-:S04]  /*339b0*/  IMAD.WIDE.U32 R14, R27, 0x8, R10 ;  /* 0x000000081b0e7825 */ /* 0x001fc800078e000a */
[----:B------:R-:W-:Y:S02]  /*339c0*/  VIADD R27, R7, 0xd ;  /* 0x0000000d071b7836 */ /* 0x000fe40000000000 */
[----:B------:R-:W-:-:S04]  /*339d0*/  IMAD.WIDE.U32 R12, R23, 0x8, R10 ;  /* 0x00000008170c7825 */ /* 0x000fc800078e000a */
[----:B-1----:R-:W-:Y:S01]  /*339e0*/  IMAD.WIDE.U32 R26, R27, 0x8, R10 ;  /* 0x000000081b1a7825 */ /* 0x002fe200078e000a */
[----:B---3--:R2:W-:Y:S04]  /*339f0*/  STG.E.64 desc[UR8][R14.64], R20 ;  /* 0x000000140e007986 */ /* 0x0085e8000c101b08 */
[----:B----4-:R2:W-:Y:S04]  /*33a00*/  STG.E.64 desc[UR8][R26.64], R16 ;  /* 0x000000101a007986 */ /* 0x0105e8000c101b08 */
[----:B------:R2:W-:Y:S04]  /*33a10*/  STG.E.64 desc[UR8][R24.64], R28 ;  /* 0x0000001c18007986 */ /* 0x0005e8000c101b08 */
[----:B------:R2:W-:Y:S01]  /*33a20*/  STG.E.64 desc[UR8][R12.64], R18 ;  /* 0x000000120c007986 */ /* 0x0005e2000c101b08 */
[----:B------:R-:W-:Y:S01]  /*33a30*/  VIADD R7, R7, 0x10 ;  /* 0x0000001007077836 */ /* 0x000fe20000000000 */
[----:B------:R-:W-:Y:S06]  /*33a40*/  @!P1 BRA `(.L_x_602) ;  /* 0xfffffff800cc9947 */ /* 0x000fec000383ffff */
.L_x_601:
[----:B------:R-:W-:Y:S05]  /*33a50*/  BSYNC.RECONVERGENT B5 ;  /* 0x0000000000057941 */ /* 0x000fea0003800200 */
.L_x_600:
[----:B------:R-:W-:Y:S01]  /*33a60*/  IMAD.MOV R10, RZ, RZ, -R2 ;  /* 0x000000ffff0a7224 */ /* 0x000fe200078e0a02 */
[----:B------:R-:W-:Y:S04]  /*33a70*/  BSSY.RECONVERGENT B5, `(.L_x_603) ;  /* 0x000002c000057945 */ /* 0x000fe80003800200 */
[----:B------:R-:W-:-:S13]  /*33a80*/  ISETP.GT.AND P1, PT, R10, 0x4, PT ;  /* 0x000000040a00780c */ /* 0x000fda0003f24270 */
[----:B------:R-:W-:Y:S05]  /*33a90*/  @!P1 BRA `(.L_x_604) ;  /* 0x0000000000a49947 */ /* 0x000fea0003800000 */
[----:B------:R-:W-:Y:S01]  /*33aa0*/  VIADD R10, R3, 0x1f ;  /* 0x0000001f030a7836 */ /* 0x000fe20000000000 */
[----:B--2---:R-:W1:Y:S04]  /*33ab0*/  LDC.64 R24, c[0x0][0x380] ;  /* 0x0000e000ff187b82 */ /* 0x004e680000000a00 */
[----:B---3--:R-:W-:-:S05]  /*33ac0*/  LEA R29, R10, UR7, 0x3 ;  /* 0x000000070a1d7c11 */ /* 0x008fca000f8e18ff */
[----:B------:R-:W2:Y:S04]  /*33ad0*/  LDL.64 R12, [R29+0x8] ;  /* 0x000008001d0c7983 */ /* 0x000ea80000100a00 */
[----:B------:R-:W3:Y:S04]  /*33ae0*/  LDL.64 R18, [R29] ;  /* 0x000000001d127983 */ /* 0x000ee80000100a00 */
[----:B------:R-:W4:Y:S01]  /*33af0*/  LDL.64 R14, [R29+-0x8] ;  /* 0xfffff8001d0e7983 */ /* 0x000f220000100a00 */
[----:B------:R-:W-:Y:S02]  /*33b00*/  VIADD R28, R3, 0x1b ;  /* 0x0000001b031c7836 */ /* 0x000fe40000000000 */
[C---:B------:R-:W-:Y:S01]  /*33b10*/  VIADD R23, R7.reuse, 0x1 ;  /* 0x0000000107177836 */ /* 0x040fe20000000000 */
[----:B------:R5:W4:Y:S02]  /*33b20*/  LDL.64 R26, [R29+-0x10] ;  /* 0xfffff0001d1a7983 */ /* 0x000b240000100a00 */
[----:B------:R-:W-:Y:S01]  /*33b30*/  LEA R28, R28, UR7, 0x3 ;  /* 0x000000071c1c7c11 */ /* 0x000fe2000f8e18ff */
[----:B-1----:R-:W-:-:S04]  /*33b40*/  IMAD.WIDE.U32 R10, R7, 0x8, R24 ;  /* 0x00000008070a7825 */ /* 0x002fc800078e0018 */
[----:B------:R-:W4:Y:S01]  /*33b50*/  LDL.64 R20, [R28+0x8] ;  /* 0x000008001c147983 */ /* 0x000f220000100a00 */
[----:B------:R-:W-:-:S03]  /*33b60*/  IMAD.WIDE.U32 R22, R23, 0x8, R24 ;  /* 0x0000000817167825 */ /* 0x000fc600078e0018 */
[----:B------:R-:W4:Y:S01]  /*33b70*/  LDL.64 R16, [R28] ;  /* 0x000000001c107983 */ /* 0x000f220000100a00 */
[----:B-----5:R-:W-:-:S03]  /*33b80*/  VIADD R29, R7, 0x2 ;  /* 0x00000002071d7836 */ /* 0x020fc60000000000 */
[----:B--2---:R1:W-:Y:S04]  /*33b90*/  STG.E.64 desc[UR8][R10.64], R12 ;  /* 0x0000000c0a007986 */ /* 0x0043e8000c101b08 */
[----:B---3--:R2:W-:Y:S04]  /*33ba0*/  STG.E.64 desc[UR8][R22.64], R18 ;  /* 0x0000001216007986 */ /* 0x0085e8000c101b08 */
[----:B-1----:R-:W3:Y:S04]  /*33bb0*/  LDL.64 R12, [R28+-0x8] ;  /* 0xfffff8001c0c7983 */ /* 0x002ee80000100a00 */
[----:B------:R1:W5:Y:S01]  /*33bc0*/  LDL.64 R10, [R28+-0x10] ;  /* 0xfffff0001c0a7983 */ /* 0x0003620000100a00 */
[----:B--2---:R-:W-:-:S02]  /*33bd0*/  VIADD R19, R7, 0x3 ;  /* 0x0000000307137836 */ /* 0x004fc40000000000 */
[----:B-1----:R-:W-:-:S05]  /*33be0*/  IMAD.WIDE.U32 R28, R29, 0x8, R24 ;  /* 0x000000081d1c7825 */ /* 0x002fca00078e0018 */
[----:B----4-:R1:W-:Y:S01]  /*33bf0*/  STG.E.64 desc[UR8][R28.64], R14 ;  /* 0x0000000e1c007986 */ /* 0x0103e2000c101b08 */
[----:B------:R-:W-:-:S04]  /*33c00*/  VIADD R23, R7, 0x4 ;  /* 0x0000000407177836 */ /* 0x000fc80000000000 */
[----:B------:R-:W-:-:S04]  /*33c10*/  IMAD.WIDE.U32 R22, R23, 0x8, R24 ;  /* 0x0000000817167825 */ /* 0x000fc800078e0018 */
[----:B-1----:R-:W-:-:S04]  /*33c20*/  IMAD.WIDE.U32 R14, R19, 0x8, R24 ;  /* 0x00000008130e7825 */ /* 0x002fc800078e0018 */
[C---:B------:R-:W-:Y:S01]  /*33c30*/  VIADD R19, R7.reuse, 0x5 ;  /* 0x0000000507137836 */ /* 0x040fe20000000000 */
[----:B------:R1:W-:Y:S01]  /*33c40*/  STG.E.64 desc[UR8][R14.64], R26 ;  /* 0x0000001a0e007986 */ /* 0x0003e2000c101b08 */
[----:B------:R-:W-:Y:S02]  /*33c50*/  VIADD R29, R7, 0x7 ;  /* 0x00000007071d7836 */ /* 0x000fe40000000000 */
[----:B------:R-:W-:Y:S01]  /*33c60*/  IMAD.WIDE.U32 R18, R19, 0x8, R24 ;  /* 0x0000000813127825 */ /* 0x000fe200078e0018 */
[----:B------:R4:W-:Y:S03]  /*33c70*/  STG.E.64 desc[UR8][R22.64], R20 ;  /* 0x0000001416007986 */ /* 0x0009e6000c101b08 */
[----:B-1----:R-:W-:-:S04]  /*33c80*/  VIADD R27, R7, 0x6 ;  /* 0x00000006071b7836 */ /* 0x002fc80000000000 */
[--C-:B------:R-:W-:Y:S01]  /*33c90*/  IMAD.WIDE.U32 R14, R27, 0x8, R24.reuse ;  /* 0x000000081b0e7825 */ /* 0x100fe200078e0018 */
[----:B------:R4:W-:Y:S03]  /*33ca0*/  STG.E.64 desc[UR8][R18.64], R16 ;  /* 0x0000001012007986 */ /* 0x0009e6000c101b08 */
[----:B------:R-:W-:Y:S01]  /*33cb0*/  IMAD.WIDE.U32 R24, R29, 0x8, R24 ;  /* 0x000000081d187825 */ /* 0x000fe200078e0018 */
[----:B------:R-:W-:-:S03]  /*33cc0*/  PLOP3.LUT P0, PT, PT, PT, PT, 0x8, 0x80 ;  /* 0x000000000080781c */ /* 0x000fc60003f0e170 */
[----:B------:R-:W-:Y:S02]  /*33cd0*/  VIADD R5, R5, 0x8 ;  /* 0x0000000805057836 */ /* 0x000fe40000000000 */
[----:B------:R-:W-:Y:S02]  /*33ce0*/  VIADD R2, R2, 0x8 ;  /* 0x0000000802027836 */ /* 0x000fe40000000000 */
[----:B------:R-:W-:Y:S02]  /*33cf0*/  VIADD R3, R3, 0xfffffff8 ;  /* 0xfffffff803037836 */ /* 0x000fe40000000000 */
[----:B------:R-:W-:Y:S01]  /*33d00*/  VIADD R7, R7, 0x8 ;  /* 0x0000000807077836 */ /* 0x000fe20000000000 */
[----:B---3--:R4:W-:Y:S04]  /*33d10*/  STG.E.64 desc[UR8][R14.64], R12 ;  /* 0x0000000c0e007986 */ /* 0x0089e8000c101b08 */
[----:B-----5:R4:W-:Y:S02]  /*33d20*/  STG.E.64 desc[UR8][R24.64], R10 ;  /* 0x0000000a18007986 */ /* 0x0209e4000c101b08 */
.L_x_604:
[----:B------:R-:W-:Y:S05]  /*33d30*/  BSYNC.RECONVERGENT B5 ;  /* 0x0000000000057941 */ /* 0x000fea0003800200 */
.L_x_603:
[----:B------:R-:W-:-:S13]  /*33d40*/  ISETP.NE.OR P0, PT, R2, RZ, P0 ;  /* 0x000000ff0200720c */ /* 0x000fda0000705670 */
[----:B------:R-:W-:Y:S05]  /*33d50*/  @!P0 BREAK.RELIABLE B4 ;  /* 0x0000000000048942 */ /* 0x000fea0003800100 */
[----:B------:R-:W-:Y:S05]  /*33d60*/  @!P0 BRA `(.L_x_605) ;  /* 0x0000000000608947 */ /* 0x000fea0003800000 */
.L_x_599:
[----:B------:R-:W-:Y:S05]  /*33d70*/  BSYNC.RELIABLE B4 ;  /* 0x0000000000047941 */ /* 0x000fea0003800100 */
.L_x_598:
[----:B-1--4-:R-:W-:-:S05]  /*33d80*/  VIADD R10, R3, 0x1f ;  /* 0x0000001f030a7836 */ /* 0x012fca0000000000 */
[----:B--23--:R-:W-:-:S05]  /*33d90*/  LEA R26, R10, UR7, 0x3 ;  /* 0x000000070a1a7c11 */ /* 0x00cfca000f8e18ff */
[----:B------:R-:W2:Y:S04]  /*33da0*/  LDL.64 R24, [R26+0x8] ;  /* 0x000008001a187983 */ /* 0x000ea80000100a00 */
[----:B------:R-:W3:Y:S04]  /*33db0*/  LDL.64 R22, [R26] ;  /* 0x000000001a167983 */ /* 0x000ee80000100a00 */
[----:B------:R-:W4:Y:S04]  /*33dc0*/  LDL.64 R10, [R26+-0x8] ;  /* 0xfffff8001a0a7983 */ /* 0x000f280000100a00 */
[----:B------:R-:W5:Y:S01]  /*33dd0*/  LDL.64 R12, [R26+-0x10] ;  /* 0xfffff0001a0c7983 */ /* 0x000f620000100a00 */
[----:B------:R-:W-:-:S02]  /*33de0*/  VIADD R17, R7, 0x1 ;  /* 0x0000000107117836 */ /* 0x000fc40000000000 */
[C---:B------:R-:W-:Y:S02]  /*33df0*/  VIADD R19, R7.reuse, 0x2 ;  /* 0x0000000207137836 */ /* 0x040fe40000000000 */
[C---:B------:R-:W-:Y:S02]  /*33e00*/  VIADD R21, R7.reuse, 0x3 ;  /* 0x0000000307157836 */ /* 0x040fe40000000000 */
[----:B0-----:R-:W-:-:S04]  /*33e10*/  IMAD.WIDE.U32 R14, R7, 0x8, R8 ;  /* 0x00000008070e7825 */ /* 0x001fc800078e0008 */
[----:B------:R-:W-:-:S04]  /*33e20*/  IMAD.WIDE.U32 R16, R17, 0x8, R8 ;  /* 0x0000000811107825 */ /* 0x000fc800078e0008 */
[----:B------:R-:W-:-:S04]  /*33e30*/  IMAD.WIDE.U32 R18, R19, 0x8, R8 ;  /* 0x0000000813127825 */ /* 0x000fc800078e0008 */
[----:B------:R-:W-:-:S04]  /*33e40*/  IMAD.WIDE.U32 R20, R21, 0x8, R8 ;  /* 0x0000000815147825 */ /* 0x000fc800078e0008 */
[----:B------:R-:W-:Y:S02]  /*33e50*/  VIADD R2, R2, 0x4 ;  /* 0x0000000402027836 */ /* 0x000fe40000000000 */
[----:B------:R-:W-:Y:S02]  /*33e60*/  VIADD R5, R5, 0x4 ;  /* 0x0000000405057836 */ /* 0x000fe40000000000 */
[----:B------:R-:W-:Y:S01]  /*33e70*/  VIADD R3, R3, 0xfffffffc ;  /* 0xfffffffc03037836 */ /* 0x000fe20000000000 */
[----:B------:R-:W-:Y:S01]  /*33e80*/  ISETP.NE.AND P0, PT, R2, RZ, PT ;  /* 0x000000ff0200720c */ /* 0x000fe20003f05270 */
[----:B------:R-:W-:Y:S01]  /*33e90*/  VIADD R7, R7, 0x4 ;  /* 0x0000000407077836 */ /* 0x000fe20000000000 */
[----:B--2---:R1:W-:Y:S04]  /*33ea0*/  STG.E.64 desc[UR8][R14.64], R24 ;  /* 0x000000180e007986 */ /* 0x0043e8000c101b08 */
[----:B---3--:R1:W-:Y:S04]  /*33eb0*/  STG.E.64 desc[UR8][R16.64], R22 ;  /* 0x0000001610007986 */ /* 0x0083e8000c101b08 */
[----:B----4-:R1:W-:Y:S04]  /*33ec0*/  STG.E.64 desc[UR8][R18.64], R10 ;  /* 0x0000000a12007986 */ /* 0x0103e8000c101b08 */
[----:B-----5:R1:W-:Y:S01]  /*33ed0*/  STG.E.64 desc[UR8][R20.64], R12 ;  /* 0x0000000c14007986 */ /* 0x0203e2000c101b08 */
[----:B------:R-:W-:Y:S05]  /*33ee0*/  @P0 BRA `(.L_x_598) ;  /* 0xfffffffc00a40947 */ /* 0x000fea000383ffff */
.L_x_605:
[----:B------:R-:W-:Y:S05]  /*33ef0*/  BSYNC.RECONVERGENT B3 ;  /* 0x0000000000037941 */ /* 0x000fea0003800200 */
.L_x_597:
[----:B------:R-:W-:Y:S02]  /*33f00*/  VIADD R7, R3, 0x1f ;  /* 0x0000001f03077836 */ /* 0x000fe40000000000 */
[----:B------:R-:W-:-:S07]  /*33f10*/  VIADD R3, R5, 0xffffffff ;  /* 0xffffffff05037836 */ /* 0x000fce0000000000 */
.L_x_596:
[----:B------:R-:W-:Y:S05]  /*33f20*/  BSYNC.RECONVERGENT B2 ;  /* 0x0000000000027941 */ /* 0x000fea0003800200 */
.L_x_595:
[----:B------:R-:W-:-:S13]  /*33f30*/  ISETP.NE.AND P0, PT, R0, RZ, PT ;  /* 0x000000ff0000720c */ /* 0x000fda0003f05270 */
[----:B------:R-:W-:Y:S05]  /*33f40*/  @!P0 BRA `(.L_x_594) ;  /* 0x0000000000308947 */ /* 0x000fea0003800000 */
[----:B0-2---:R-:W0:Y:S01]  /*33f50*/  LDC.64 R8, c[0x0][0x380] ;  /* 0x0000e000ff087b82 */ /* 0x005e220000000a00 */
[----:B-1--4-:R-:W-:Y:S02]  /*33f60*/  IMAD.IADD R11, R4, 0x1, R3 ;  /* 0x00000001040b7824 */ /* 0x012fe400078e0203 */
[----:B------:R-:W-:-:S07]  /*33f70*/  IMAD.MOV R0, RZ, RZ, -R0 ;  /* 0x000000ffff007224 */ /* 0x000fce00078e0a00 */
.L_x_606:
[----:B0-----:R-:W-:-:S06]  /*33f80*/  LEA R2, R7, UR7, 0x3 ;  /* 0x0000000707027c11 */ /* 0x001fcc000f8e18ff */
[----:B------:R-:W2:Y:S01]  /*33f90*/  LDL.64 R2, [R2+0x8] ;  /* 0x0000080002027983 */ /* 0x000ea20000100a00 */
[----:B0-----:R-:W-:-:S04]  /*33fa0*/  IMAD.WIDE.U32 R4, R11, 0x8, R8 ;  /* 0x000000080b047825 */ /* 0x001fc800078e0008 */
[----:B------:R-:W-:Y:S02]  /*33fb0*/  VIADD R0, R0, 0x1 ;  /* 0x0000000100007836 */ /* 0x000fe40000000000 */
[----:B------:R-:W-:Y:S02]  /*33fc0*/  VIADD R7, R7, 0xffffffff ;  /* 0xffffffff07077836 */ /* 0x000fe40000000000 */
[----:B------:R-:W-:Y:S01]  /*33fd0*/  VIADD R11, R11, 0x1 ;  /* 0x000000010b0b7836 */ /* 0x000fe20000000000 */
[----:B------:R-:W-:Y:S01]  /*33fe0*/  ISETP.NE.AND P0, PT, R0, RZ, PT ;  /* 0x000000ff0000720c */ /* 0x000fe20003f05270 */
[----:B--2---:R0:W-:-:S12]  /*33ff0*/  STG.E.64 desc[UR8][R4.64], R2 ;  /* 0x0000000204007986 */ /* 0x0041d8000c101b08 */
[----:B------:R-:W-:Y:S05]  /*34000*/  @P0 BRA `(.L_x_606) ;  /* 0xfffffffc00dc0947 */ /* 0x000fea000383ffff */
.L_x_594:
[----:B------:R-:W-:Y:S05]  /*34010*/  BSYNC.RECONVERGENT B1 ;  /* 0x0000000000017941 */ /* 0x000fea0003800200 */
.L_x_593:
[----:B------:R-:W-:Y:S05]  /*34020*/  WARPSYNC.ALL ;  /* 0x0000000000007948 */ /* 0x000fea0003800000 */
[----:B0-2---:R-:W2:Y:S01]  /*34030*/  LDL R8, [R1+0x918] ;  /* 0x0009180001087983 */ /* 0x005ea20000100800 */
[----:B------:R-:W0:Y:S01]  /*34040*/  REDUX.SUM UR6, R6 ;  /* 0x00000000060673c4 */ /* 0x000e22000000c000 */
[----:B------:R-:W-:Y:S01]  /*34050*/  VOTEU.ANY UR4, UPT, PT ;  /* 0x0000000000047886 */ /* 0x000fe200038e0100 */
[----:B------:R-:W-:Y:S01]  /*34060*/  IMAD.U32 R2, RZ, RZ, UR12 ;  /* 0x0000000cff027e24 */ /* 0x000fe2000f8e00ff */
[----:B------:R-:W5:Y:S01]  /*34070*/  S2R R0, SR_LANEID ;  /* 0x0000000000007919 */ /* 0x000f620000000000 */
[----:B------:R-:W-:Y:S01]  /*34080*/  UFLO.U32 UR4, UR4 ;  /* 0x00000004000472bd */ /* 0x000fe200080e0000 */
[----:B------:R-:W-:-:S02]  /*34090*/  IMAD.U32 R3, RZ, RZ, UR13 ;  /* 0x0000000dff037e24 */ /* 0x000fc4000f8e00ff */
[----:B------:R-:W-:-:S03]  /*340a0*/  IMAD.MOV.U32 R9, RZ, RZ, RZ ;  /* 0x000000ffff097224 */ /* 0x000fc600078e00ff */
[----:B-----5:R-:W-:Y:S01]  /*340b0*/  ISETP.EQ.U32.AND P0, PT, R0, UR4, PT ;  /* 0x0000000400007c0c */ /* 0x020fe2000bf02070 */
[----:B------:R-:W-:Y:S01]  /*340c0*/  UIMAD.WIDE.U32 UR4, UR14, 0x4, UR10 ;  /* 0x000000040e0478a5 */ /* 0x000fe2000f8e000a */
[----:B0-----:R-:W-:-:S05]  /*340d0*/  IMAD.U32 R0, RZ, RZ, UR6 ;  /* 0x00000006ff007e24 */ /* 0x001fca000f8e00ff */
[----:B------:R-:W-:Y:S02]  /*340e0*/  IMAD.U32 R4, RZ, RZ, UR4 ;  /* 0x00000004ff047e24 */ /* 0x000fe4000f8e00ff */
[----:B-1----:R-:W-:-:S05]  /*340f0*/  IMAD.U32 R5, RZ, RZ, UR5 ;  /* 0x00000005ff057e24 */ /* 0x002fca000f8e00ff */
[----:B------:R-:W-:Y:S04]  /*34100*/  @P0 REDG.E.ADD.STRONG.GPU desc[UR8][R4.64], R0 ;  /* 0x000000000400098e */ /* 0x000fe8000c12e108 */
[----:B--2---:R-:W-:Y:S01]  /*34110*/  REDG.E.ADD.64.STRONG.GPU desc[UR8][R2.64+0x40008], R8 ;  /* 0x040008080200798e */ /* 0x004fe2000c12e508 */
[----:B------:R-:W-:Y:S05]  /*34120*/  EXIT ;  /* 0x000000000000794d */ /* 0x000fea0003800000 */
.L_x_607:
[----:B------:R-:W-:-:S00]  /*34130*/  BRA `(.L_x_607) ;  /* 0xfffffffc00fc7947 */ /* 0x000fc0000383ffff */
[----:B------:R-:W-:-:S00]  /*34140*/  NOP ;  /* 0x0000000000007918 */ /* 0x000fc00000000000 */
        /* <DEDUP_REMOVED lines=11> */
.L_x_609:


//--------------------- .text._Z9gnet_initP4GNet  --------------------------
	.section	.text._Z9gnet_initP4GNet,"ax",@progbits
	.align	128
        .global         _Z9gnet_initP4GNet
        .type           _Z9gnet_initP4GNet,@function
        .size           _Z9gnet_initP4GNet,(.L_x_610 - _Z9gnet_initP4GNet)
        .other          _Z9gnet_initP4GNet,@"STO_CUDA_ENTRY STV_DEFAULT"
_Z9gnet_initP4GNet:
.text._Z9gnet_initP4GNet:
[----:B------:R-:W-:Y:S01]  /*0000*/  LDC R1, c[0x0][0x37c] ;  /* 0x0000df00ff017b82 */ /* 0x000fe20000000800 */
[----:B------:R-:W0:Y:S07]  /*0010*/  S2R R5, SR_TID.X ;  /* 0x0000000000057919 */ /* 0x000e2e0000002100 */
[----:B------:R-:W0:Y:S08]  /*0020*/  S2UR UR4, SR_CTAID.X ;  /* 0x00000000000479c3 */ /* 0x000e300000002500 */
[----:B------:R-:W0:Y:S02]  /*0030*/  LDC R0, c[0x0][0x360] ;  /* 0x0000d800ff007b82 */ /* 0x000e240000000800 */
[----:B0-----:R-:W-:-:S05]  /*0040*/  IMAD R5, R0, UR4, R5 ;  /* 0x0000000400057c24 */ /* 0x001fca000f8e0205 */
[----:B------:R-:W-:-:S13]  /*0050*/  ISETP.GT.U32.AND P0, PT, R5, 0xffff, PT ;  /* 0x0000ffff0500780c */ /* 0x000fda0003f04070 */
[----:B------:R-:W-:Y:S05]  /*0060*/  @P0 EXIT ;  /* 0x000000000000094d */ /* 0x000fea0003800000 */
[----:B------:R-:W0:Y:S01]  /*0070*/  LDC.64 R2, c[0x0][0x380] ;  /* 0x0000e000ff027b82 */ /* 0x000e220000000a00 */
[----:B------:R-:W1:Y:S01]  /*0080*/  LDCU.64 UR4, c[0x0][0x358] ;  /* 0x00006b00ff0477ac */ /* 0x000e620008000a00 */
[----:B0-----:R-:W-:-:S03]  /*0090*/  IMAD.WIDE.U32 R2, R5, 0x4, R2 ;  /* 0x0000000405027825 */ /* 0x001fc600078e0002 */
[----:B------:R-:W-:-:S04]  /*00a0*/  IADD3 R2, P0, PT, R2, -0x80000000, RZ ;  /* 0x8000000002027810 */ /* 0x000fc80007f1e0ff */
[----:B------:R-:W-:Y:S02]  /*00b0*/  IADD3.X R3, PT, PT, R3, 0x1, RZ, P0, !PT ;  /* 0x0000000103037810 */ /* 0x000fe400007fe4ff */
[----:B------:R-:W-:-:S05]  /*00c0*/  IADD3 R2, P0, PT, R2, 0x1000000, RZ ;  /* 0x0100000002027810 */ /* 0x000fca0007f1e0ff */
[----:B------:R-:W-:-:S05]  /*00d0*/  IMAD.X R3, RZ, RZ, R3, P0 ;  /* 0x000000ffff037224 */ /* 0x000fca00000e0603 */
[----:B-1----:R-:W-:Y:S01]  /*00e0*/  STG.E desc[UR4][R2.64+-0x7c0000], R5 ;  /* 0x8400000502007986 */ /* 0x002fe2000c101904 */
[----:B------:R-:W-:Y:S05]  /*00f0*/  EXIT ;  /* 0x000000000000794d */ /* 0x000fea0003800000 */
.L_x_608:
        /* <DEDUP_REMOVED lines=16> */
.L_x_610:


//--------------------- .nv.shared._Z9evaluatorP4GNetj --------------------------
	.section	.nv.shared._Z9evaluatorP4GNetj,"aw",@nobits
	.sectionflags	@""
	.align	16
.nv.shared._Z9evaluatorP4GNetj:
	.zero		2064


//--------------------- .nv.shared.reserved.0     --------------------------
	.section	.nv.shared.reserved.0,"aw",@nobits
	.weak		__nv_reservedSMEM_offset_0_alias
	.size		__nv_reservedSMEM_offset_0_alias, 0, 64
	.other		__nv_reservedSMEM_offset_0_alias,@"STO_CUDA_RESERVED_SHARED STV_DEFAULT"
__nv_reservedSMEM_offset_0_alias:
	.zero		0
	.zero		64


//--------------------- .nv.shared._Z9gnet_initP4GNet --------------------------
	.section	.nv.shared._Z9gnet_initP4GNet,"aw",@nobits
	.sectionflags	@""
	.align	16
	.zero		1024


//--------------------- .nv.constant0._Z9evaluatorP4GNetj --------------------------
	.section	.nv.constant0._Z9evaluatorP4GNetj,"a",@progbits
	.sectionflags	@""
	.align	4
.nv.constant0._Z9evaluatorP4GNetj:
	.zero		908


//--------------------- .nv.constant0._Z9gnet_initP4GNet --------------------------
	.section	.nv.constant0._Z9gnet_initP4GNet,"a",@progbits
	.sectionflags	@""
	.align	4
.nv.constant0._Z9gnet_initP4GNet:
	.zero		904


//--------------------- SYMBOLS --------------------------

	.type		.nv.reservedSmem.offset0,@object
	.size		.nv.reservedSmem.offset0,0x4
	.type		.nv.reservedSmem.cap,@object
	.size		.nv.reservedSmem.cap,0x4
